//
// Generated by NVIDIA NVVM Compiler
//
// Compiler Build ID: CL-36424714
// Cuda compilation tools, release 13.0, V13.0.88
// Based on NVVM 20.0.0
//

.version 9.0
.target sm_100
.address_size 64

	// .globl	_Z16matmul_v1_kernelPKfS0_Pfiii
// _ZZ16matmul_v2_kernelILi32EEvPKfS1_PfiiiE7A_shmem has been demoted
// _ZZ16matmul_v2_kernelILi32EEvPKfS1_PfiiiE7B_shmem has been demoted
// _ZZ16matmul_v3_kernelILi256ELi128ELi128ELi32EEvPKfS1_PfiiiE7A_shmem has been demoted
// _ZZ16matmul_v3_kernelILi256ELi128ELi128ELi32EEvPKfS1_PfiiiE7B_shmem has been demoted
// _ZZ16matmul_v4_kernelILi128ELi128ELi32ELi8ELi8EEvPKfS1_PfiiiE7A_shmem has been demoted
// _ZZ16matmul_v4_kernelILi128ELi128ELi32ELi8ELi8EEvPKfS1_PfiiiE7B_shmem has been demoted
// _ZZ16matmul_v5_kernelILi128ELi64ELi64ELi32ELi32ELi16ELi32ELi4EEvPKfS1_PfiiiE7A_shmem has been demoted
// _ZZ16matmul_v5_kernelILi128ELi64ELi64ELi32ELi32ELi16ELi32ELi4EEvPKfS1_PfiiiE7B_shmem has been demoted
// _ZZ16matmul_v6_kernelILi128ELi128ELi16ELi64ELi64ELi16ELi32ELi4ELb0EEvPKfS1_PfiiiE7A_shmem has been demoted
// _ZZ16matmul_v6_kernelILi128ELi128ELi16ELi64ELi64ELi16ELi32ELi4ELb0EEvPKfS1_PfiiiE7B_shmem has been demoted
// _ZZ16matmul_v6_kernelILi64ELi128ELi8ELi64ELi64ELi32ELi32ELi4ELb1EEvPKfS1_PfiiiE7A_shmem has been demoted
// _ZZ16matmul_v6_kernelILi64ELi128ELi8ELi64ELi64ELi32ELi32ELi4ELb1EEvPKfS1_PfiiiE7B_shmem has been demoted

.visible .entry _Z16matmul_v1_kernelPKfS0_Pfiii(
	.param .u64 .ptr .align 1 _Z16matmul_v1_kernelPKfS0_Pfiii_param_0,
	.param .u64 .ptr .align 1 _Z16matmul_v1_kernelPKfS0_Pfiii_param_1,
	.param .u64 .ptr .align 1 _Z16matmul_v1_kernelPKfS0_Pfiii_param_2,
	.param .u32 _Z16matmul_v1_kernelPKfS0_Pfiii_param_3,
	.param .u32 _Z16matmul_v1_kernelPKfS0_Pfiii_param_4,
	.param .u32 _Z16matmul_v1_kernelPKfS0_Pfiii_param_5
)
{
	.reg .pred 	%p<13>;
	.reg .b32 	%r<41>;
	.reg .b32 	%f<68>;
	.reg .b64 	%rd<53>;

	ld.param.u64 	%rd7, [_Z16matmul_v1_kernelPKfS0_Pfiii_param_0];
	ld.param.u64 	%rd8, [_Z16matmul_v1_kernelPKfS0_Pfiii_param_1];
	ld.param.u64 	%rd6, [_Z16matmul_v1_kernelPKfS0_Pfiii_param_2];
	ld.param.u32 	%r20, [_Z16matmul_v1_kernelPKfS0_Pfiii_param_3];
	ld.param.u32 	%r18, [_Z16matmul_v1_kernelPKfS0_Pfiii_param_4];
	ld.param.u32 	%r19, [_Z16matmul_v1_kernelPKfS0_Pfiii_param_5];
	cvta.to.global.u64 	%rd1, %rd8;
	cvta.to.global.u64 	%rd2, %rd7;
	mov.u32 	%r21, %ctaid.x;
	mov.u32 	%r22, %ntid.x;
	mov.u32 	%r23, %tid.x;
	mad.lo.s32 	%r1, %r21, %r22, %r23;
	mov.u32 	%r24, %ctaid.y;
	mov.u32 	%r25, %ntid.y;
	mov.u32 	%r26, %tid.y;
	mad.lo.s32 	%r2, %r24, %r25, %r26;
	setp.ge.s32 	%p1, %r2, %r20;
	setp.ge.s32 	%p2, %r1, %r18;
	or.pred  	%p3, %p1, %p2;
	@%p3 bra 	$L__BB0_14;
	setp.lt.s32 	%p4, %r19, 1;
	mov.f32 	%f67, 0f00000000;
	@%p4 bra 	$L__BB0_13;
	mul.lo.s32 	%r3, %r19, %r2;
	and.b32  	%r4, %r19, 7;
	setp.lt.u32 	%p5, %r19, 8;
	mov.f32 	%f67, 0f00000000;
	mov.b32 	%r39, 0;
	@%p5 bra 	$L__BB0_5;
	and.b32  	%r39, %r19, 2147483640;
	neg.s32 	%r37, %r39;
	shl.b32 	%r7, %r18, 3;
	mul.wide.u32 	%rd9, %r3, 4;
	add.s64 	%rd10, %rd9, %rd2;
	add.s64 	%rd52, %rd10, 16;
	mov.f32 	%f67, 0f00000000;
	mul.wide.s32 	%rd13, %r18, 4;
	mov.u32 	%r36, %r1;
$L__BB0_4:
	.pragma "nounroll";
	ld.global.f32 	%f17, [%rd52+-16];
	mul.wide.s32 	%rd11, %r36, 4;
	add.s64 	%rd12, %rd1, %rd11;
	ld.global.f32 	%f18, [%rd12];
	fma.rn.f32 	%f19, %f17, %f18, %f67;
	ld.global.f32 	%f20, [%rd52+-12];
	add.s64 	%rd14, %rd12, %rd13;
	ld.global.f32 	%f21, [%rd14];
	fma.rn.f32 	%f22, %f20, %f21, %f19;
	ld.global.f32 	%f23, [%rd52+-8];
	add.s64 	%rd15, %rd14, %rd13;
	ld.global.f32 	%f24, [%rd15];
	fma.rn.f32 	%f25, %f23, %f24, %f22;
	ld.global.f32 	%f26, [%rd52+-4];
	add.s64 	%rd16, %rd15, %rd13;
	ld.global.f32 	%f27, [%rd16];
	fma.rn.f32 	%f28, %f26, %f27, %f25;
	ld.global.f32 	%f29, [%rd52];
	add.s64 	%rd17, %rd16, %rd13;
	ld.global.f32 	%f30, [%rd17];
	fma.rn.f32 	%f31, %f29, %f30, %f28;
	ld.global.f32 	%f32, [%rd52+4];
	add.s64 	%rd18, %rd17, %rd13;
	ld.global.f32 	%f33, [%rd18];
	fma.rn.f32 	%f34, %f32, %f33, %f31;
	ld.global.f32 	%f35, [%rd52+8];
	add.s64 	%rd19, %rd18, %rd13;
	ld.global.f32 	%f36, [%rd19];
	fma.rn.f32 	%f37, %f35, %f36, %f34;
	ld.global.f32 	%f38, [%rd52+12];
	add.s64 	%rd20, %rd19, %rd13;
	ld.global.f32 	%f39, [%rd20];
	fma.rn.f32 	%f67, %f38, %f39, %f37;
	add.s32 	%r37, %r37, 8;
	add.s32 	%r36, %r36, %r7;
	add.s64 	%rd52, %rd52, 32;
	setp.ne.s32 	%p6, %r37, 0;
	@%p6 bra 	$L__BB0_4;
$L__BB0_5:
	setp.eq.s32 	%p7, %r4, 0;
	@%p7 bra 	$L__BB0_13;
	and.b32  	%r13, %r19, 3;
	setp.lt.u32 	%p8, %r4, 4;
	@%p8 bra 	$L__BB0_8;
	add.s32 	%r28, %r39, %r3;
	mul.wide.u32 	%rd21, %r28, 4;
	add.s64 	%rd22, %rd2, %rd21;
	ld.global.f32 	%f41, [%rd22];
	mad.lo.s32 	%r29, %r39, %r18, %r1;
	mul.wide.s32 	%rd23, %r29, 4;
	add.s64 	%rd24, %rd1, %rd23;
	ld.global.f32 	%f42, [%rd24];
	fma.rn.f32 	%f43, %f41, %f42, %f67;
	cvt.u64.u32 	%rd25, %r3;
	cvt.u64.u32 	%rd26, %r39;
	add.s64 	%rd27, %rd26, %rd25;
	shl.b64 	%rd28, %rd27, 2;
	add.s64 	%rd29, %rd2, %rd28;
	ld.global.f32 	%f44, [%rd29+4];
	mul.wide.s32 	%rd30, %r18, 4;
	add.s64 	%rd31, %rd24, %rd30;
	ld.global.f32 	%f45, [%rd31];
	fma.rn.f32 	%f46, %f44, %f45, %f43;
	ld.global.f32 	%f47, [%rd29+8];
	add.s64 	%rd32, %rd31, %rd30;
	ld.global.f32 	%f48, [%rd32];
	fma.rn.f32 	%f49, %f47, %f48, %f46;
	ld.global.f32 	%f50, [%rd29+12];
	add.s64 	%rd33, %rd32, %rd30;
	ld.global.f32 	%f51, [%rd33];
	fma.rn.f32 	%f67, %f50, %f51, %f49;
	add.s32 	%r39, %r39, 4;
$L__BB0_8:
	setp.eq.s32 	%p9, %r13, 0;
	@%p9 bra 	$L__BB0_13;
	setp.eq.s32 	%p10, %r13, 1;
	@%p10 bra 	$L__BB0_11;
	add.s32 	%r30, %r39, %r3;
	mul.wide.u32 	%rd34, %r30, 4;
	add.s64 	%rd35, %rd2, %rd34;
	ld.global.f32 	%f53, [%rd35];
	mad.lo.s32 	%r31, %r39, %r18, %r1;
	mul.wide.s32 	%rd36, %r31, 4;
	add.s64 	%rd37, %rd1, %rd36;
	ld.global.f32 	%f54, [%rd37];
	fma.rn.f32 	%f55, %f53, %f54, %f67;
	cvt.u64.u32 	%rd38, %r3;
	cvt.u64.u32 	%rd39, %r39;
	add.s64 	%rd40, %rd39, %rd38;
	shl.b64 	%rd41, %rd40, 2;
	add.s64 	%rd42, %rd2, %rd41;
	ld.global.f32 	%f56, [%rd42+4];
	mul.wide.s32 	%rd43, %r18, 4;
	add.s64 	%rd44, %rd37, %rd43;
	ld.global.f32 	%f57, [%rd44];
	fma.rn.f32 	%f67, %f56, %f57, %f55;
	add.s32 	%r39, %r39, 2;
$L__BB0_11:
	and.b32  	%r32, %r19, 1;
	setp.eq.b32 	%p11, %r32, 1;
	not.pred 	%p12, %p11;
	@%p12 bra 	$L__BB0_13;
	add.s32 	%r33, %r39, %r3;
	mul.wide.u32 	%rd45, %r33, 4;
	add.s64 	%rd46, %rd2, %rd45;
	ld.global.f32 	%f58, [%rd46];
	mad.lo.s32 	%r34, %r39, %r18, %r1;
	mul.wide.s32 	%rd47, %r34, 4;
	add.s64 	%rd48, %rd1, %rd47;
	ld.global.f32 	%f59, [%rd48];
	fma.rn.f32 	%f67, %f58, %f59, %f67;
$L__BB0_13:
	mad.lo.s32 	%r35, %r18, %r2, %r1;
	cvta.to.global.u64 	%rd49, %rd6;
	mul.wide.s32 	%rd50, %r35, 4;
	add.s64 	%rd51, %rd49, %rd50;
	st.global.f32 	[%rd51], %f67;
$L__BB0_14:
	ret;

}
	// .globl	_Z16matmul_v2_kernelILi32EEvPKfS1_Pfiii
.visible .entry _Z16matmul_v2_kernelILi32EEvPKfS1_Pfiii(
	.param .u64 .ptr .align 1 _Z16matmul_v2_kernelILi32EEvPKfS1_Pfiii_param_0,
	.param .u64 .ptr .align 1 _Z16matmul_v2_kernelILi32EEvPKfS1_Pfiii_param_1,
	.param .u64 .ptr .align 1 _Z16matmul_v2_kernelILi32EEvPKfS1_Pfiii_param_2,
	.param .u32 _Z16matmul_v2_kernelILi32EEvPKfS1_Pfiii_param_3,
	.param .u32 _Z16matmul_v2_kernelILi32EEvPKfS1_Pfiii_param_4,
	.param .u32 _Z16matmul_v2_kernelILi32EEvPKfS1_Pfiii_param_5
)
{
	.reg .pred 	%p<12>;
	.reg .b32 	%r<38>;
	.reg .b32 	%f<111>;
	.reg .b64 	%rd<27>;
	// demoted variable
	.shared .align 4 .b8 _ZZ16matmul_v2_kernelILi32EEvPKfS1_PfiiiE7A_shmem[4096];
	// demoted variable
	.shared .align 4 .b8 _ZZ16matmul_v2_kernelILi32EEvPKfS1_PfiiiE7B_shmem[4096];
	ld.param.u64 	%rd8, [_Z16matmul_v2_kernelILi32EEvPKfS1_Pfiii_param_0];
	ld.param.u64 	%rd9, [_Z16matmul_v2_kernelILi32EEvPKfS1_Pfiii_param_1];
	ld.param.u64 	%rd10, [_Z16matmul_v2_kernelILi32EEvPKfS1_Pfiii_param_2];
	ld.param.u32 	%r16, [_Z16matmul_v2_kernelILi32EEvPKfS1_Pfiii_param_3];
	ld.param.u32 	%r17, [_Z16matmul_v2_kernelILi32EEvPKfS1_Pfiii_param_4];
	ld.param.u32 	%r18, [_Z16matmul_v2_kernelILi32EEvPKfS1_Pfiii_param_5];
	mov.u32 	%r1, %tid.x;
	mov.u32 	%r2, %tid.y;
	mov.u32 	%r19, %ctaid.y;
	shl.b32 	%r3, %r19, 5;
	mov.u32 	%r20, %ctaid.x;
	shl.b32 	%r4, %r20, 5;
	mul.lo.s32 	%r5, %r18, %r3;
	setp.lt.s32 	%p1, %r18, 1;
	mov.f32 	%f110, 0f00000000;
	@%p1 bra 	$L__BB1_7;
	sub.s32 	%r6, %r16, %r3;
	mad.lo.s32 	%r22, %r18, %r2, %r1;
	shl.b32 	%r23, %r2, 7;
	mov.u32 	%r24, _ZZ16matmul_v2_kernelILi32EEvPKfS1_PfiiiE7A_shmem;
	add.s32 	%r7, %r24, %r23;
	shl.b32 	%r25, %r1, 2;
	add.s32 	%r8, %r7, %r25;
	sub.s32 	%r9, %r17, %r4;
	mad.lo.s32 	%r26, %r17, %r2, %r1;
	mov.u32 	%r27, _ZZ16matmul_v2_kernelILi32EEvPKfS1_PfiiiE7B_shmem;
	add.s32 	%r11, %r27, %r25;
	add.s32 	%r10, %r11, %r23;
	shl.b32 	%r28, %r17, 5;
	mul.wide.s32 	%rd11, %r5, 4;
	mul.wide.u32 	%rd12, %r22, 4;
	add.s64 	%rd13, %rd11, %rd12;
	cvta.to.global.u64 	%rd14, %rd8;
	add.s64 	%rd26, %rd14, %rd13;
	mul.wide.s32 	%rd15, %r4, 4;
	mul.wide.s32 	%rd16, %r26, 4;
	add.s64 	%rd17, %rd15, %rd16;
	cvta.to.global.u64 	%rd18, %rd9;
	add.s64 	%rd25, %rd18, %rd17;
	mul.wide.s32 	%rd3, %r28, 4;
	mov.f32 	%f110, 0f00000000;
	mov.b32 	%r37, 0;
	mov.u32 	%r36, %r18;
$L__BB1_2:
	setp.ge.s32 	%p2, %r2, %r6;
	setp.ge.s32 	%p3, %r1, %r36;
	mov.f32 	%f108, 0f00000000;
	or.pred  	%p4, %p2, %p3;
	@%p4 bra 	$L__BB1_4;
	ld.global.f32 	%f108, [%rd26];
$L__BB1_4:
	setp.ge.s32 	%p5, %r1, %r9;
	st.shared.f32 	[%r8], %f108;
	setp.ge.s32 	%p6, %r2, %r36;
	mov.f32 	%f109, 0f00000000;
	or.pred  	%p7, %p6, %p5;
	@%p7 bra 	$L__BB1_6;
	ld.global.f32 	%f109, [%rd25];
$L__BB1_6:
	st.shared.f32 	[%r10], %f109;
	bar.sync 	0;
	ld.shared.f32 	%f12, [%r7];
	ld.shared.f32 	%f13, [%r11];
	fma.rn.f32 	%f14, %f12, %f13, %f110;
	ld.shared.f32 	%f15, [%r7+4];
	ld.shared.f32 	%f16, [%r11+128];
	fma.rn.f32 	%f17, %f15, %f16, %f14;
	ld.shared.f32 	%f18, [%r7+8];
	ld.shared.f32 	%f19, [%r11+256];
	fma.rn.f32 	%f20, %f18, %f19, %f17;
	ld.shared.f32 	%f21, [%r7+12];
	ld.shared.f32 	%f22, [%r11+384];
	fma.rn.f32 	%f23, %f21, %f22, %f20;
	ld.shared.f32 	%f24, [%r7+16];
	ld.shared.f32 	%f25, [%r11+512];
	fma.rn.f32 	%f26, %f24, %f25, %f23;
	ld.shared.f32 	%f27, [%r7+20];
	ld.shared.f32 	%f28, [%r11+640];
	fma.rn.f32 	%f29, %f27, %f28, %f26;
	ld.shared.f32 	%f30, [%r7+24];
	ld.shared.f32 	%f31, [%r11+768];
	fma.rn.f32 	%f32, %f30, %f31, %f29;
	ld.shared.f32 	%f33, [%r7+28];
	ld.shared.f32 	%f34, [%r11+896];
	fma.rn.f32 	%f35, %f33, %f34, %f32;
	ld.shared.f32 	%f36, [%r7+32];
	ld.shared.f32 	%f37, [%r11+1024];
	fma.rn.f32 	%f38, %f36, %f37, %f35;
	ld.shared.f32 	%f39, [%r7+36];
	ld.shared.f32 	%f40, [%r11+1152];
	fma.rn.f32 	%f41, %f39, %f40, %f38;
	ld.shared.f32 	%f42, [%r7+40];
	ld.shared.f32 	%f43, [%r11+1280];
	fma.rn.f32 	%f44, %f42, %f43, %f41;
	ld.shared.f32 	%f45, [%r7+44];
	ld.shared.f32 	%f46, [%r11+1408];
	fma.rn.f32 	%f47, %f45, %f46, %f44;
	ld.shared.f32 	%f48, [%r7+48];
	ld.shared.f32 	%f49, [%r11+1536];
	fma.rn.f32 	%f50, %f48, %f49, %f47;
	ld.shared.f32 	%f51, [%r7+52];
	ld.shared.f32 	%f52, [%r11+1664];
	fma.rn.f32 	%f53, %f51, %f52, %f50;
	ld.shared.f32 	%f54, [%r7+56];
	ld.shared.f32 	%f55, [%r11+1792];
	fma.rn.f32 	%f56, %f54, %f55, %f53;
	ld.shared.f32 	%f57, [%r7+60];
	ld.shared.f32 	%f58, [%r11+1920];
	fma.rn.f32 	%f59, %f57, %f58, %f56;
	ld.shared.f32 	%f60, [%r7+64];
	ld.shared.f32 	%f61, [%r11+2048];
	fma.rn.f32 	%f62, %f60, %f61, %f59;
	ld.shared.f32 	%f63, [%r7+68];
	ld.shared.f32 	%f64, [%r11+2176];
	fma.rn.f32 	%f65, %f63, %f64, %f62;
	ld.shared.f32 	%f66, [%r7+72];
	ld.shared.f32 	%f67, [%r11+2304];
	fma.rn.f32 	%f68, %f66, %f67, %f65;
	ld.shared.f32 	%f69, [%r7+76];
	ld.shared.f32 	%f70, [%r11+2432];
	fma.rn.f32 	%f71, %f69, %f70, %f68;
	ld.shared.f32 	%f72, [%r7+80];
	ld.shared.f32 	%f73, [%r11+2560];
	fma.rn.f32 	%f74, %f72, %f73, %f71;
	ld.shared.f32 	%f75, [%r7+84];
	ld.shared.f32 	%f76, [%r11+2688];
	fma.rn.f32 	%f77, %f75, %f76, %f74;
	ld.shared.f32 	%f78, [%r7+88];
	ld.shared.f32 	%f79, [%r11+2816];
	fma.rn.f32 	%f80, %f78, %f79, %f77;
	ld.shared.f32 	%f81, [%r7+92];
	ld.shared.f32 	%f82, [%r11+2944];
	fma.rn.f32 	%f83, %f81, %f82, %f80;
	ld.shared.f32 	%f84, [%r7+96];
	ld.shared.f32 	%f85, [%r11+3072];
	fma.rn.f32 	%f86, %f84, %f85, %f83;
	ld.shared.f32 	%f87, [%r7+100];
	ld.shared.f32 	%f88, [%r11+3200];
	fma.rn.f32 	%f89, %f87, %f88, %f86;
	ld.shared.f32 	%f90, [%r7+104];
	ld.shared.f32 	%f91, [%r11+3328];
	fma.rn.f32 	%f92, %f90, %f91, %f89;
	ld.shared.f32 	%f93, [%r7+108];
	ld.shared.f32 	%f94, [%r11+3456];
	fma.rn.f32 	%f95, %f93, %f94, %f92;
	ld.shared.f32 	%f96, [%r7+112];
	ld.shared.f32 	%f97, [%r11+3584];
	fma.rn.f32 	%f98, %f96, %f97, %f95;
	ld.shared.f32 	%f99, [%r7+116];
	ld.shared.f32 	%f100, [%r11+3712];
	fma.rn.f32 	%f101, %f99, %f100, %f98;
	ld.shared.f32 	%f102, [%r7+120];
	ld.shared.f32 	%f103, [%r11+3840];
	fma.rn.f32 	%f104, %f102, %f103, %f101;
	ld.shared.f32 	%f105, [%r7+124];
	ld.shared.f32 	%f106, [%r11+3968];
	fma.rn.f32 	%f110, %f105, %f106, %f104;
	bar.sync 	0;
	add.s32 	%r37, %r37, 32;
	add.s64 	%rd26, %rd26, 128;
	add.s64 	%rd25, %rd25, %rd3;
	add.s32 	%r36, %r36, -32;
	setp.lt.s32 	%p8, %r37, %r18;
	@%p8 bra 	$L__BB1_2;
$L__BB1_7:
	sub.s32 	%r31, %r16, %r3;
	setp.ge.s32 	%p9, %r2, %r31;
	sub.s32 	%r32, %r17, %r4;
	setp.ge.s32 	%p10, %r1, %r32;
	or.pred  	%p11, %p9, %p10;
	@%p11 bra 	$L__BB1_9;
	mad.lo.s32 	%r34, %r17, %r2, %r1;
	cvt.s64.s32 	%rd19, %r34;
	add.s32 	%r35, %r5, %r4;
	cvt.s64.s32 	%rd20, %r35;
	add.s64 	%rd21, %rd20, %rd19;
	cvta.to.global.u64 	%rd22, %rd10;
	shl.b64 	%rd23, %rd21, 2;
	add.s64 	%rd24, %rd22, %rd23;
	st.global.f32 	[%rd24], %f110;
$L__BB1_9:
	ret;

}
	// .globl	_Z16matmul_v3_kernelILi256ELi128ELi128ELi32EEvPKfS1_Pfiii
.visible .entry _Z16matmul_v3_kernelILi256ELi128ELi128ELi32EEvPKfS1_Pfiii(
	.param .u64 .ptr .align 1 _Z16matmul_v3_kernelILi256ELi128ELi128ELi32EEvPKfS1_Pfiii_param_0,
	.param .u64 .ptr .align 1 _Z16matmul_v3_kernelILi256ELi128ELi128ELi32EEvPKfS1_Pfiii_param_1,
	.param .u64 .ptr .align 1 _Z16matmul_v3_kernelILi256ELi128ELi128ELi32EEvPKfS1_Pfiii_param_2,
	.param .u32 _Z16matmul_v3_kernelILi256ELi128ELi128ELi32EEvPKfS1_Pfiii_param_3,
	.param .u32 _Z16matmul_v3_kernelILi256ELi128ELi128ELi32EEvPKfS1_Pfiii_param_4,
	.param .u32 _Z16matmul_v3_kernelILi256ELi128ELi128ELi32EEvPKfS1_Pfiii_param_5
)
{
	.local .align 16 .b8 	__local_depot2[256];
	.reg .b64 	%SP;
	.reg .b64 	%SPL;
	.reg .pred 	%p<72>;
	.reg .b32 	%r<251>;
	.reg .b32 	%f<160>;
	.reg .b64 	%rd<105>;
	// demoted variable
	.shared .align 4 .b8 _ZZ16matmul_v3_kernelILi256ELi128ELi128ELi32EEvPKfS1_PfiiiE7A_shmem[16384];
	// demoted variable
	.shared .align 4 .b8 _ZZ16matmul_v3_kernelILi256ELi128ELi128ELi32EEvPKfS1_PfiiiE7B_shmem[16384];
	mov.u64 	%SPL, __local_depot2;
	ld.param.u64 	%rd27, [_Z16matmul_v3_kernelILi256ELi128ELi128ELi32EEvPKfS1_Pfiii_param_0];
	ld.param.u64 	%rd28, [_Z16matmul_v3_kernelILi256ELi128ELi128ELi32EEvPKfS1_Pfiii_param_1];
	ld.param.u64 	%rd29, [_Z16matmul_v3_kernelILi256ELi128ELi128ELi32EEvPKfS1_Pfiii_param_2];
	ld.param.u32 	%r123, [_Z16matmul_v3_kernelILi256ELi128ELi128ELi32EEvPKfS1_Pfiii_param_3];
	ld.param.u32 	%r124, [_Z16matmul_v3_kernelILi256ELi128ELi128ELi32EEvPKfS1_Pfiii_param_4];
	ld.param.u32 	%r125, [_Z16matmul_v3_kernelILi256ELi128ELi128ELi32EEvPKfS1_Pfiii_param_5];
	cvta.to.global.u64 	%rd1, %rd27;
	cvta.to.global.u64 	%rd2, %rd28;
	cvta.to.global.u64 	%rd3, %rd29;
	add.u64 	%rd4, %SPL, 0;
	mov.u32 	%r223, %tid.x;
	mov.u32 	%r126, %ctaid.x;
	add.s32 	%r127, %r124, 127;
	shr.s32 	%r128, %r127, 31;
	shr.u32 	%r129, %r128, 25;
	add.s32 	%r130, %r127, %r129;
	shr.s32 	%r131, %r130, 7;
	div.s32 	%r132, %r126, %r131;
	mul.lo.s32 	%r133, %r132, %r131;
	sub.s32 	%r134, %r126, %r133;
	shl.b32 	%r2, %r132, 7;
	shl.b32 	%r3, %r134, 7;
	mad.lo.s32 	%r135, %r2, %r124, %r3;
	cvt.s64.s32 	%rd5, %r135;
	mov.f32 	%f61, 0f00000000;
	st.local.v4.f32 	[%rd4], {%f61, %f61, %f61, %f61};
	st.local.v4.f32 	[%rd4+16], {%f61, %f61, %f61, %f61};
	st.local.v4.f32 	[%rd4+32], {%f61, %f61, %f61, %f61};
	st.local.v4.f32 	[%rd4+48], {%f61, %f61, %f61, %f61};
	st.local.v4.f32 	[%rd4+64], {%f61, %f61, %f61, %f61};
	st.local.v4.f32 	[%rd4+80], {%f61, %f61, %f61, %f61};
	st.local.v4.f32 	[%rd4+96], {%f61, %f61, %f61, %f61};
	st.local.v4.f32 	[%rd4+112], {%f61, %f61, %f61, %f61};
	st.local.v4.f32 	[%rd4+128], {%f61, %f61, %f61, %f61};
	st.local.v4.f32 	[%rd4+144], {%f61, %f61, %f61, %f61};
	st.local.v4.f32 	[%rd4+160], {%f61, %f61, %f61, %f61};
	st.local.v4.f32 	[%rd4+176], {%f61, %f61, %f61, %f61};
	st.local.v4.f32 	[%rd4+192], {%f61, %f61, %f61, %f61};
	st.local.v4.f32 	[%rd4+208], {%f61, %f61, %f61, %f61};
	st.local.v4.f32 	[%rd4+224], {%f61, %f61, %f61, %f61};
	st.local.v4.f32 	[%rd4+240], {%f61, %f61, %f61, %f61};
	setp.lt.s32 	%p1, %r125, 1;
	@%p1 bra 	$L__BB2_44;
	sub.s32 	%r4, %r123, %r2;
	sub.s32 	%r5, %r124, %r3;
	shl.b32 	%r6, %r124, 5;
	and.b32  	%r7, %r223, 31;
	and.b32  	%r8, %r223, 127;
	shr.u32 	%r137, %r223, 8;
	neg.s32 	%r138, %r137;
	and.b32  	%r9, %r138, 3;
	shr.u32 	%r10, %r223, 5;
	mad.lo.s32 	%r11, %r10, %r125, %r7;
	add.s32 	%r12, %r223, 256;
	shr.u32 	%r13, %r12, 5;
	mad.lo.s32 	%r14, %r13, %r125, %r7;
	add.s32 	%r15, %r223, 512;
	shr.u32 	%r16, %r15, 5;
	mad.lo.s32 	%r17, %r16, %r125, %r7;
	shr.u32 	%r18, %r223, 7;
	mad.lo.s32 	%r19, %r18, %r124, %r8;
	shr.u32 	%r20, %r12, 7;
	mad.lo.s32 	%r21, %r20, %r124, %r8;
	shl.b32 	%r139, %r20, 9;
	mov.u32 	%r140, _ZZ16matmul_v3_kernelILi256ELi128ELi128ELi32EEvPKfS1_PfiiiE7B_shmem;
	shl.b32 	%r141, %r223, 2;
	and.b32  	%r142, %r141, 508;
	add.s32 	%r26, %r140, %r142;
	add.s32 	%r22, %r26, %r139;
	shr.u32 	%r23, %r15, 7;
	mad.lo.s32 	%r24, %r23, %r124, %r8;
	shl.b32 	%r143, %r23, 9;
	add.s32 	%r25, %r26, %r143;
	shl.b32 	%r27, %r125, 5;
	mul.wide.u32 	%rd31, %r3, 4;
	add.s64 	%rd100, %rd2, %rd31;
	mul.lo.s32 	%r144, %r2, %r125;
	mul.wide.s32 	%rd32, %r144, 4;
	add.s64 	%rd99, %rd1, %rd32;
	mov.b32 	%r224, 0;
$L__BB2_2:
	add.s32 	%r54, %r223, 768;
	setp.eq.s32 	%p2, %r9, 0;
	sub.s32 	%r55, %r125, %r224;
	mov.u32 	%r225, %r223;
	@%p2 bra 	$L__BB2_12;
	setp.ge.s32 	%p3, %r10, %r4;
	setp.ge.s32 	%p4, %r7, %r55;
	mov.f32 	%f146, 0f00000000;
	or.pred  	%p5, %p3, %p4;
	@%p5 bra 	$L__BB2_5;
	mul.wide.u32 	%rd33, %r11, 4;
	add.s64 	%rd34, %rd99, %rd33;
	ld.global.f32 	%f146, [%rd34];
$L__BB2_5:
	setp.eq.s32 	%p6, %r9, 1;
	shl.b32 	%r146, %r10, 7;
	mov.u32 	%r147, _ZZ16matmul_v3_kernelILi256ELi128ELi128ELi32EEvPKfS1_PfiiiE7A_shmem;
	add.s32 	%r148, %r147, %r146;
	shl.b32 	%r149, %r7, 2;
	add.s32 	%r150, %r148, %r149;
	st.shared.f32 	[%r150], %f146;
	mov.u32 	%r225, %r12;
	@%p6 bra 	$L__BB2_12;
	setp.ge.s32 	%p7, %r7, %r55;
	setp.ge.s32 	%p8, %r13, %r4;
	mov.f32 	%f147, 0f00000000;
	or.pred  	%p9, %p8, %p7;
	@%p9 bra 	$L__BB2_8;
	mul.wide.u32 	%rd35, %r14, 4;
	add.s64 	%rd36, %rd99, %rd35;
	ld.global.f32 	%f147, [%rd36];
$L__BB2_8:
	setp.eq.s32 	%p10, %r9, 2;
	shl.b32 	%r152, %r13, 7;
	add.s32 	%r154, %r147, %r152;
	add.s32 	%r156, %r154, %r149;
	st.shared.f32 	[%r156], %f147;
	mov.u32 	%r225, %r15;
	@%p10 bra 	$L__BB2_12;
	setp.ge.s32 	%p11, %r7, %r55;
	setp.ge.s32 	%p12, %r16, %r4;
	mov.f32 	%f148, 0f00000000;
	or.pred  	%p13, %p12, %p11;
	@%p13 bra 	$L__BB2_11;
	mul.wide.u32 	%rd37, %r17, 4;
	add.s64 	%rd38, %rd99, %rd37;
	ld.global.f32 	%f148, [%rd38];
$L__BB2_11:
	shl.b32 	%r158, %r16, 7;
	add.s32 	%r160, %r147, %r158;
	add.s32 	%r162, %r160, %r149;
	st.shared.f32 	[%r162], %f148;
	mov.u32 	%r225, %r54;
$L__BB2_12:
	add.s32 	%r163, %r225, 768;
	shr.u32 	%r235, %r163, 5;
	shl.b32 	%r164, %r235, 7;
	shl.b32 	%r165, %r7, 2;
	mov.u32 	%r166, _ZZ16matmul_v3_kernelILi256ELi128ELi128ELi32EEvPKfS1_PfiiiE7A_shmem;
	add.s32 	%r167, %r166, %r165;
	add.s32 	%r237, %r167, %r164;
	mad.lo.s32 	%r236, %r125, %r235, %r7;
	add.s32 	%r168, %r225, 512;
	shr.u32 	%r232, %r168, 5;
	shl.b32 	%r169, %r232, 7;
	add.s32 	%r234, %r167, %r169;
	mad.lo.s32 	%r233, %r125, %r232, %r7;
	add.s32 	%r170, %r225, 256;
	shr.u32 	%r229, %r170, 5;
	shl.b32 	%r171, %r229, 7;
	add.s32 	%r231, %r167, %r171;
	mad.lo.s32 	%r230, %r125, %r229, %r7;
	shr.u32 	%r226, %r225, 5;
	shl.b32 	%r172, %r226, 7;
	add.s32 	%r228, %r167, %r172;
	mad.lo.s32 	%r227, %r125, %r226, %r7;
$L__BB2_13:
	setp.ge.s32 	%p14, %r7, %r55;
	setp.ge.s32 	%p15, %r226, %r4;
	mov.f32 	%f149, 0f00000000;
	or.pred  	%p16, %p15, %p14;
	@%p16 bra 	$L__BB2_15;
	mul.wide.u32 	%rd39, %r227, 4;
	add.s64 	%rd40, %rd99, %rd39;
	ld.global.f32 	%f149, [%rd40];
$L__BB2_15:
	st.shared.f32 	[%r228], %f149;
	setp.ge.s32 	%p18, %r229, %r4;
	mov.f32 	%f150, 0f00000000;
	or.pred  	%p19, %p18, %p14;
	@%p19 bra 	$L__BB2_17;
	mul.wide.u32 	%rd41, %r230, 4;
	add.s64 	%rd42, %rd99, %rd41;
	ld.global.f32 	%f150, [%rd42];
$L__BB2_17:
	st.shared.f32 	[%r231], %f150;
	setp.ge.s32 	%p21, %r232, %r4;
	mov.f32 	%f151, 0f00000000;
	or.pred  	%p22, %p21, %p14;
	@%p22 bra 	$L__BB2_19;
	mul.wide.u32 	%rd43, %r233, 4;
	add.s64 	%rd44, %rd99, %rd43;
	ld.global.f32 	%f151, [%rd44];
$L__BB2_19:
	st.shared.f32 	[%r234], %f151;
	setp.ge.s32 	%p24, %r235, %r4;
	mov.f32 	%f152, 0f00000000;
	or.pred  	%p25, %p24, %p14;
	@%p25 bra 	$L__BB2_21;
	mul.wide.u32 	%rd45, %r236, 4;
	add.s64 	%rd46, %rd99, %rd45;
	ld.global.f32 	%f152, [%rd46];
$L__BB2_21:
	st.shared.f32 	[%r237], %f152;
	add.s32 	%r82, %r225, 1024;
	add.s32 	%r237, %r237, 4096;
	add.s32 	%r236, %r236, %r27;
	add.s32 	%r235, %r235, 32;
	add.s32 	%r234, %r234, 4096;
	add.s32 	%r233, %r233, %r27;
	add.s32 	%r232, %r232, 32;
	add.s32 	%r231, %r231, 4096;
	add.s32 	%r230, %r230, %r27;
	add.s32 	%r229, %r229, 32;
	add.s32 	%r228, %r228, 4096;
	add.s32 	%r227, %r227, %r27;
	add.s32 	%r226, %r226, 32;
	setp.lt.u32 	%p26, %r225, 3072;
	mov.u32 	%r225, %r82;
	@%p26 bra 	$L__BB2_13;
	setp.eq.s32 	%p27, %r9, 0;
	mov.u32 	%r239, %r223;
	@%p27 bra 	$L__BB2_32;
	setp.ge.s32 	%p28, %r8, %r5;
	setp.ge.s32 	%p29, %r18, %r55;
	mov.f32 	%f153, 0f00000000;
	or.pred  	%p30, %p29, %p28;
	@%p30 bra 	$L__BB2_25;
	mul.wide.s32 	%rd47, %r19, 4;
	add.s64 	%rd48, %rd100, %rd47;
	ld.global.f32 	%f153, [%rd48];
$L__BB2_25:
	setp.eq.s32 	%p31, %r9, 1;
	shl.b32 	%r178, %r18, 9;
	mov.u32 	%r179, _ZZ16matmul_v3_kernelILi256ELi128ELi128ELi32EEvPKfS1_PfiiiE7B_shmem;
	add.s32 	%r180, %r179, %r178;
	shl.b32 	%r181, %r8, 2;
	add.s32 	%r182, %r180, %r181;
	st.shared.f32 	[%r182], %f153;
	mov.u32 	%r239, %r12;
	@%p31 bra 	$L__BB2_32;
	setp.ge.s32 	%p32, %r8, %r5;
	setp.ge.s32 	%p33, %r20, %r55;
	mov.f32 	%f154, 0f00000000;
	or.pred  	%p34, %p33, %p32;
	@%p34 bra 	$L__BB2_28;
	mul.wide.s32 	%rd49, %r21, 4;
	add.s64 	%rd50, %rd100, %rd49;
	ld.global.f32 	%f154, [%rd50];
$L__BB2_28:
	setp.eq.s32 	%p35, %r9, 2;
	st.shared.f32 	[%r22], %f154;
	mov.u32 	%r239, %r15;
	@%p35 bra 	$L__BB2_32;
	setp.ge.s32 	%p36, %r8, %r5;
	setp.ge.s32 	%p37, %r23, %r55;
	mov.f32 	%f155, 0f00000000;
	or.pred  	%p38, %p37, %p36;
	@%p38 bra 	$L__BB2_31;
	mul.wide.s32 	%rd51, %r24, 4;
	add.s64 	%rd52, %rd100, %rd51;
	ld.global.f32 	%f155, [%rd52];
$L__BB2_31:
	st.shared.f32 	[%r25], %f155;
	mov.u32 	%r239, %r54;
$L__BB2_32:
	setp.ge.s32 	%p39, %r8, %r5;
	shr.u32 	%r97, %r239, 7;
	setp.ge.s32 	%p40, %r97, %r55;
	mov.f32 	%f156, 0f00000000;
	or.pred  	%p41, %p40, %p39;
	@%p41 bra 	$L__BB2_34;
	mad.lo.s32 	%r186, %r97, %r124, %r8;
	mul.wide.s32 	%rd53, %r186, 4;
	add.s64 	%rd54, %rd100, %rd53;
	ld.global.f32 	%f156, [%rd54];
$L__BB2_34:
	setp.ge.s32 	%p42, %r8, %r5;
	shl.b32 	%r188, %r97, 9;
	add.s32 	%r189, %r26, %r188;
	st.shared.f32 	[%r189], %f156;
	add.s32 	%r190, %r239, 256;
	shr.u32 	%r98, %r190, 7;
	setp.ge.s32 	%p43, %r98, %r55;
	mov.f32 	%f157, 0f00000000;
	or.pred  	%p44, %p43, %p42;
	@%p44 bra 	$L__BB2_36;
	mad.lo.s32 	%r191, %r98, %r124, %r8;
	mul.wide.s32 	%rd55, %r191, 4;
	add.s64 	%rd56, %rd100, %rd55;
	ld.global.f32 	%f157, [%rd56];
$L__BB2_36:
	setp.ge.s32 	%p45, %r8, %r5;
	shl.b32 	%r193, %r98, 9;
	add.s32 	%r194, %r26, %r193;
	st.shared.f32 	[%r194], %f157;
	add.s32 	%r195, %r239, 512;
	shr.u32 	%r99, %r195, 7;
	setp.ge.s32 	%p46, %r99, %r55;
	mov.f32 	%f158, 0f00000000;
	or.pred  	%p47, %p46, %p45;
	@%p47 bra 	$L__BB2_38;
	mad.lo.s32 	%r196, %r99, %r124, %r8;
	mul.wide.s32 	%rd57, %r196, 4;
	add.s64 	%rd58, %rd100, %rd57;
	ld.global.f32 	%f158, [%rd58];
$L__BB2_38:
	setp.ge.s32 	%p48, %r8, %r5;
	shl.b32 	%r198, %r99, 9;
	add.s32 	%r199, %r26, %r198;
	st.shared.f32 	[%r199], %f158;
	add.s32 	%r200, %r239, 768;
	shr.u32 	%r100, %r200, 7;
	setp.ge.s32 	%p49, %r100, %r55;
	mov.f32 	%f159, 0f00000000;
	or.pred  	%p50, %p49, %p48;
	@%p50 bra 	$L__BB2_40;
	mad.lo.s32 	%r201, %r100, %r124, %r8;
	mul.wide.s32 	%rd59, %r201, 4;
	add.s64 	%rd60, %rd100, %rd59;
	ld.global.f32 	%f159, [%rd60];
$L__BB2_40:
	shl.b32 	%r202, %r100, 9;
	add.s32 	%r203, %r26, %r202;
	st.shared.f32 	[%r203], %f159;
	add.s32 	%r101, %r239, 1024;
	setp.lt.u32 	%p51, %r239, 3072;
	mov.u32 	%r239, %r101;
	@%p51 bra 	$L__BB2_32;
	bar.sync 	0;
	ld.shared.f32 	%f29, [%r26];
	ld.shared.f32 	%f30, [%r26+512];
	ld.shared.f32 	%f31, [%r26+1024];
	ld.shared.f32 	%f32, [%r26+1536];
	ld.shared.f32 	%f33, [%r26+2048];
	ld.shared.f32 	%f34, [%r26+2560];
	ld.shared.f32 	%f35, [%r26+3072];
	ld.shared.f32 	%f36, [%r26+3584];
	ld.shared.f32 	%f37, [%r26+4096];
	ld.shared.f32 	%f38, [%r26+4608];
	ld.shared.f32 	%f39, [%r26+5120];
	ld.shared.f32 	%f40, [%r26+5632];
	ld.shared.f32 	%f41, [%r26+6144];
	ld.shared.f32 	%f42, [%r26+6656];
	ld.shared.f32 	%f43, [%r26+7168];
	ld.shared.f32 	%f44, [%r26+7680];
	ld.shared.f32 	%f45, [%r26+8192];
	ld.shared.f32 	%f46, [%r26+8704];
	ld.shared.f32 	%f47, [%r26+9216];
	ld.shared.f32 	%f48, [%r26+9728];
	ld.shared.f32 	%f49, [%r26+10240];
	ld.shared.f32 	%f50, [%r26+10752];
	ld.shared.f32 	%f51, [%r26+11264];
	ld.shared.f32 	%f52, [%r26+11776];
	ld.shared.f32 	%f53, [%r26+12288];
	ld.shared.f32 	%f54, [%r26+12800];
	ld.shared.f32 	%f55, [%r26+13312];
	ld.shared.f32 	%f56, [%r26+13824];
	ld.shared.f32 	%f57, [%r26+14336];
	ld.shared.f32 	%f58, [%r26+14848];
	ld.shared.f32 	%f59, [%r26+15360];
	ld.shared.f32 	%f60, [%r26+15872];
	mov.u32 	%r241, %r223;
$L__BB2_42:
	shr.u32 	%r204, %r241, 8;
	mul.wide.u32 	%rd61, %r204, 4;
	add.s64 	%rd62, %rd4, %rd61;
	ld.local.f32 	%f76, [%rd62];
	and.b32  	%r205, %r241, -128;
	mov.u32 	%r206, _ZZ16matmul_v3_kernelILi256ELi128ELi128ELi32EEvPKfS1_PfiiiE7A_shmem;
	add.s32 	%r207, %r206, %r205;
	ld.shared.f32 	%f77, [%r207];
	fma.rn.f32 	%f78, %f77, %f29, %f76;
	ld.shared.f32 	%f79, [%r207+4];
	fma.rn.f32 	%f80, %f79, %f30, %f78;
	ld.shared.f32 	%f81, [%r207+8];
	fma.rn.f32 	%f82, %f81, %f31, %f80;
	ld.shared.f32 	%f83, [%r207+12];
	fma.rn.f32 	%f84, %f83, %f32, %f82;
	ld.shared.f32 	%f85, [%r207+16];
	fma.rn.f32 	%f86, %f85, %f33, %f84;
	ld.shared.f32 	%f87, [%r207+20];
	fma.rn.f32 	%f88, %f87, %f34, %f86;
	ld.shared.f32 	%f89, [%r207+24];
	fma.rn.f32 	%f90, %f89, %f35, %f88;
	ld.shared.f32 	%f91, [%r207+28];
	fma.rn.f32 	%f92, %f91, %f36, %f90;
	ld.shared.f32 	%f93, [%r207+32];
	fma.rn.f32 	%f94, %f93, %f37, %f92;
	ld.shared.f32 	%f95, [%r207+36];
	fma.rn.f32 	%f96, %f95, %f38, %f94;
	ld.shared.f32 	%f97, [%r207+40];
	fma.rn.f32 	%f98, %f97, %f39, %f96;
	ld.shared.f32 	%f99, [%r207+44];
	fma.rn.f32 	%f100, %f99, %f40, %f98;
	ld.shared.f32 	%f101, [%r207+48];
	fma.rn.f32 	%f102, %f101, %f41, %f100;
	ld.shared.f32 	%f103, [%r207+52];
	fma.rn.f32 	%f104, %f103, %f42, %f102;
	ld.shared.f32 	%f105, [%r207+56];
	fma.rn.f32 	%f106, %f105, %f43, %f104;
	ld.shared.f32 	%f107, [%r207+60];
	fma.rn.f32 	%f108, %f107, %f44, %f106;
	ld.shared.f32 	%f109, [%r207+64];
	fma.rn.f32 	%f110, %f109, %f45, %f108;
	ld.shared.f32 	%f111, [%r207+68];
	fma.rn.f32 	%f112, %f111, %f46, %f110;
	ld.shared.f32 	%f113, [%r207+72];
	fma.rn.f32 	%f114, %f113, %f47, %f112;
	ld.shared.f32 	%f115, [%r207+76];
	fma.rn.f32 	%f116, %f115, %f48, %f114;
	ld.shared.f32 	%f117, [%r207+80];
	fma.rn.f32 	%f118, %f117, %f49, %f116;
	ld.shared.f32 	%f119, [%r207+84];
	fma.rn.f32 	%f120, %f119, %f50, %f118;
	ld.shared.f32 	%f121, [%r207+88];
	fma.rn.f32 	%f122, %f121, %f51, %f120;
	ld.shared.f32 	%f123, [%r207+92];
	fma.rn.f32 	%f124, %f123, %f52, %f122;
	ld.shared.f32 	%f125, [%r207+96];
	fma.rn.f32 	%f126, %f125, %f53, %f124;
	ld.shared.f32 	%f127, [%r207+100];
	fma.rn.f32 	%f128, %f127, %f54, %f126;
	ld.shared.f32 	%f129, [%r207+104];
	fma.rn.f32 	%f130, %f129, %f55, %f128;
	ld.shared.f32 	%f131, [%r207+108];
	fma.rn.f32 	%f132, %f131, %f56, %f130;
	ld.shared.f32 	%f133, [%r207+112];
	fma.rn.f32 	%f134, %f133, %f57, %f132;
	ld.shared.f32 	%f135, [%r207+116];
	fma.rn.f32 	%f136, %f135, %f58, %f134;
	ld.shared.f32 	%f137, [%r207+120];
	fma.rn.f32 	%f138, %f137, %f59, %f136;
	ld.shared.f32 	%f139, [%r207+124];
	fma.rn.f32 	%f140, %f139, %f60, %f138;
	st.local.f32 	[%rd62], %f140;
	add.s32 	%r103, %r241, 256;
	setp.lt.u32 	%p52, %r241, 16128;
	mov.u32 	%r241, %r103;
	@%p52 bra 	$L__BB2_42;
	bar.sync 	0;
	add.s64 	%rd99, %rd99, 128;
	mul.wide.s32 	%rd63, %r6, 4;
	add.s64 	%rd100, %rd100, %rd63;
	add.s32 	%r224, %r224, 32;
	setp.lt.s32 	%p53, %r224, %r125;
	@%p53 bra 	$L__BB2_2;
$L__BB2_44:
	sub.s32 	%r28, %r123, %r2;
	sub.s32 	%r29, %r124, %r3;
	and.b32  	%r30, %r223, 127;
	shr.u32 	%r208, %r223, 8;
	neg.s32 	%r209, %r208;
	and.b32  	%r31, %r209, 3;
	setp.eq.s32 	%p54, %r31, 0;
	@%p54 bra 	$L__BB2_49;
	shr.u32 	%r210, %r223, 6;
	cvt.u64.u32 	%rd64, %r210;
	and.b64  	%rd65, %rd64, 12;
	add.s64 	%rd98, %rd4, %rd65;
	shr.u32 	%r221, %r223, 7;
	mad.lo.s32 	%r222, %r124, %r221, %r30;
	shl.b32 	%r34, %r124, 1;
	neg.s32 	%r220, %r31;
	shl.b32 	%r211, %r31, 8;
	add.s32 	%r223, %r223, %r211;
$L__BB2_46:
	.pragma "nounroll";
	setp.ge.s32 	%p55, %r30, %r29;
	setp.ge.s32 	%p56, %r221, %r28;
	or.pred  	%p57, %p56, %p55;
	@%p57 bra 	$L__BB2_48;
	ld.local.f32 	%f141, [%rd98];
	cvt.s64.s32 	%rd66, %r222;
	add.s64 	%rd67, %rd66, %rd5;
	shl.b64 	%rd68, %rd67, 2;
	add.s64 	%rd69, %rd3, %rd68;
	st.global.f32 	[%rd69], %f141;
$L__BB2_48:
	add.s64 	%rd98, %rd98, 4;
	add.s32 	%r222, %r222, %r34;
	add.s32 	%r221, %r221, 2;
	add.s32 	%r220, %r220, 1;
	setp.ne.s32 	%p58, %r220, 0;
	@%p58 bra 	$L__BB2_46;
$L__BB2_49:
	add.s32 	%r213, %r223, 768;
	shr.u32 	%r248, %r213, 7;
	mad.lo.s32 	%r249, %r124, %r248, %r30;
	shl.b32 	%r46, %r124, 3;
	cvt.u64.u32 	%rd70, %r223;
	add.s64 	%rd71, %rd70, 768;
	shr.u64 	%rd72, %rd71, 6;
	and.b64  	%rd73, %rd72, 60;
	add.s64 	%rd104, %rd4, %rd73;
	add.s32 	%r214, %r223, 512;
	shr.u32 	%r246, %r214, 7;
	mad.lo.s32 	%r247, %r124, %r246, %r30;
	add.s64 	%rd74, %rd70, 512;
	shr.u64 	%rd75, %rd74, 6;
	and.b64  	%rd76, %rd75, 60;
	add.s64 	%rd103, %rd4, %rd76;
	add.s64 	%rd77, %rd70, 256;
	shr.u64 	%rd78, %rd77, 6;
	and.b64  	%rd79, %rd78, 60;
	add.s64 	%rd102, %rd4, %rd79;
	add.s32 	%r215, %r223, 256;
	shr.u32 	%r244, %r215, 7;
	mad.lo.s32 	%r245, %r124, %r244, %r30;
	shr.u64 	%rd80, %rd70, 6;
	and.b64  	%rd81, %rd80, 28;
	add.s64 	%rd101, %rd4, %rd81;
	shr.u32 	%r242, %r223, 7;
	mad.lo.s32 	%r243, %r124, %r242, %r30;
$L__BB2_50:
	setp.ge.s32 	%p59, %r30, %r29;
	setp.ge.s32 	%p60, %r242, %r28;
	or.pred  	%p61, %p60, %p59;
	@%p61 bra 	$L__BB2_52;
	ld.local.f32 	%f142, [%rd101];
	cvt.s64.s32 	%rd82, %r243;
	add.s64 	%rd83, %rd82, %rd5;
	shl.b64 	%rd84, %rd83, 2;
	add.s64 	%rd85, %rd3, %rd84;
	st.global.f32 	[%rd85], %f142;
$L__BB2_52:
	setp.ge.s32 	%p62, %r30, %r29;
	setp.ge.s32 	%p63, %r244, %r28;
	or.pred  	%p64, %p63, %p62;
	@%p64 bra 	$L__BB2_54;
	ld.local.f32 	%f143, [%rd102];
	cvt.s64.s32 	%rd86, %r245;
	add.s64 	%rd87, %rd86, %rd5;
	shl.b64 	%rd88, %rd87, 2;
	add.s64 	%rd89, %rd3, %rd88;
	st.global.f32 	[%rd89], %f143;
$L__BB2_54:
	setp.ge.s32 	%p65, %r30, %r29;
	setp.ge.s32 	%p66, %r246, %r28;
	or.pred  	%p67, %p66, %p65;
	@%p67 bra 	$L__BB2_56;
	ld.local.f32 	%f144, [%rd103];
	cvt.s64.s32 	%rd90, %r247;
	add.s64 	%rd91, %rd90, %rd5;
	shl.b64 	%rd92, %rd91, 2;
	add.s64 	%rd93, %rd3, %rd92;
	st.global.f32 	[%rd93], %f144;
$L__BB2_56:
	setp.ge.s32 	%p68, %r30, %r29;
	setp.ge.s32 	%p69, %r248, %r28;
	or.pred  	%p70, %p69, %p68;
	@%p70 bra 	$L__BB2_58;
	ld.local.f32 	%f145, [%rd104];
	cvt.s64.s32 	%rd94, %r249;
	add.s64 	%rd95, %rd94, %rd5;
	shl.b64 	%rd96, %rd95, 2;
	add.s64 	%rd97, %rd3, %rd96;
	st.global.f32 	[%rd97], %f145;
$L__BB2_58:
	add.s32 	%r114, %r223, 1024;
	add.s32 	%r249, %r249, %r46;
	add.s32 	%r248, %r248, 8;
	add.s64 	%rd104, %rd104, 16;
	add.s32 	%r247, %r247, %r46;
	add.s32 	%r246, %r246, 8;
	add.s64 	%rd103, %rd103, 16;
	add.s64 	%rd102, %rd102, 16;
	add.s32 	%r245, %r245, %r46;
	add.s32 	%r244, %r244, 8;
	add.s64 	%rd101, %rd101, 16;
	add.s32 	%r243, %r243, %r46;
	add.s32 	%r242, %r242, 8;
	setp.lt.u32 	%p71, %r223, 15360;
	mov.u32 	%r223, %r114;
	@%p71 bra 	$L__BB2_50;
	ret;

}
	// .globl	_Z16matmul_v4_kernelILi128ELi128ELi32ELi8ELi8EEvPKfS1_Pfiii
.visible .entry _Z16matmul_v4_kernelILi128ELi128ELi32ELi8ELi8EEvPKfS1_Pfiii(
	.param .u64 .ptr .align 1 _Z16matmul_v4_kernelILi128ELi128ELi32ELi8ELi8EEvPKfS1_Pfiii_param_0,
	.param .u64 .ptr .align 1 _Z16matmul_v4_kernelILi128ELi128ELi32ELi8ELi8EEvPKfS1_Pfiii_param_1,
	.param .u64 .ptr .align 1 _Z16matmul_v4_kernelILi128ELi128ELi32ELi8ELi8EEvPKfS1_Pfiii_param_2,
	.param .u32 _Z16matmul_v4_kernelILi128ELi128ELi32ELi8ELi8EEvPKfS1_Pfiii_param_3,
	.param .u32 _Z16matmul_v4_kernelILi128ELi128ELi32ELi8ELi8EEvPKfS1_Pfiii_param_4,
	.param .u32 _Z16matmul_v4_kernelILi128ELi128ELi32ELi8ELi8EEvPKfS1_Pfiii_param_5
)
{
	.reg .pred 	%p<230>;
	.reg .b32 	%r<425>;
	.reg .b32 	%f<523>;
	.reg .b64 	%rd<63>;
	// demoted variable
	.shared .align 4 .b8 _ZZ16matmul_v4_kernelILi128ELi128ELi32ELi8ELi8EEvPKfS1_PfiiiE7A_shmem[16384];
	// demoted variable
	.shared .align 4 .b8 _ZZ16matmul_v4_kernelILi128ELi128ELi32ELi8ELi8EEvPKfS1_PfiiiE7B_shmem[16384];
	ld.param.u64 	%rd18, [_Z16matmul_v4_kernelILi128ELi128ELi32ELi8ELi8EEvPKfS1_Pfiii_param_0];
	ld.param.u64 	%rd19, [_Z16matmul_v4_kernelILi128ELi128ELi32ELi8ELi8EEvPKfS1_Pfiii_param_1];
	ld.param.u32 	%r60, [_Z16matmul_v4_kernelILi128ELi128ELi32ELi8ELi8EEvPKfS1_Pfiii_param_4];
	ld.param.u32 	%r61, [_Z16matmul_v4_kernelILi128ELi128ELi32ELi8ELi8EEvPKfS1_Pfiii_param_5];
	cvta.to.global.u64 	%rd1, %rd18;
	cvta.to.global.u64 	%rd2, %rd19;
	mov.u32 	%r62, %ctaid.x;
	add.s32 	%r63, %r60, 127;
	shr.s32 	%r64, %r63, 31;
	shr.u32 	%r65, %r64, 25;
	add.s32 	%r66, %r63, %r65;
	shr.s32 	%r67, %r66, 7;
	div.s32 	%r68, %r62, %r67;
	mul.lo.s32 	%r69, %r68, %r67;
	sub.s32 	%r70, %r62, %r69;
	shl.b32 	%r1, %r68, 7;
	shl.b32 	%r2, %r70, 7;
	setp.lt.s32 	%p1, %r61, 1;
	mov.f32 	%f317, 0f00000000;
	mov.f32 	%f318, %f317;
	mov.f32 	%f319, %f317;
	mov.f32 	%f320, %f317;
	mov.f32 	%f321, %f317;
	mov.f32 	%f322, %f317;
	mov.f32 	%f323, %f317;
	mov.f32 	%f324, %f317;
	mov.f32 	%f325, %f317;
	mov.f32 	%f326, %f317;
	mov.f32 	%f327, %f317;
	mov.f32 	%f328, %f317;
	mov.f32 	%f329, %f317;
	mov.f32 	%f330, %f317;
	mov.f32 	%f331, %f317;
	mov.f32 	%f332, %f317;
	mov.f32 	%f333, %f317;
	mov.f32 	%f334, %f317;
	mov.f32 	%f335, %f317;
	mov.f32 	%f336, %f317;
	mov.f32 	%f337, %f317;
	mov.f32 	%f338, %f317;
	mov.f32 	%f339, %f317;
	mov.f32 	%f340, %f317;
	mov.f32 	%f341, %f317;
	mov.f32 	%f342, %f317;
	mov.f32 	%f343, %f317;
	mov.f32 	%f344, %f317;
	mov.f32 	%f345, %f317;
	mov.f32 	%f346, %f317;
	mov.f32 	%f347, %f317;
	mov.f32 	%f348, %f317;
	mov.f32 	%f349, %f317;
	mov.f32 	%f350, %f317;
	mov.f32 	%f351, %f317;
	mov.f32 	%f352, %f317;
	mov.f32 	%f353, %f317;
	mov.f32 	%f354, %f317;
	mov.f32 	%f355, %f317;
	mov.f32 	%f356, %f317;
	mov.f32 	%f357, %f317;
	mov.f32 	%f358, %f317;
	mov.f32 	%f359, %f317;
	mov.f32 	%f360, %f317;
	mov.f32 	%f361, %f317;
	mov.f32 	%f362, %f317;
	mov.f32 	%f363, %f317;
	mov.f32 	%f364, %f317;
	mov.f32 	%f365, %f317;
	mov.f32 	%f366, %f317;
	mov.f32 	%f367, %f317;
	mov.f32 	%f368, %f317;
	mov.f32 	%f369, %f317;
	mov.f32 	%f370, %f317;
	mov.f32 	%f371, %f317;
	mov.f32 	%f372, %f317;
	mov.f32 	%f373, %f317;
	mov.f32 	%f374, %f317;
	mov.f32 	%f375, %f317;
	mov.f32 	%f376, %f317;
	mov.f32 	%f377, %f317;
	mov.f32 	%f378, %f317;
	mov.f32 	%f379, %f317;
	mov.f32 	%f380, %f317;
	@%p1 bra 	$L__BB3_44;
	ld.param.u32 	%r386, [_Z16matmul_v4_kernelILi128ELi128ELi32ELi8ELi8EEvPKfS1_Pfiii_param_5];
	mul.wide.u32 	%rd20, %r2, 4;
	add.s64 	%rd62, %rd2, %rd20;
	mul.lo.s32 	%r72, %r1, %r386;
	mul.wide.s32 	%rd21, %r72, 4;
	add.s64 	%rd61, %rd1, %rd21;
	mov.b32 	%r407, 0;
	mov.f32 	%f317, 0f00000000;
$L__BB3_2:
	mov.u32 	%r408, %tid.x;
	shr.u32 	%r73, %r408, 8;
	neg.s32 	%r74, %r73;
	and.b32  	%r75, %r74, 3;
	setp.eq.s32 	%p2, %r75, 0;
	@%p2 bra 	$L__BB3_12;
	ld.param.u32 	%r387, [_Z16matmul_v4_kernelILi128ELi128ELi32ELi8ELi8EEvPKfS1_Pfiii_param_5];
	ld.param.u32 	%r355, [_Z16matmul_v4_kernelILi128ELi128ELi32ELi8ELi8EEvPKfS1_Pfiii_param_3];
	mov.u32 	%r76, %tid.x;
	shr.u32 	%r78, %r76, 5;
	sub.s32 	%r79, %r355, %r1;
	setp.ge.s32 	%p3, %r78, %r79;
	and.b32  	%r80, %r76, 31;
	sub.s32 	%r81, %r387, %r407;
	setp.ge.s32 	%p4, %r80, %r81;
	mov.f32 	%f381, 0f00000000;
	or.pred  	%p5, %p3, %p4;
	@%p5 bra 	$L__BB3_5;
	ld.param.u32 	%r388, [_Z16matmul_v4_kernelILi128ELi128ELi32ELi8ELi8EEvPKfS1_Pfiii_param_5];
	mad.lo.s32 	%r85, %r78, %r388, %r80;
	mul.wide.u32 	%rd22, %r85, 4;
	add.s64 	%rd23, %rd61, %rd22;
	ld.global.f32 	%f381, [%rd23];
$L__BB3_5:
	add.s32 	%r408, %r76, 256;
	shr.u32 	%r87, %r76, 8;
	neg.s32 	%r88, %r87;
	and.b32  	%r89, %r88, 3;
	setp.eq.s32 	%p6, %r89, 1;
	shl.b32 	%r90, %r76, 2;
	and.b32  	%r91, %r90, 3968;
	mov.u32 	%r92, _ZZ16matmul_v4_kernelILi128ELi128ELi32ELi8ELi8EEvPKfS1_PfiiiE7A_shmem;
	add.s32 	%r93, %r92, %r91;
	and.b32  	%r94, %r90, 124;
	add.s32 	%r95, %r93, %r94;
	st.shared.f32 	[%r95], %f381;
	@%p6 bra 	$L__BB3_12;
	ld.param.u32 	%r389, [_Z16matmul_v4_kernelILi128ELi128ELi32ELi8ELi8EEvPKfS1_Pfiii_param_5];
	ld.param.u32 	%r356, [_Z16matmul_v4_kernelILi128ELi128ELi32ELi8ELi8EEvPKfS1_Pfiii_param_3];
	sub.s32 	%r99, %r389, %r407;
	setp.ge.s32 	%p7, %r80, %r99;
	add.s32 	%r100, %r76, 256;
	shr.u32 	%r101, %r100, 5;
	sub.s32 	%r102, %r356, %r1;
	setp.ge.s32 	%p8, %r101, %r102;
	mov.f32 	%f382, 0f00000000;
	or.pred  	%p9, %p8, %p7;
	@%p9 bra 	$L__BB3_8;
	ld.param.u32 	%r390, [_Z16matmul_v4_kernelILi128ELi128ELi32ELi8ELi8EEvPKfS1_Pfiii_param_5];
	and.b32  	%r106, %r76, 31;
	mad.lo.s32 	%r107, %r101, %r390, %r106;
	mul.wide.u32 	%rd24, %r107, 4;
	add.s64 	%rd25, %rd61, %rd24;
	ld.global.f32 	%f382, [%rd25];
$L__BB3_8:
	add.s32 	%r408, %r76, 512;
	setp.eq.s32 	%p10, %r89, 2;
	shl.b32 	%r112, %r76, 2;
	add.s32 	%r113, %r112, 1024;
	and.b32  	%r114, %r113, 8064;
	mov.u32 	%r115, _ZZ16matmul_v4_kernelILi128ELi128ELi32ELi8ELi8EEvPKfS1_PfiiiE7A_shmem;
	add.s32 	%r116, %r115, %r114;
	and.b32  	%r117, %r112, 124;
	add.s32 	%r118, %r116, %r117;
	st.shared.f32 	[%r118], %f382;
	@%p10 bra 	$L__BB3_12;
	ld.param.u32 	%r391, [_Z16matmul_v4_kernelILi128ELi128ELi32ELi8ELi8EEvPKfS1_Pfiii_param_5];
	ld.param.u32 	%r357, [_Z16matmul_v4_kernelILi128ELi128ELi32ELi8ELi8EEvPKfS1_Pfiii_param_3];
	and.b32  	%r121, %r76, 31;
	sub.s32 	%r122, %r391, %r407;
	setp.ge.s32 	%p11, %r121, %r122;
	add.s32 	%r123, %r76, 512;
	shr.u32 	%r124, %r123, 5;
	sub.s32 	%r125, %r357, %r1;
	setp.ge.s32 	%p12, %r124, %r125;
	mov.f32 	%f383, 0f00000000;
	or.pred  	%p13, %p12, %p11;
	@%p13 bra 	$L__BB3_11;
	ld.param.u32 	%r392, [_Z16matmul_v4_kernelILi128ELi128ELi32ELi8ELi8EEvPKfS1_Pfiii_param_5];
	and.b32  	%r129, %r76, 31;
	mad.lo.s32 	%r130, %r124, %r392, %r129;
	mul.wide.u32 	%rd26, %r130, 4;
	add.s64 	%rd27, %rd61, %rd26;
	ld.global.f32 	%f383, [%rd27];
$L__BB3_11:
	add.s32 	%r408, %r76, 768;
	add.s32 	%r133, %r112, 2048;
	and.b32  	%r134, %r133, 8064;
	add.s32 	%r136, %r115, %r134;
	and.b32  	%r137, %r112, 124;
	add.s32 	%r138, %r136, %r137;
	st.shared.f32 	[%r138], %f383;
$L__BB3_12:
	ld.param.u32 	%r393, [_Z16matmul_v4_kernelILi128ELi128ELi32ELi8ELi8EEvPKfS1_Pfiii_param_5];
	add.s32 	%r139, %r408, 768;
	shr.u32 	%r418, %r139, 5;
	shl.b32 	%r140, %r418, 7;
	mov.u32 	%r141, %tid.x;
	and.b32  	%r142, %r141, 31;
	shl.b32 	%r143, %r141, 2;
	and.b32  	%r144, %r143, 124;
	mov.u32 	%r145, _ZZ16matmul_v4_kernelILi128ELi128ELi32ELi8ELi8EEvPKfS1_PfiiiE7A_shmem;
	add.s32 	%r146, %r145, %r144;
	add.s32 	%r420, %r146, %r140;
	mad.lo.s32 	%r419, %r393, %r418, %r142;
	add.s32 	%r147, %r408, 512;
	shr.u32 	%r415, %r147, 5;
	shl.b32 	%r148, %r415, 7;
	add.s32 	%r417, %r146, %r148;
	mad.lo.s32 	%r416, %r393, %r415, %r142;
	add.s32 	%r149, %r408, 256;
	shr.u32 	%r412, %r149, 5;
	shl.b32 	%r150, %r412, 7;
	add.s32 	%r414, %r146, %r150;
	mad.lo.s32 	%r413, %r393, %r412, %r142;
	shr.u32 	%r409, %r408, 5;
	shl.b32 	%r151, %r409, 7;
	add.s32 	%r411, %r146, %r151;
	mad.lo.s32 	%r410, %r393, %r409, %r142;
$L__BB3_13:
	ld.param.u32 	%r394, [_Z16matmul_v4_kernelILi128ELi128ELi32ELi8ELi8EEvPKfS1_Pfiii_param_5];
	ld.param.u32 	%r358, [_Z16matmul_v4_kernelILi128ELi128ELi32ELi8ELi8EEvPKfS1_Pfiii_param_3];
	mov.u32 	%r152, %tid.x;
	and.b32  	%r154, %r152, 31;
	sub.s32 	%r155, %r394, %r407;
	setp.ge.s32 	%p14, %r154, %r155;
	sub.s32 	%r156, %r358, %r1;
	setp.ge.s32 	%p15, %r409, %r156;
	mov.f32 	%f384, 0f00000000;
	or.pred  	%p16, %p15, %p14;
	@%p16 bra 	$L__BB3_15;
	mul.wide.u32 	%rd28, %r410, 4;
	add.s64 	%rd29, %rd61, %rd28;
	ld.global.f32 	%f384, [%rd29];
$L__BB3_15:
	ld.param.u32 	%r395, [_Z16matmul_v4_kernelILi128ELi128ELi32ELi8ELi8EEvPKfS1_Pfiii_param_5];
	ld.param.u32 	%r359, [_Z16matmul_v4_kernelILi128ELi128ELi32ELi8ELi8EEvPKfS1_Pfiii_param_3];
	mov.u32 	%r157, %tid.x;
	and.b32  	%r159, %r157, 31;
	sub.s32 	%r160, %r395, %r407;
	setp.ge.s32 	%p17, %r159, %r160;
	st.shared.f32 	[%r411], %f384;
	sub.s32 	%r161, %r359, %r1;
	setp.ge.s32 	%p18, %r412, %r161;
	mov.f32 	%f385, 0f00000000;
	or.pred  	%p19, %p18, %p17;
	@%p19 bra 	$L__BB3_17;
	mul.wide.u32 	%rd30, %r413, 4;
	add.s64 	%rd31, %rd61, %rd30;
	ld.global.f32 	%f385, [%rd31];
$L__BB3_17:
	ld.param.u32 	%r396, [_Z16matmul_v4_kernelILi128ELi128ELi32ELi8ELi8EEvPKfS1_Pfiii_param_5];
	ld.param.u32 	%r360, [_Z16matmul_v4_kernelILi128ELi128ELi32ELi8ELi8EEvPKfS1_Pfiii_param_3];
	mov.u32 	%r162, %tid.x;
	and.b32  	%r164, %r162, 31;
	sub.s32 	%r165, %r396, %r407;
	setp.ge.s32 	%p20, %r164, %r165;
	st.shared.f32 	[%r414], %f385;
	sub.s32 	%r166, %r360, %r1;
	setp.ge.s32 	%p21, %r415, %r166;
	mov.f32 	%f386, 0f00000000;
	or.pred  	%p22, %p21, %p20;
	@%p22 bra 	$L__BB3_19;
	mul.wide.u32 	%rd32, %r416, 4;
	add.s64 	%rd33, %rd61, %rd32;
	ld.global.f32 	%f386, [%rd33];
$L__BB3_19:
	ld.param.u32 	%r397, [_Z16matmul_v4_kernelILi128ELi128ELi32ELi8ELi8EEvPKfS1_Pfiii_param_5];
	ld.param.u32 	%r361, [_Z16matmul_v4_kernelILi128ELi128ELi32ELi8ELi8EEvPKfS1_Pfiii_param_3];
	mov.u32 	%r167, %tid.x;
	and.b32  	%r169, %r167, 31;
	sub.s32 	%r170, %r397, %r407;
	setp.ge.s32 	%p23, %r169, %r170;
	st.shared.f32 	[%r417], %f386;
	sub.s32 	%r171, %r361, %r1;
	setp.ge.s32 	%p24, %r418, %r171;
	mov.f32 	%f387, 0f00000000;
	or.pred  	%p25, %p24, %p23;
	@%p25 bra 	$L__BB3_21;
	mul.wide.u32 	%rd34, %r419, 4;
	add.s64 	%rd35, %rd61, %rd34;
	ld.global.f32 	%f387, [%rd35];
$L__BB3_21:
	ld.param.u32 	%r398, [_Z16matmul_v4_kernelILi128ELi128ELi32ELi8ELi8EEvPKfS1_Pfiii_param_5];
	st.shared.f32 	[%r420], %f387;
	add.s32 	%r34, %r408, 1024;
	add.s32 	%r420, %r420, 4096;
	shl.b32 	%r172, %r398, 5;
	add.s32 	%r419, %r419, %r172;
	add.s32 	%r418, %r418, 32;
	add.s32 	%r417, %r417, 4096;
	add.s32 	%r416, %r416, %r172;
	add.s32 	%r415, %r415, 32;
	add.s32 	%r414, %r414, 4096;
	add.s32 	%r413, %r413, %r172;
	add.s32 	%r412, %r412, 32;
	add.s32 	%r411, %r411, 4096;
	add.s32 	%r410, %r410, %r172;
	add.s32 	%r409, %r409, 32;
	setp.lt.u32 	%p26, %r408, 3072;
	mov.u32 	%r408, %r34;
	@%p26 bra 	$L__BB3_13;
	mov.u32 	%r422, %tid.x;
	shr.u32 	%r173, %r422, 8;
	neg.s32 	%r174, %r173;
	and.b32  	%r175, %r174, 3;
	setp.eq.s32 	%p27, %r175, 0;
	@%p27 bra 	$L__BB3_32;
	ld.param.u32 	%r399, [_Z16matmul_v4_kernelILi128ELi128ELi32ELi8ELi8EEvPKfS1_Pfiii_param_5];
	ld.param.u32 	%r363, [_Z16matmul_v4_kernelILi128ELi128ELi32ELi8ELi8EEvPKfS1_Pfiii_param_4];
	mov.u32 	%r176, %tid.x;
	and.b32  	%r178, %r176, 127;
	sub.s32 	%r179, %r363, %r2;
	setp.ge.s32 	%p28, %r178, %r179;
	shr.u32 	%r180, %r176, 7;
	sub.s32 	%r181, %r399, %r407;
	setp.ge.s32 	%p29, %r180, %r181;
	mov.f32 	%f388, 0f00000000;
	or.pred  	%p30, %p29, %p28;
	@%p30 bra 	$L__BB3_25;
	ld.param.u32 	%r364, [_Z16matmul_v4_kernelILi128ELi128ELi32ELi8ELi8EEvPKfS1_Pfiii_param_4];
	mad.lo.s32 	%r185, %r180, %r364, %r178;
	mul.wide.s32 	%rd36, %r185, 4;
	add.s64 	%rd37, %rd62, %rd36;
	ld.global.f32 	%f388, [%rd37];
$L__BB3_25:
	add.s32 	%r422, %r176, 256;
	shr.u32 	%r187, %r176, 8;
	neg.s32 	%r188, %r187;
	and.b32  	%r189, %r188, 3;
	setp.eq.s32 	%p31, %r189, 1;
	shl.b32 	%r190, %r176, 2;
	and.b32  	%r191, %r190, 3584;
	mov.u32 	%r192, _ZZ16matmul_v4_kernelILi128ELi128ELi32ELi8ELi8EEvPKfS1_PfiiiE7B_shmem;
	add.s32 	%r193, %r192, %r191;
	and.b32  	%r194, %r190, 508;
	add.s32 	%r195, %r193, %r194;
	st.shared.f32 	[%r195], %f388;
	@%p31 bra 	$L__BB3_32;
	ld.param.u32 	%r400, [_Z16matmul_v4_kernelILi128ELi128ELi32ELi8ELi8EEvPKfS1_Pfiii_param_5];
	ld.param.u32 	%r365, [_Z16matmul_v4_kernelILi128ELi128ELi32ELi8ELi8EEvPKfS1_Pfiii_param_4];
	sub.s32 	%r199, %r365, %r2;
	setp.ge.s32 	%p32, %r178, %r199;
	add.s32 	%r200, %r176, 256;
	shr.u32 	%r201, %r200, 7;
	sub.s32 	%r202, %r400, %r407;
	setp.ge.s32 	%p33, %r201, %r202;
	mov.f32 	%f389, 0f00000000;
	or.pred  	%p34, %p33, %p32;
	@%p34 bra 	$L__BB3_28;
	ld.param.u32 	%r366, [_Z16matmul_v4_kernelILi128ELi128ELi32ELi8ELi8EEvPKfS1_Pfiii_param_4];
	and.b32  	%r206, %r176, 127;
	mad.lo.s32 	%r207, %r201, %r366, %r206;
	mul.wide.s32 	%rd38, %r207, 4;
	add.s64 	%rd39, %rd62, %rd38;
	ld.global.f32 	%f389, [%rd39];
$L__BB3_28:
	add.s32 	%r422, %r176, 512;
	setp.eq.s32 	%p35, %r189, 2;
	shl.b32 	%r212, %r176, 2;
	add.s32 	%r213, %r212, 1024;
	and.b32  	%r214, %r213, 7680;
	mov.u32 	%r215, _ZZ16matmul_v4_kernelILi128ELi128ELi32ELi8ELi8EEvPKfS1_PfiiiE7B_shmem;
	add.s32 	%r216, %r215, %r214;
	and.b32  	%r217, %r212, 508;
	add.s32 	%r218, %r216, %r217;
	st.shared.f32 	[%r218], %f389;
	@%p35 bra 	$L__BB3_32;
	ld.param.u32 	%r401, [_Z16matmul_v4_kernelILi128ELi128ELi32ELi8ELi8EEvPKfS1_Pfiii_param_5];
	ld.param.u32 	%r367, [_Z16matmul_v4_kernelILi128ELi128ELi32ELi8ELi8EEvPKfS1_Pfiii_param_4];
	and.b32  	%r221, %r176, 127;
	sub.s32 	%r222, %r367, %r2;
	setp.ge.s32 	%p36, %r221, %r222;
	add.s32 	%r223, %r176, 512;
	shr.u32 	%r224, %r223, 7;
	sub.s32 	%r225, %r401, %r407;
	setp.ge.s32 	%p37, %r224, %r225;
	mov.f32 	%f390, 0f00000000;
	or.pred  	%p38, %p37, %p36;
	@%p38 bra 	$L__BB3_31;
	ld.param.u32 	%r368, [_Z16matmul_v4_kernelILi128ELi128ELi32ELi8ELi8EEvPKfS1_Pfiii_param_4];
	and.b32  	%r229, %r176, 127;
	mad.lo.s32 	%r230, %r224, %r368, %r229;
	mul.wide.s32 	%rd40, %r230, 4;
	add.s64 	%rd41, %rd62, %rd40;
	ld.global.f32 	%f390, [%rd41];
$L__BB3_31:
	add.s32 	%r422, %r176, 768;
	add.s32 	%r233, %r212, 2048;
	and.b32  	%r234, %r233, 7680;
	add.s32 	%r236, %r215, %r234;
	and.b32  	%r237, %r212, 508;
	add.s32 	%r238, %r236, %r237;
	st.shared.f32 	[%r238], %f390;
$L__BB3_32:
	ld.param.u32 	%r402, [_Z16matmul_v4_kernelILi128ELi128ELi32ELi8ELi8EEvPKfS1_Pfiii_param_5];
	ld.param.u32 	%r369, [_Z16matmul_v4_kernelILi128ELi128ELi32ELi8ELi8EEvPKfS1_Pfiii_param_4];
	mov.u32 	%r239, %tid.x;
	and.b32  	%r241, %r239, 127;
	sub.s32 	%r242, %r369, %r2;
	setp.ge.s32 	%p39, %r241, %r242;
	shr.u32 	%r243, %r422, 7;
	sub.s32 	%r244, %r402, %r407;
	setp.ge.s32 	%p40, %r243, %r244;
	mov.f32 	%f391, 0f00000000;
	or.pred  	%p41, %p40, %p39;
	@%p41 bra 	$L__BB3_34;
	ld.param.u32 	%r370, [_Z16matmul_v4_kernelILi128ELi128ELi32ELi8ELi8EEvPKfS1_Pfiii_param_4];
	mad.lo.s32 	%r248, %r243, %r370, %r241;
	mul.wide.s32 	%rd42, %r248, 4;
	add.s64 	%rd43, %rd62, %rd42;
	ld.global.f32 	%f391, [%rd43];
$L__BB3_34:
	ld.param.u32 	%r403, [_Z16matmul_v4_kernelILi128ELi128ELi32ELi8ELi8EEvPKfS1_Pfiii_param_5];
	ld.param.u32 	%r371, [_Z16matmul_v4_kernelILi128ELi128ELi32ELi8ELi8EEvPKfS1_Pfiii_param_4];
	sub.s32 	%r252, %r371, %r2;
	setp.ge.s32 	%p42, %r241, %r252;
	shl.b32 	%r253, %r239, 2;
	and.b32  	%r254, %r253, 508;
	mov.u32 	%r255, _ZZ16matmul_v4_kernelILi128ELi128ELi32ELi8ELi8EEvPKfS1_PfiiiE7B_shmem;
	add.s32 	%r256, %r255, %r254;
	shl.b32 	%r257, %r422, 2;
	and.b32  	%r258, %r257, -512;
	add.s32 	%r259, %r256, %r258;
	st.shared.f32 	[%r259], %f391;
	add.s32 	%r260, %r422, 256;
	shr.u32 	%r261, %r260, 7;
	sub.s32 	%r262, %r403, %r407;
	setp.ge.s32 	%p43, %r261, %r262;
	mov.f32 	%f392, 0f00000000;
	or.pred  	%p44, %p43, %p42;
	@%p44 bra 	$L__BB3_36;
	ld.param.u32 	%r372, [_Z16matmul_v4_kernelILi128ELi128ELi32ELi8ELi8EEvPKfS1_Pfiii_param_4];
	mov.u32 	%r265, %tid.x;
	and.b32  	%r266, %r265, 127;
	mad.lo.s32 	%r267, %r261, %r372, %r266;
	mul.wide.s32 	%rd44, %r267, 4;
	add.s64 	%rd45, %rd62, %rd44;
	ld.global.f32 	%f392, [%rd45];
$L__BB3_36:
	ld.param.u32 	%r404, [_Z16matmul_v4_kernelILi128ELi128ELi32ELi8ELi8EEvPKfS1_Pfiii_param_5];
	ld.param.u32 	%r373, [_Z16matmul_v4_kernelILi128ELi128ELi32ELi8ELi8EEvPKfS1_Pfiii_param_4];
	and.b32  	%r270, %r239, 127;
	sub.s32 	%r271, %r373, %r2;
	setp.ge.s32 	%p45, %r270, %r271;
	mov.u32 	%r274, _ZZ16matmul_v4_kernelILi128ELi128ELi32ELi8ELi8EEvPKfS1_PfiiiE7B_shmem;
	add.s32 	%r275, %r274, %r254;
	shl.b32 	%r276, %r422, 2;
	add.s32 	%r277, %r276, 1024;
	and.b32  	%r278, %r277, -512;
	add.s32 	%r279, %r275, %r278;
	st.shared.f32 	[%r279], %f392;
	add.s32 	%r280, %r422, 512;
	shr.u32 	%r281, %r280, 7;
	sub.s32 	%r282, %r404, %r407;
	setp.ge.s32 	%p46, %r281, %r282;
	mov.f32 	%f393, 0f00000000;
	or.pred  	%p47, %p46, %p45;
	@%p47 bra 	$L__BB3_38;
	ld.param.u32 	%r374, [_Z16matmul_v4_kernelILi128ELi128ELi32ELi8ELi8EEvPKfS1_Pfiii_param_4];
	mov.u32 	%r285, %tid.x;
	and.b32  	%r286, %r285, 127;
	mad.lo.s32 	%r287, %r281, %r374, %r286;
	mul.wide.s32 	%rd46, %r287, 4;
	add.s64 	%rd47, %rd62, %rd46;
	ld.global.f32 	%f393, [%rd47];
$L__BB3_38:
	ld.param.u32 	%r405, [_Z16matmul_v4_kernelILi128ELi128ELi32ELi8ELi8EEvPKfS1_Pfiii_param_5];
	ld.param.u32 	%r375, [_Z16matmul_v4_kernelILi128ELi128ELi32ELi8ELi8EEvPKfS1_Pfiii_param_4];
	sub.s32 	%r291, %r375, %r2;
	setp.ge.s32 	%p48, %r270, %r291;
	shl.b32 	%r292, %r239, 2;
	and.b32  	%r293, %r292, 508;
	mov.u32 	%r294, _ZZ16matmul_v4_kernelILi128ELi128ELi32ELi8ELi8EEvPKfS1_PfiiiE7B_shmem;
	add.s32 	%r295, %r294, %r293;
	shl.b32 	%r296, %r422, 2;
	add.s32 	%r297, %r296, 2048;
	and.b32  	%r298, %r297, -512;
	add.s32 	%r299, %r295, %r298;
	st.shared.f32 	[%r299], %f393;
	add.s32 	%r300, %r422, 768;
	shr.u32 	%r301, %r300, 7;
	sub.s32 	%r302, %r405, %r407;
	setp.ge.s32 	%p49, %r301, %r302;
	mov.f32 	%f394, 0f00000000;
	or.pred  	%p50, %p49, %p48;
	@%p50 bra 	$L__BB3_40;
	ld.param.u32 	%r376, [_Z16matmul_v4_kernelILi128ELi128ELi32ELi8ELi8EEvPKfS1_Pfiii_param_4];
	mov.u32 	%r305, %tid.x;
	and.b32  	%r306, %r305, 127;
	mad.lo.s32 	%r307, %r301, %r376, %r306;
	mul.wide.s32 	%rd48, %r307, 4;
	add.s64 	%rd49, %rd62, %rd48;
	ld.global.f32 	%f394, [%rd49];
$L__BB3_40:
	add.s32 	%r314, %r296, 3072;
	and.b32  	%r315, %r314, -512;
	add.s32 	%r316, %r295, %r315;
	st.shared.f32 	[%r316], %f394;
	add.s32 	%r53, %r422, 1024;
	setp.lt.u32 	%p51, %r422, 3072;
	mov.u32 	%r422, %r53;
	@%p51 bra 	$L__BB3_32;
	bar.sync 	0;
	mov.b32 	%r424, 0;
$L__BB3_42:
	mov.u32 	%r318, %tid.x;
	shl.b32 	%r319, %r318, 4;
	and.b32  	%r320, %r319, 16128;
	add.s32 	%r321, %r320, %r424;
	shl.b32 	%r322, %r321, 2;
	mov.u32 	%r323, _ZZ16matmul_v4_kernelILi128ELi128ELi32ELi8ELi8EEvPKfS1_PfiiiE7A_shmem;
	add.s32 	%r324, %r323, %r322;
	ld.shared.f32 	%f301, [%r324];
	ld.shared.f32 	%f302, [%r324+128];
	ld.shared.f32 	%f303, [%r324+256];
	ld.shared.f32 	%f304, [%r324+384];
	ld.shared.f32 	%f305, [%r324+512];
	ld.shared.f32 	%f306, [%r324+640];
	ld.shared.f32 	%f307, [%r324+768];
	ld.shared.f32 	%f308, [%r324+896];
	shl.b32 	%r325, %r424, 9;
	shl.b32 	%r326, %r318, 5;
	and.b32  	%r327, %r326, 480;
	or.b32  	%r328, %r325, %r327;
	mov.u32 	%r329, _ZZ16matmul_v4_kernelILi128ELi128ELi32ELi8ELi8EEvPKfS1_PfiiiE7B_shmem;
	add.s32 	%r330, %r329, %r328;
	ld.shared.f32 	%f309, [%r330];
	ld.shared.f32 	%f310, [%r330+4];
	ld.shared.f32 	%f311, [%r330+8];
	ld.shared.f32 	%f312, [%r330+12];
	ld.shared.f32 	%f313, [%r330+16];
	ld.shared.f32 	%f314, [%r330+20];
	ld.shared.f32 	%f315, [%r330+24];
	ld.shared.f32 	%f316, [%r330+28];
	fma.rn.f32 	%f364, %f301, %f309, %f364;
	fma.rn.f32 	%f363, %f301, %f310, %f363;
	fma.rn.f32 	%f362, %f301, %f311, %f362;
	fma.rn.f32 	%f361, %f301, %f312, %f361;
	fma.rn.f32 	%f360, %f301, %f313, %f360;
	fma.rn.f32 	%f359, %f301, %f314, %f359;
	fma.rn.f32 	%f358, %f301, %f315, %f358;
	fma.rn.f32 	%f357, %f301, %f316, %f357;
	fma.rn.f32 	%f356, %f302, %f309, %f356;
	fma.rn.f32 	%f355, %f302, %f310, %f355;
	fma.rn.f32 	%f354, %f302, %f311, %f354;
	fma.rn.f32 	%f353, %f302, %f312, %f353;
	fma.rn.f32 	%f352, %f302, %f313, %f352;
	fma.rn.f32 	%f351, %f302, %f314, %f351;
	fma.rn.f32 	%f350, %f302, %f315, %f350;
	fma.rn.f32 	%f349, %f302, %f316, %f349;
	fma.rn.f32 	%f348, %f303, %f309, %f348;
	fma.rn.f32 	%f347, %f303, %f310, %f347;
	fma.rn.f32 	%f346, %f303, %f311, %f346;
	fma.rn.f32 	%f345, %f303, %f312, %f345;
	fma.rn.f32 	%f344, %f303, %f313, %f344;
	fma.rn.f32 	%f343, %f303, %f314, %f343;
	fma.rn.f32 	%f342, %f303, %f315, %f342;
	fma.rn.f32 	%f341, %f303, %f316, %f341;
	fma.rn.f32 	%f340, %f304, %f309, %f340;
	fma.rn.f32 	%f339, %f304, %f310, %f339;
	fma.rn.f32 	%f338, %f304, %f311, %f338;
	fma.rn.f32 	%f337, %f304, %f312, %f337;
	fma.rn.f32 	%f336, %f304, %f313, %f336;
	fma.rn.f32 	%f335, %f304, %f314, %f335;
	fma.rn.f32 	%f334, %f304, %f315, %f334;
	fma.rn.f32 	%f333, %f304, %f316, %f333;
	fma.rn.f32 	%f332, %f305, %f309, %f332;
	fma.rn.f32 	%f331, %f305, %f310, %f331;
	fma.rn.f32 	%f330, %f305, %f311, %f330;
	fma.rn.f32 	%f329, %f305, %f312, %f329;
	fma.rn.f32 	%f328, %f305, %f313, %f328;
	fma.rn.f32 	%f327, %f305, %f314, %f327;
	fma.rn.f32 	%f326, %f305, %f315, %f326;
	fma.rn.f32 	%f325, %f305, %f316, %f325;
	fma.rn.f32 	%f324, %f306, %f309, %f324;
	fma.rn.f32 	%f323, %f306, %f310, %f323;
	fma.rn.f32 	%f322, %f306, %f311, %f322;
	fma.rn.f32 	%f321, %f306, %f312, %f321;
	fma.rn.f32 	%f320, %f306, %f313, %f320;
	fma.rn.f32 	%f319, %f306, %f314, %f319;
	fma.rn.f32 	%f318, %f306, %f315, %f318;
	fma.rn.f32 	%f317, %f306, %f316, %f317;
	fma.rn.f32 	%f365, %f307, %f309, %f365;
	fma.rn.f32 	%f366, %f307, %f310, %f366;
	fma.rn.f32 	%f367, %f307, %f311, %f367;
	fma.rn.f32 	%f368, %f307, %f312, %f368;
	fma.rn.f32 	%f369, %f307, %f313, %f369;
	fma.rn.f32 	%f370, %f307, %f314, %f370;
	fma.rn.f32 	%f371, %f307, %f315, %f371;
	fma.rn.f32 	%f372, %f307, %f316, %f372;
	fma.rn.f32 	%f373, %f308, %f309, %f373;
	fma.rn.f32 	%f374, %f308, %f310, %f374;
	fma.rn.f32 	%f375, %f308, %f311, %f375;
	fma.rn.f32 	%f376, %f308, %f312, %f376;
	fma.rn.f32 	%f377, %f308, %f313, %f377;
	fma.rn.f32 	%f378, %f308, %f314, %f378;
	fma.rn.f32 	%f379, %f308, %f315, %f379;
	fma.rn.f32 	%f380, %f308, %f316, %f380;
	add.s32 	%r424, %r424, 1;
	setp.ne.s32 	%p52, %r424, 32;
	@%p52 bra 	$L__BB3_42;
	ld.param.u32 	%r406, [_Z16matmul_v4_kernelILi128ELi128ELi32ELi8ELi8EEvPKfS1_Pfiii_param_5];
	ld.param.u32 	%r377, [_Z16matmul_v4_kernelILi128ELi128ELi32ELi8ELi8EEvPKfS1_Pfiii_param_4];
	shl.b32 	%r331, %r377, 5;
	bar.sync 	0;
	add.s64 	%rd61, %rd61, 128;
	mul.wide.s32 	%rd50, %r331, 4;
	add.s64 	%rd62, %rd62, %rd50;
	add.s32 	%r407, %r407, 32;
	setp.lt.s32 	%p53, %r407, %r406;
	@%p53 bra 	$L__BB3_2;
$L__BB3_44:
	ld.param.u32 	%r378, [_Z16matmul_v4_kernelILi128ELi128ELi32ELi8ELi8EEvPKfS1_Pfiii_param_4];
	ld.param.u32 	%r362, [_Z16matmul_v4_kernelILi128ELi128ELi32ELi8ELi8EEvPKfS1_Pfiii_param_3];
	ld.param.u64 	%rd60, [_Z16matmul_v4_kernelILi128ELi128ELi32ELi8ELi8EEvPKfS1_Pfiii_param_2];
	mov.u32 	%r332, %tid.x;
	shr.u32 	%r334, %r332, 1;
	and.b32  	%r335, %r334, 504;
	add.s32 	%r336, %r1, %r335;
	shl.b32 	%r337, %r332, 3;
	and.b32  	%r338, %r337, 120;
	add.s32 	%r339, %r2, %r338;
	mad.lo.s32 	%r340, %r336, %r378, %r339;
	sub.s32 	%r57, %r362, %r336;
	sub.s32 	%r58, %r378, %r339;
	min.s32 	%r341, %r57, %r58;
	setp.lt.s32 	%p54, %r341, 1;
	cvta.to.global.u64 	%rd51, %rd60;
	mul.wide.s32 	%rd52, %r340, 4;
	add.s64 	%rd9, %rd51, %rd52;
	@%p54 bra 	$L__BB3_46;
	st.global.f32 	[%rd9], %f364;
$L__BB3_46:
	setp.lt.s32 	%p55, %r57, 1;
	setp.lt.s32 	%p56, %r58, 2;
	or.pred  	%p57, %p55, %p56;
	@%p57 bra 	$L__BB3_48;
	st.global.f32 	[%rd9+4], %f363;
$L__BB3_48:
	setp.lt.s32 	%p59, %r58, 3;
	or.pred  	%p60, %p55, %p59;
	@%p60 bra 	$L__BB3_50;
	st.global.f32 	[%rd9+8], %f362;
$L__BB3_50:
	setp.lt.s32 	%p62, %r58, 4;
	or.pred  	%p63, %p55, %p62;
	@%p63 bra 	$L__BB3_52;
	st.global.f32 	[%rd9+12], %f361;
$L__BB3_52:
	setp.lt.s32 	%p65, %r58, 5;
	or.pred  	%p66, %p55, %p65;
	@%p66 bra 	$L__BB3_54;
	st.global.f32 	[%rd9+16], %f360;
$L__BB3_54:
	setp.lt.s32 	%p67, %r57, 1;
	setp.lt.s32 	%p68, %r58, 6;
	or.pred  	%p69, %p67, %p68;
	@%p69 bra 	$L__BB3_56;
	st.global.f32 	[%rd9+20], %f359;
$L__BB3_56:
	setp.lt.s32 	%p70, %r57, 1;
	setp.lt.s32 	%p71, %r58, 7;
	or.pred  	%p72, %p70, %p71;
	@%p72 bra 	$L__BB3_58;
	st.global.f32 	[%rd9+24], %f358;
$L__BB3_58:
	setp.lt.s32 	%p73, %r57, 1;
	setp.lt.s32 	%p74, %r58, 8;
	or.pred  	%p75, %p73, %p74;
	@%p75 bra 	$L__BB3_60;
	st.global.f32 	[%rd9+28], %f357;
$L__BB3_60:
	ld.param.u32 	%r379, [_Z16matmul_v4_kernelILi128ELi128ELi32ELi8ELi8EEvPKfS1_Pfiii_param_4];
	setp.lt.s32 	%p76, %r58, 1;
	setp.lt.s32 	%p77, %r57, 2;
	mul.wide.s32 	%rd53, %r379, 4;
	add.s64 	%rd10, %rd9, %rd53;
	or.pred  	%p78, %p77, %p76;
	@%p78 bra 	$L__BB3_62;
	st.global.f32 	[%rd10], %f356;
$L__BB3_62:
	setp.lt.s32 	%p79, %r341, 2;
	@%p79 bra 	$L__BB3_64;
	st.global.f32 	[%rd10+4], %f355;
$L__BB3_64:
	setp.lt.s32 	%p80, %r57, 2;
	setp.lt.s32 	%p81, %r58, 3;
	or.pred  	%p82, %p80, %p81;
	@%p82 bra 	$L__BB3_66;
	st.global.f32 	[%rd10+8], %f354;
$L__BB3_66:
	setp.lt.s32 	%p83, %r57, 2;
	setp.lt.s32 	%p84, %r58, 4;
	or.pred  	%p85, %p83, %p84;
	@%p85 bra 	$L__BB3_68;
	st.global.f32 	[%rd10+12], %f353;
$L__BB3_68:
	setp.lt.s32 	%p86, %r57, 2;
	setp.lt.s32 	%p87, %r58, 5;
	or.pred  	%p88, %p86, %p87;
	@%p88 bra 	$L__BB3_70;
	st.global.f32 	[%rd10+16], %f352;
$L__BB3_70:
	setp.lt.s32 	%p89, %r57, 2;
	setp.lt.s32 	%p90, %r58, 6;
	or.pred  	%p91, %p89, %p90;
	@%p91 bra 	$L__BB3_72;
	st.global.f32 	[%rd10+20], %f351;
$L__BB3_72:
	setp.lt.s32 	%p92, %r57, 2;
	setp.lt.s32 	%p93, %r58, 7;
	or.pred  	%p94, %p92, %p93;
	@%p94 bra 	$L__BB3_74;
	st.global.f32 	[%rd10+24], %f350;
$L__BB3_74:
	setp.lt.s32 	%p95, %r57, 2;
	setp.lt.s32 	%p96, %r58, 8;
	or.pred  	%p97, %p95, %p96;
	@%p97 bra 	$L__BB3_76;
	st.global.f32 	[%rd10+28], %f349;
$L__BB3_76:
	ld.param.u32 	%r380, [_Z16matmul_v4_kernelILi128ELi128ELi32ELi8ELi8EEvPKfS1_Pfiii_param_4];
	setp.lt.s32 	%p98, %r58, 1;
	setp.lt.s32 	%p99, %r57, 3;
	shl.b32 	%r343, %r380, 1;
	mul.wide.s32 	%rd54, %r343, 4;
	add.s64 	%rd11, %rd9, %rd54;
	or.pred  	%p100, %p99, %p98;
	@%p100 bra 	$L__BB3_78;
	st.global.f32 	[%rd11], %f348;
$L__BB3_78:
	setp.lt.s32 	%p101, %r57, 3;
	setp.lt.s32 	%p102, %r58, 2;
	or.pred  	%p103, %p101, %p102;
	@%p103 bra 	$L__BB3_80;
	st.global.f32 	[%rd11+4], %f347;
$L__BB3_80:
	setp.lt.s32 	%p104, %r341, 3;
	@%p104 bra 	$L__BB3_82;
	st.global.f32 	[%rd11+8], %f346;
$L__BB3_82:
	setp.lt.s32 	%p105, %r57, 3;
	setp.lt.s32 	%p106, %r58, 4;
	or.pred  	%p107, %p105, %p106;
	@%p107 bra 	$L__BB3_84;
	st.global.f32 	[%rd11+12], %f345;
$L__BB3_84:
	setp.lt.s32 	%p108, %r57, 3;
	setp.lt.s32 	%p109, %r58, 5;
	or.pred  	%p110, %p108, %p109;
	@%p110 bra 	$L__BB3_86;
	st.global.f32 	[%rd11+16], %f344;
$L__BB3_86:
	setp.lt.s32 	%p111, %r57, 3;
	setp.lt.s32 	%p112, %r58, 6;
	or.pred  	%p113, %p111, %p112;
	@%p113 bra 	$L__BB3_88;
	st.global.f32 	[%rd11+20], %f343;
$L__BB3_88:
	setp.lt.s32 	%p114, %r57, 3;
	setp.lt.s32 	%p115, %r58, 7;
	or.pred  	%p116, %p114, %p115;
	@%p116 bra 	$L__BB3_90;
	st.global.f32 	[%rd11+24], %f342;
$L__BB3_90:
	setp.lt.s32 	%p117, %r57, 3;
	setp.lt.s32 	%p118, %r58, 8;
	or.pred  	%p119, %p117, %p118;
	@%p119 bra 	$L__BB3_92;
	st.global.f32 	[%rd11+28], %f341;
$L__BB3_92:
	ld.param.u32 	%r381, [_Z16matmul_v4_kernelILi128ELi128ELi32ELi8ELi8EEvPKfS1_Pfiii_param_4];
	setp.lt.s32 	%p120, %r58, 1;
	setp.lt.s32 	%p121, %r57, 4;
	mul.lo.s32 	%r345, %r381, 3;
	mul.wide.s32 	%rd55, %r345, 4;
	add.s64 	%rd12, %rd9, %rd55;
	or.pred  	%p122, %p121, %p120;
	@%p122 bra 	$L__BB3_94;
	st.global.f32 	[%rd12], %f340;
$L__BB3_94:
	setp.lt.s32 	%p123, %r57, 4;
	setp.lt.s32 	%p124, %r58, 2;
	or.pred  	%p125, %p123, %p124;
	@%p125 bra 	$L__BB3_96;
	st.global.f32 	[%rd12+4], %f339;
$L__BB3_96:
	setp.lt.s32 	%p126, %r57, 4;
	setp.lt.s32 	%p127, %r58, 3;
	or.pred  	%p128, %p126, %p127;
	@%p128 bra 	$L__BB3_98;
	st.global.f32 	[%rd12+8], %f338;
$L__BB3_98:
	setp.lt.s32 	%p129, %r341, 4;
	@%p129 bra 	$L__BB3_100;
	st.global.f32 	[%rd12+12], %f337;
$L__BB3_100:
	setp.lt.s32 	%p130, %r57, 4;
	setp.lt.s32 	%p131, %r58, 5;
	or.pred  	%p132, %p130, %p131;
	@%p132 bra 	$L__BB3_102;
	st.global.f32 	[%rd12+16], %f336;
$L__BB3_102:
	setp.lt.s32 	%p133, %r57, 4;
	setp.lt.s32 	%p134, %r58, 6;
	or.pred  	%p135, %p133, %p134;
	@%p135 bra 	$L__BB3_104;
	st.global.f32 	[%rd12+20], %f335;
$L__BB3_104:
	setp.lt.s32 	%p136, %r57, 4;
	setp.lt.s32 	%p137, %r58, 7;
	or.pred  	%p138, %p136, %p137;
	@%p138 bra 	$L__BB3_106;
	st.global.f32 	[%rd12+24], %f334;
$L__BB3_106:
	setp.lt.s32 	%p139, %r57, 4;
	setp.lt.s32 	%p140, %r58, 8;
	or.pred  	%p141, %p139, %p140;
	@%p141 bra 	$L__BB3_108;
	st.global.f32 	[%rd12+28], %f333;
$L__BB3_108:
	ld.param.u32 	%r382, [_Z16matmul_v4_kernelILi128ELi128ELi32ELi8ELi8EEvPKfS1_Pfiii_param_4];
	setp.lt.s32 	%p142, %r58, 1;
	setp.lt.s32 	%p143, %r57, 5;
	shl.b32 	%r347, %r382, 2;
	mul.wide.s32 	%rd56, %r347, 4;
	add.s64 	%rd13, %rd9, %rd56;
	or.pred  	%p144, %p143, %p142;
	@%p144 bra 	$L__BB3_110;
	st.global.f32 	[%rd13], %f332;
$L__BB3_110:
	setp.lt.s32 	%p145, %r57, 5;
	setp.lt.s32 	%p146, %r58, 2;
	or.pred  	%p147, %p145, %p146;
	@%p147 bra 	$L__BB3_112;
	st.global.f32 	[%rd13+4], %f331;
$L__BB3_112:
	setp.lt.s32 	%p148, %r57, 5;
	setp.lt.s32 	%p149, %r58, 3;
	or.pred  	%p150, %p148, %p149;
	@%p150 bra 	$L__BB3_114;
	st.global.f32 	[%rd13+8], %f330;
$L__BB3_114:
	setp.lt.s32 	%p151, %r57, 5;
	setp.lt.s32 	%p152, %r58, 4;
	or.pred  	%p153, %p151, %p152;
	@%p153 bra 	$L__BB3_116;
	st.global.f32 	[%rd13+12], %f329;
$L__BB3_116:
	setp.lt.s32 	%p154, %r341, 5;
	@%p154 bra 	$L__BB3_118;
	st.global.f32 	[%rd13+16], %f328;
$L__BB3_118:
	setp.lt.s32 	%p155, %r57, 5;
	setp.lt.s32 	%p156, %r58, 6;
	or.pred  	%p157, %p155, %p156;
	@%p157 bra 	$L__BB3_120;
	st.global.f32 	[%rd13+20], %f327;
$L__BB3_120:
	setp.lt.s32 	%p158, %r57, 5;
	setp.lt.s32 	%p159, %r58, 7;
	or.pred  	%p160, %p158, %p159;
	@%p160 bra 	$L__BB3_122;
	st.global.f32 	[%rd13+24], %f326;
$L__BB3_122:
	setp.lt.s32 	%p161, %r57, 5;
	setp.lt.s32 	%p162, %r58, 8;
	or.pred  	%p163, %p161, %p162;
	@%p163 bra 	$L__BB3_124;
	st.global.f32 	[%rd13+28], %f325;
$L__BB3_124:
	ld.param.u32 	%r383, [_Z16matmul_v4_kernelILi128ELi128ELi32ELi8ELi8EEvPKfS1_Pfiii_param_4];
	setp.lt.s32 	%p164, %r58, 1;
	setp.lt.s32 	%p165, %r57, 6;
	mul.lo.s32 	%r349, %r383, 5;
	mul.wide.s32 	%rd57, %r349, 4;
	add.s64 	%rd14, %rd9, %rd57;
	or.pred  	%p166, %p165, %p164;
	@%p166 bra 	$L__BB3_126;
	st.global.f32 	[%rd14], %f324;
$L__BB3_126:
	setp.lt.s32 	%p167, %r57, 6;
	setp.lt.s32 	%p168, %r58, 2;
	or.pred  	%p169, %p167, %p168;
	@%p169 bra 	$L__BB3_128;
	st.global.f32 	[%rd14+4], %f323;
$L__BB3_128:
	setp.lt.s32 	%p170, %r57, 6;
	setp.lt.s32 	%p171, %r58, 3;
	or.pred  	%p172, %p170, %p171;
	@%p172 bra 	$L__BB3_130;
	st.global.f32 	[%rd14+8], %f322;
$L__BB3_130:
	setp.lt.s32 	%p173, %r57, 6;
	setp.lt.s32 	%p174, %r58, 4;
	or.pred  	%p175, %p173, %p174;
	@%p175 bra 	$L__BB3_132;
	st.global.f32 	[%rd14+12], %f321;
$L__BB3_132:
	setp.lt.s32 	%p176, %r57, 6;
	setp.lt.s32 	%p177, %r58, 5;
	or.pred  	%p178, %p176, %p177;
	@%p178 bra 	$L__BB3_134;
	st.global.f32 	[%rd14+16], %f320;
$L__BB3_134:
	setp.lt.s32 	%p179, %r341, 6;
	@%p179 bra 	$L__BB3_136;
	st.global.f32 	[%rd14+20], %f319;
$L__BB3_136:
	setp.lt.s32 	%p180, %r57, 6;
	setp.lt.s32 	%p181, %r58, 7;
	or.pred  	%p182, %p180, %p181;
	@%p182 bra 	$L__BB3_138;
	st.global.f32 	[%rd14+24], %f318;
$L__BB3_138:
	setp.lt.s32 	%p183, %r57, 6;
	setp.lt.s32 	%p184, %r58, 8;
	or.pred  	%p185, %p183, %p184;
	@%p185 bra 	$L__BB3_140;
	st.global.f32 	[%rd14+28], %f317;
$L__BB3_140:
	ld.param.u32 	%r384, [_Z16matmul_v4_kernelILi128ELi128ELi32ELi8ELi8EEvPKfS1_Pfiii_param_4];
	setp.lt.s32 	%p186, %r58, 1;
	setp.lt.s32 	%p187, %r57, 7;
	mul.lo.s32 	%r351, %r384, 6;
	mul.wide.s32 	%rd58, %r351, 4;
	add.s64 	%rd15, %rd9, %rd58;
	or.pred  	%p188, %p187, %p186;
	@%p188 bra 	$L__BB3_142;
	st.global.f32 	[%rd15], %f365;
$L__BB3_142:
	setp.lt.s32 	%p189, %r57, 7;
	setp.lt.s32 	%p190, %r58, 2;
	or.pred  	%p191, %p189, %p190;
	@%p191 bra 	$L__BB3_144;
	st.global.f32 	[%rd15+4], %f366;
$L__BB3_144:
	setp.lt.s32 	%p192, %r57, 7;
	setp.lt.s32 	%p193, %r58, 3;
	or.pred  	%p194, %p192, %p193;
	@%p194 bra 	$L__BB3_146;
	st.global.f32 	[%rd15+8], %f367;
$L__BB3_146:
	setp.lt.s32 	%p195, %r57, 7;
	setp.lt.s32 	%p196, %r58, 4;
	or.pred  	%p197, %p195, %p196;
	@%p197 bra 	$L__BB3_148;
	st.global.f32 	[%rd15+12], %f368;
$L__BB3_148:
	setp.lt.s32 	%p198, %r57, 7;
	setp.lt.s32 	%p199, %r58, 5;
	or.pred  	%p200, %p198, %p199;
	@%p200 bra 	$L__BB3_150;
	st.global.f32 	[%rd15+16], %f369;
$L__BB3_150:
	setp.lt.s32 	%p201, %r57, 7;
	setp.lt.s32 	%p202, %r58, 6;
	or.pred  	%p203, %p201, %p202;
	@%p203 bra 	$L__BB3_152;
	st.global.f32 	[%rd15+20], %f370;
$L__BB3_152:
	setp.lt.s32 	%p204, %r341, 7;
	@%p204 bra 	$L__BB3_154;
	st.global.f32 	[%rd15+24], %f371;
$L__BB3_154:
	setp.lt.s32 	%p205, %r57, 7;
	setp.lt.s32 	%p206, %r58, 8;
	or.pred  	%p207, %p205, %p206;
	@%p207 bra 	$L__BB3_156;
	st.global.f32 	[%rd15+28], %f372;
$L__BB3_156:
	ld.param.u32 	%r385, [_Z16matmul_v4_kernelILi128ELi128ELi32ELi8ELi8EEvPKfS1_Pfiii_param_4];
	setp.lt.s32 	%p208, %r58, 1;
	setp.lt.s32 	%p209, %r57, 8;
	mul.lo.s32 	%r353, %r385, 7;
	mul.wide.s32 	%rd59, %r353, 4;
	add.s64 	%rd16, %rd9, %rd59;
	or.pred  	%p210, %p209, %p208;
	@%p210 bra 	$L__BB3_158;
	st.global.f32 	[%rd16], %f373;
$L__BB3_158:
	setp.lt.s32 	%p211, %r57, 8;
	setp.lt.s32 	%p212, %r58, 2;
	or.pred  	%p213, %p211, %p212;
	@%p213 bra 	$L__BB3_160;
	st.global.f32 	[%rd16+4], %f374;
$L__BB3_160:
	setp.lt.s32 	%p214, %r57, 8;
	setp.lt.s32 	%p215, %r58, 3;
	or.pred  	%p216, %p214, %p215;
	@%p216 bra 	$L__BB3_162;
	st.global.f32 	[%rd16+8], %f375;
$L__BB3_162:
	setp.lt.s32 	%p217, %r57, 8;
	setp.lt.s32 	%p218, %r58, 4;
	or.pred  	%p219, %p217, %p218;
	@%p219 bra 	$L__BB3_164;
	st.global.f32 	[%rd16+12], %f376;
$L__BB3_164:
	setp.lt.s32 	%p220, %r57, 8;
	setp.lt.s32 	%p221, %r58, 5;
	or.pred  	%p222, %p220, %p221;
	@%p222 bra 	$L__BB3_166;
	st.global.f32 	[%rd16+16], %f377;
$L__BB3_166:
	setp.lt.s32 	%p223, %r57, 8;
	setp.lt.s32 	%p224, %r58, 6;
	or.pred  	%p225, %p223, %p224;
	@%p225 bra 	$L__BB3_168;
	st.global.f32 	[%rd16+20], %f378;
$L__BB3_168:
	setp.lt.s32 	%p226, %r57, 8;
	setp.lt.s32 	%p227, %r58, 7;
	or.pred  	%p228, %p226, %p227;
	@%p228 bra 	$L__BB3_170;
	st.global.f32 	[%rd16+24], %f379;
$L__BB3_170:
	setp.lt.s32 	%p229, %r341, 8;
	@%p229 bra 	$L__BB3_172;
	st.global.f32 	[%rd16+28], %f380;
$L__BB3_172:
	ret;

}
	// .globl	_Z16matmul_v5_kernelILi128ELi64ELi64ELi32ELi32ELi16ELi32ELi4EEvPKfS1_Pfiii
.visible .entry _Z16matmul_v5_kernelILi128ELi64ELi64ELi32ELi32ELi16ELi32ELi4EEvPKfS1_Pfiii(
	.param .u64 .ptr .align 1 _Z16matmul_v5_kernelILi128ELi64ELi64ELi32ELi32ELi16ELi32ELi4EEvPKfS1_Pfiii_param_0,
	.param .u64 .ptr .align 1 _Z16matmul_v5_kernelILi128ELi64ELi64ELi32ELi32ELi16ELi32ELi4EEvPKfS1_Pfiii_param_1,
	.param .u64 .ptr .align 1 _Z16matmul_v5_kernelILi128ELi64ELi64ELi32ELi32ELi16ELi32ELi4EEvPKfS1_Pfiii_param_2,
	.param .u32 _Z16matmul_v5_kernelILi128ELi64ELi64ELi32ELi32ELi16ELi32ELi4EEvPKfS1_Pfiii_param_3,
	.param .u32 _Z16matmul_v5_kernelILi128ELi64ELi64ELi32ELi32ELi16ELi32ELi4EEvPKfS1_Pfiii_param_4,
	.param .u32 _Z16matmul_v5_kernelILi128ELi64ELi64ELi32ELi32ELi16ELi32ELi4EEvPKfS1_Pfiii_param_5
)
{
	.reg .pred 	%p<150>;
	.reg .b32 	%r<219>;
	.reg .b32 	%f<295>;
	.reg .b64 	%rd<77>;
	// demoted variable
	.shared .align 4 .b8 _ZZ16matmul_v5_kernelILi128ELi64ELi64ELi32ELi32ELi16ELi32ELi4EEvPKfS1_PfiiiE7A_shmem[32768];
	// demoted variable
	.shared .align 4 .b8 _ZZ16matmul_v5_kernelILi128ELi64ELi64ELi32ELi32ELi16ELi32ELi4EEvPKfS1_PfiiiE7B_shmem[16384];
	ld.param.u64 	%rd19, [_Z16matmul_v5_kernelILi128ELi64ELi64ELi32ELi32ELi16ELi32ELi4EEvPKfS1_Pfiii_param_0];
	ld.param.u64 	%rd20, [_Z16matmul_v5_kernelILi128ELi64ELi64ELi32ELi32ELi16ELi32ELi4EEvPKfS1_Pfiii_param_1];
	ld.param.u64 	%rd21, [_Z16matmul_v5_kernelILi128ELi64ELi64ELi32ELi32ELi16ELi32ELi4EEvPKfS1_Pfiii_param_2];
	ld.param.u32 	%r86, [_Z16matmul_v5_kernelILi128ELi64ELi64ELi32ELi32ELi16ELi32ELi4EEvPKfS1_Pfiii_param_3];
	ld.param.u32 	%r87, [_Z16matmul_v5_kernelILi128ELi64ELi64ELi32ELi32ELi16ELi32ELi4EEvPKfS1_Pfiii_param_4];
	ld.param.u32 	%r88, [_Z16matmul_v5_kernelILi128ELi64ELi64ELi32ELi32ELi16ELi32ELi4EEvPKfS1_Pfiii_param_5];
	cvta.to.global.u64 	%rd1, %rd19;
	cvta.to.global.u64 	%rd2, %rd20;
	cvta.to.global.u64 	%rd3, %rd21;
	mov.u32 	%r1, %tid.x;
	mov.u32 	%r89, %ctaid.x;
	add.s32 	%r90, %r87, 63;
	shr.s32 	%r91, %r90, 31;
	shr.u32 	%r92, %r91, 26;
	add.s32 	%r93, %r90, %r92;
	shr.s32 	%r94, %r93, 6;
	div.s32 	%r95, %r89, %r94;
	mul.lo.s32 	%r96, %r95, %r94;
	sub.s32 	%r97, %r89, %r96;
	shl.b32 	%r2, %r95, 7;
	shl.b32 	%r3, %r97, 6;
	and.b32  	%r4, %r1, 32;
	shr.u32 	%r98, %r1, 1;
	shl.b32 	%r99, %r1, 2;
	and.b32  	%r5, %r99, 28;
	and.b32  	%r6, %r98, 492;
	setp.lt.s32 	%p1, %r88, 1;
	mov.f32 	%f185, 0f00000000;
	mov.f32 	%f186, %f185;
	mov.f32 	%f187, %f185;
	mov.f32 	%f188, %f185;
	mov.f32 	%f189, %f185;
	mov.f32 	%f190, %f185;
	mov.f32 	%f191, %f185;
	mov.f32 	%f192, %f185;
	mov.f32 	%f193, %f185;
	mov.f32 	%f194, %f185;
	mov.f32 	%f195, %f185;
	mov.f32 	%f196, %f185;
	mov.f32 	%f197, %f185;
	mov.f32 	%f198, %f185;
	mov.f32 	%f199, %f185;
	mov.f32 	%f200, %f185;
	mov.f32 	%f201, %f185;
	mov.f32 	%f202, %f185;
	mov.f32 	%f203, %f185;
	mov.f32 	%f204, %f185;
	mov.f32 	%f205, %f185;
	mov.f32 	%f206, %f185;
	mov.f32 	%f207, %f185;
	mov.f32 	%f208, %f185;
	mov.f32 	%f209, %f185;
	mov.f32 	%f210, %f185;
	mov.f32 	%f211, %f185;
	mov.f32 	%f212, %f185;
	mov.f32 	%f213, %f185;
	mov.f32 	%f214, %f185;
	mov.f32 	%f215, %f185;
	mov.f32 	%f216, %f185;
	@%p1 bra 	$L__BB4_44;
	sub.s32 	%r7, %r86, %r2;
	sub.s32 	%r8, %r87, %r3;
	and.b32  	%r9, %r1, 63;
	shr.u32 	%r101, %r1, 8;
	neg.s32 	%r102, %r101;
	and.b32  	%r10, %r102, 3;
	shr.u32 	%r11, %r1, 6;
	add.s32 	%r12, %r1, 256;
	shr.u32 	%r13, %r12, 6;
	mad.lo.s32 	%r14, %r13, %r88, %r9;
	add.s32 	%r15, %r1, 512;
	shr.u32 	%r16, %r15, 6;
	mad.lo.s32 	%r17, %r16, %r88, %r9;
	mad.lo.s32 	%r18, %r16, %r87, %r9;
	and.b32  	%r104, %r99, 252;
	mov.u32 	%r105, _ZZ16matmul_v5_kernelILi128ELi64ELi64ELi32ELi32ELi16ELi32ELi4EEvPKfS1_PfiiiE7B_shmem;
	add.s32 	%r19, %r105, %r104;
	shl.b32 	%r20, %r88, 4;
	mul.wide.u32 	%rd22, %r3, 4;
	add.s64 	%rd76, %rd2, %rd22;
	mul.lo.s32 	%r106, %r2, %r88;
	mul.wide.s32 	%rd23, %r106, 4;
	add.s64 	%rd75, %rd1, %rd23;
	mov.b32 	%r201, 0;
	mov.f32 	%f185, 0f00000000;
$L__BB4_2:
	setp.eq.s32 	%p2, %r10, 0;
	sub.s32 	%r22, %r88, %r201;
	mov.u32 	%r202, %r1;
	@%p2 bra 	$L__BB4_12;
	setp.ge.s32 	%p3, %r11, %r7;
	setp.ge.s32 	%p4, %r9, %r22;
	mov.f32 	%f217, 0f00000000;
	or.pred  	%p5, %p3, %p4;
	@%p5 bra 	$L__BB4_5;
	mad.lo.s32 	%r108, %r11, %r88, %r9;
	mul.wide.u32 	%rd24, %r108, 4;
	add.s64 	%rd25, %rd75, %rd24;
	ld.global.f32 	%f217, [%rd25];
$L__BB4_5:
	setp.eq.s32 	%p6, %r10, 1;
	shl.b32 	%r109, %r11, 8;
	mov.u32 	%r110, _ZZ16matmul_v5_kernelILi128ELi64ELi64ELi32ELi32ELi16ELi32ELi4EEvPKfS1_PfiiiE7A_shmem;
	add.s32 	%r111, %r110, %r109;
	shl.b32 	%r112, %r9, 2;
	add.s32 	%r113, %r111, %r112;
	st.shared.f32 	[%r113], %f217;
	mov.u32 	%r202, %r12;
	@%p6 bra 	$L__BB4_12;
	setp.ge.s32 	%p8, %r13, %r7;
	mov.f32 	%f218, 0f00000000;
	or.pred  	%p9, %p8, %p4;
	@%p9 bra 	$L__BB4_8;
	mul.wide.u32 	%rd26, %r14, 4;
	add.s64 	%rd27, %rd75, %rd26;
	ld.global.f32 	%f218, [%rd27];
$L__BB4_8:
	setp.eq.s32 	%p10, %r10, 2;
	shl.b32 	%r115, %r13, 8;
	mov.u32 	%r116, _ZZ16matmul_v5_kernelILi128ELi64ELi64ELi32ELi32ELi16ELi32ELi4EEvPKfS1_PfiiiE7A_shmem;
	add.s32 	%r117, %r116, %r115;
	shl.b32 	%r118, %r9, 2;
	add.s32 	%r119, %r117, %r118;
	st.shared.f32 	[%r119], %f218;
	mov.u32 	%r202, %r15;
	@%p10 bra 	$L__BB4_12;
	setp.ge.s32 	%p12, %r16, %r7;
	mov.f32 	%f219, 0f00000000;
	or.pred  	%p13, %p12, %p4;
	@%p13 bra 	$L__BB4_11;
	mul.wide.u32 	%rd28, %r17, 4;
	add.s64 	%rd29, %rd75, %rd28;
	ld.global.f32 	%f219, [%rd29];
$L__BB4_11:
	add.s32 	%r202, %r1, 768;
	shl.b32 	%r121, %r16, 8;
	mov.u32 	%r122, _ZZ16matmul_v5_kernelILi128ELi64ELi64ELi32ELi32ELi16ELi32ELi4EEvPKfS1_PfiiiE7A_shmem;
	add.s32 	%r123, %r122, %r121;
	shl.b32 	%r124, %r9, 2;
	add.s32 	%r125, %r123, %r124;
	st.shared.f32 	[%r125], %f219;
$L__BB4_12:
	add.s32 	%r126, %r202, 768;
	shr.u32 	%r212, %r126, 6;
	shl.b32 	%r127, %r212, 8;
	shl.b32 	%r128, %r9, 2;
	mov.u32 	%r129, _ZZ16matmul_v5_kernelILi128ELi64ELi64ELi32ELi32ELi16ELi32ELi4EEvPKfS1_PfiiiE7A_shmem;
	add.s32 	%r130, %r129, %r128;
	add.s32 	%r214, %r130, %r127;
	mad.lo.s32 	%r213, %r88, %r212, %r9;
	add.s32 	%r131, %r202, 512;
	shr.u32 	%r209, %r131, 6;
	shl.b32 	%r132, %r209, 8;
	add.s32 	%r211, %r130, %r132;
	mad.lo.s32 	%r210, %r88, %r209, %r9;
	add.s32 	%r133, %r202, 256;
	shr.u32 	%r206, %r133, 6;
	shl.b32 	%r134, %r206, 8;
	add.s32 	%r208, %r130, %r134;
	mad.lo.s32 	%r207, %r88, %r206, %r9;
	shr.u32 	%r203, %r202, 6;
	shl.b32 	%r135, %r203, 8;
	add.s32 	%r205, %r130, %r135;
	mad.lo.s32 	%r204, %r88, %r203, %r9;
$L__BB4_13:
	setp.ge.s32 	%p14, %r9, %r22;
	setp.ge.s32 	%p15, %r203, %r7;
	mov.f32 	%f220, 0f00000000;
	or.pred  	%p16, %p15, %p14;
	@%p16 bra 	$L__BB4_15;
	mul.wide.u32 	%rd30, %r204, 4;
	add.s64 	%rd31, %rd75, %rd30;
	ld.global.f32 	%f220, [%rd31];
$L__BB4_15:
	st.shared.f32 	[%r205], %f220;
	setp.ge.s32 	%p18, %r206, %r7;
	mov.f32 	%f221, 0f00000000;
	or.pred  	%p19, %p18, %p14;
	@%p19 bra 	$L__BB4_17;
	mul.wide.u32 	%rd32, %r207, 4;
	add.s64 	%rd33, %rd75, %rd32;
	ld.global.f32 	%f221, [%rd33];
$L__BB4_17:
	st.shared.f32 	[%r208], %f221;
	setp.ge.s32 	%p21, %r209, %r7;
	mov.f32 	%f222, 0f00000000;
	or.pred  	%p22, %p21, %p14;
	@%p22 bra 	$L__BB4_19;
	mul.wide.u32 	%rd34, %r210, 4;
	add.s64 	%rd35, %rd75, %rd34;
	ld.global.f32 	%f222, [%rd35];
$L__BB4_19:
	st.shared.f32 	[%r211], %f222;
	setp.ge.s32 	%p24, %r212, %r7;
	mov.f32 	%f223, 0f00000000;
	or.pred  	%p25, %p24, %p14;
	@%p25 bra 	$L__BB4_21;
	mul.wide.u32 	%rd36, %r213, 4;
	add.s64 	%rd37, %rd75, %rd36;
	ld.global.f32 	%f223, [%rd37];
$L__BB4_21:
	st.shared.f32 	[%r214], %f223;
	add.s32 	%r50, %r202, 1024;
	add.s32 	%r214, %r214, 4096;
	add.s32 	%r213, %r213, %r20;
	add.s32 	%r212, %r212, 16;
	add.s32 	%r211, %r211, 4096;
	add.s32 	%r210, %r210, %r20;
	add.s32 	%r209, %r209, 16;
	add.s32 	%r208, %r208, 4096;
	add.s32 	%r207, %r207, %r20;
	add.s32 	%r206, %r206, 16;
	add.s32 	%r205, %r205, 4096;
	add.s32 	%r204, %r204, %r20;
	add.s32 	%r203, %r203, 16;
	setp.lt.u32 	%p26, %r202, 7168;
	mov.u32 	%r202, %r50;
	@%p26 bra 	$L__BB4_13;
	mov.u32 	%r216, %r1;
	@%p2 bra 	$L__BB4_32;
	setp.ge.s32 	%p28, %r9, %r8;
	setp.ge.s32 	%p29, %r11, %r22;
	mov.f32 	%f224, 0f00000000;
	or.pred  	%p30, %p29, %p28;
	@%p30 bra 	$L__BB4_25;
	mad.lo.s32 	%r141, %r11, %r87, %r9;
	mul.wide.s32 	%rd38, %r141, 4;
	add.s64 	%rd39, %rd76, %rd38;
	ld.global.f32 	%f224, [%rd39];
$L__BB4_25:
	setp.eq.s32 	%p31, %r10, 1;
	shl.b32 	%r142, %r11, 8;
	mov.u32 	%r143, _ZZ16matmul_v5_kernelILi128ELi64ELi64ELi32ELi32ELi16ELi32ELi4EEvPKfS1_PfiiiE7B_shmem;
	add.s32 	%r144, %r143, %r142;
	shl.b32 	%r145, %r9, 2;
	add.s32 	%r146, %r144, %r145;
	st.shared.f32 	[%r146], %f224;
	mov.u32 	%r216, %r12;
	@%p31 bra 	$L__BB4_32;
	setp.ge.s32 	%p33, %r13, %r22;
	mov.f32 	%f225, 0f00000000;
	or.pred  	%p34, %p33, %p28;
	@%p34 bra 	$L__BB4_28;
	mad.lo.s32 	%r148, %r13, %r87, %r9;
	mul.wide.s32 	%rd40, %r148, 4;
	add.s64 	%rd41, %rd76, %rd40;
	ld.global.f32 	%f225, [%rd41];
$L__BB4_28:
	setp.eq.s32 	%p35, %r10, 2;
	shl.b32 	%r149, %r13, 8;
	mov.u32 	%r150, _ZZ16matmul_v5_kernelILi128ELi64ELi64ELi32ELi32ELi16ELi32ELi4EEvPKfS1_PfiiiE7B_shmem;
	add.s32 	%r151, %r150, %r149;
	shl.b32 	%r152, %r9, 2;
	add.s32 	%r153, %r151, %r152;
	st.shared.f32 	[%r153], %f225;
	mov.u32 	%r216, %r15;
	@%p35 bra 	$L__BB4_32;
	setp.ge.s32 	%p37, %r16, %r22;
	mov.f32 	%f226, 0f00000000;
	or.pred  	%p38, %p37, %p28;
	@%p38 bra 	$L__BB4_31;
	mul.wide.s32 	%rd42, %r18, 4;
	add.s64 	%rd43, %rd76, %rd42;
	ld.global.f32 	%f226, [%rd43];
$L__BB4_31:
	add.s32 	%r216, %r1, 768;
	shl.b32 	%r155, %r16, 8;
	mov.u32 	%r156, _ZZ16matmul_v5_kernelILi128ELi64ELi64ELi32ELi32ELi16ELi32ELi4EEvPKfS1_PfiiiE7B_shmem;
	add.s32 	%r157, %r156, %r155;
	shl.b32 	%r158, %r9, 2;
	add.s32 	%r159, %r157, %r158;
	st.shared.f32 	[%r159], %f226;
$L__BB4_32:
	setp.ge.s32 	%p39, %r9, %r8;
	shr.u32 	%r66, %r216, 6;
	setp.ge.s32 	%p40, %r66, %r22;
	mov.f32 	%f227, 0f00000000;
	or.pred  	%p41, %p40, %p39;
	@%p41 bra 	$L__BB4_34;
	mad.lo.s32 	%r161, %r66, %r87, %r9;
	mul.wide.s32 	%rd44, %r161, 4;
	add.s64 	%rd45, %rd76, %rd44;
	ld.global.f32 	%f227, [%rd45];
$L__BB4_34:
	shl.b32 	%r163, %r66, 8;
	add.s32 	%r164, %r19, %r163;
	st.shared.f32 	[%r164], %f227;
	add.s32 	%r165, %r216, 256;
	shr.u32 	%r67, %r165, 6;
	setp.ge.s32 	%p43, %r67, %r22;
	mov.f32 	%f228, 0f00000000;
	or.pred  	%p44, %p43, %p39;
	@%p44 bra 	$L__BB4_36;
	mad.lo.s32 	%r166, %r67, %r87, %r9;
	mul.wide.s32 	%rd46, %r166, 4;
	add.s64 	%rd47, %rd76, %rd46;
	ld.global.f32 	%f228, [%rd47];
$L__BB4_36:
	shl.b32 	%r168, %r67, 8;
	add.s32 	%r169, %r19, %r168;
	st.shared.f32 	[%r169], %f228;
	add.s32 	%r170, %r216, 512;
	shr.u32 	%r68, %r170, 6;
	setp.ge.s32 	%p46, %r68, %r22;
	mov.f32 	%f229, 0f00000000;
	or.pred  	%p47, %p46, %p39;
	@%p47 bra 	$L__BB4_38;
	mad.lo.s32 	%r171, %r68, %r87, %r9;
	mul.wide.s32 	%rd48, %r171, 4;
	add.s64 	%rd49, %rd76, %rd48;
	ld.global.f32 	%f229, [%rd49];
$L__BB4_38:
	shl.b32 	%r173, %r68, 8;
	add.s32 	%r174, %r19, %r173;
	st.shared.f32 	[%r174], %f229;
	add.s32 	%r175, %r216, 768;
	shr.u32 	%r69, %r175, 6;
	setp.ge.s32 	%p49, %r69, %r22;
	mov.f32 	%f230, 0f00000000;
	or.pred  	%p50, %p49, %p39;
	@%p50 bra 	$L__BB4_40;
	mad.lo.s32 	%r176, %r69, %r87, %r9;
	mul.wide.s32 	%rd50, %r176, 4;
	add.s64 	%rd51, %rd76, %rd50;
	ld.global.f32 	%f230, [%rd51];
$L__BB4_40:
	shl.b32 	%r177, %r69, 8;
	add.s32 	%r178, %r19, %r177;
	st.shared.f32 	[%r178], %f230;
	add.s32 	%r70, %r216, 1024;
	setp.lt.u32 	%p51, %r216, 3072;
	mov.u32 	%r216, %r70;
	@%p51 bra 	$L__BB4_32;
	bar.sync 	0;
	mov.b32 	%r218, 0;
$L__BB4_42:
	shl.b32 	%r180, %r6, 6;
	add.s32 	%r181, %r218, %r180;
	shl.b32 	%r182, %r181, 2;
	mov.u32 	%r183, _ZZ16matmul_v5_kernelILi128ELi64ELi64ELi32ELi32ELi16ELi32ELi4EEvPKfS1_PfiiiE7A_shmem;
	add.s32 	%r184, %r183, %r182;
	ld.shared.f32 	%f173, [%r184];
	ld.shared.f32 	%f174, [%r184+256];
	ld.shared.f32 	%f175, [%r184+512];
	ld.shared.f32 	%f176, [%r184+768];
	ld.shared.f32 	%f177, [%r184+4096];
	ld.shared.f32 	%f178, [%r184+4352];
	ld.shared.f32 	%f179, [%r184+4608];
	ld.shared.f32 	%f180, [%r184+4864];
	shl.b32 	%r185, %r218, 6;
	add.s32 	%r186, %r5, %r4;
	add.s32 	%r187, %r186, %r185;
	shl.b32 	%r188, %r187, 2;
	mov.u32 	%r189, _ZZ16matmul_v5_kernelILi128ELi64ELi64ELi32ELi32ELi16ELi32ELi4EEvPKfS1_PfiiiE7B_shmem;
	add.s32 	%r190, %r189, %r188;
	ld.shared.f32 	%f181, [%r190];
	ld.shared.f32 	%f182, [%r190+4];
	ld.shared.f32 	%f183, [%r190+8];
	ld.shared.f32 	%f184, [%r190+12];
	fma.rn.f32 	%f204, %f173, %f181, %f204;
	fma.rn.f32 	%f203, %f173, %f182, %f203;
	fma.rn.f32 	%f202, %f173, %f183, %f202;
	fma.rn.f32 	%f201, %f173, %f184, %f201;
	fma.rn.f32 	%f200, %f174, %f181, %f200;
	fma.rn.f32 	%f199, %f174, %f182, %f199;
	fma.rn.f32 	%f198, %f174, %f183, %f198;
	fma.rn.f32 	%f197, %f174, %f184, %f197;
	fma.rn.f32 	%f196, %f175, %f181, %f196;
	fma.rn.f32 	%f195, %f175, %f182, %f195;
	fma.rn.f32 	%f194, %f175, %f183, %f194;
	fma.rn.f32 	%f193, %f175, %f184, %f193;
	fma.rn.f32 	%f192, %f176, %f181, %f192;
	fma.rn.f32 	%f191, %f176, %f182, %f191;
	fma.rn.f32 	%f190, %f176, %f183, %f190;
	fma.rn.f32 	%f189, %f176, %f184, %f189;
	fma.rn.f32 	%f188, %f177, %f181, %f188;
	fma.rn.f32 	%f187, %f177, %f182, %f187;
	fma.rn.f32 	%f186, %f177, %f183, %f186;
	fma.rn.f32 	%f185, %f177, %f184, %f185;
	fma.rn.f32 	%f205, %f178, %f181, %f205;
	fma.rn.f32 	%f206, %f178, %f182, %f206;
	fma.rn.f32 	%f207, %f178, %f183, %f207;
	fma.rn.f32 	%f208, %f178, %f184, %f208;
	fma.rn.f32 	%f209, %f179, %f181, %f209;
	fma.rn.f32 	%f210, %f179, %f182, %f210;
	fma.rn.f32 	%f211, %f179, %f183, %f211;
	fma.rn.f32 	%f212, %f179, %f184, %f212;
	fma.rn.f32 	%f213, %f180, %f181, %f213;
	fma.rn.f32 	%f214, %f180, %f182, %f214;
	fma.rn.f32 	%f215, %f180, %f183, %f215;
	fma.rn.f32 	%f216, %f180, %f184, %f216;
	add.s32 	%r218, %r218, 1;
	setp.ne.s32 	%p52, %r218, 64;
	@%p52 bra 	$L__BB4_42;
	shl.b32 	%r191, %r87, 6;
	bar.sync 	0;
	add.s64 	%rd75, %rd75, 256;
	mul.wide.s32 	%rd52, %r191, 4;
	add.s64 	%rd76, %rd76, %rd52;
	add.s32 	%r201, %r201, 64;
	setp.lt.s32 	%p53, %r201, %r88;
	@%p53 bra 	$L__BB4_2;
$L__BB4_44:
	add.s32 	%r74, %r6, %r2;
	add.s32 	%r192, %r5, %r4;
	add.s32 	%r193, %r192, %r3;
	mad.lo.s32 	%r194, %r74, %r87, %r193;
	cvt.s64.s32 	%rd10, %r194;
	setp.ge.s32 	%p54, %r74, %r86;
	setp.ge.s32 	%p55, %r193, %r87;
	mul.wide.s32 	%rd53, %r194, 4;
	add.s64 	%rd11, %rd3, %rd53;
	or.pred  	%p56, %p54, %p55;
	@%p56 bra 	$L__BB4_46;
	st.global.f32 	[%rd11], %f204;
$L__BB4_46:
	setp.ge.s32 	%p57, %r74, %r86;
	add.s32 	%r76, %r193, 1;
	setp.ge.s32 	%p58, %r76, %r87;
	or.pred  	%p59, %p57, %p58;
	@%p59 bra 	$L__BB4_48;
	st.global.f32 	[%rd11+4], %f203;
$L__BB4_48:
	setp.ge.s32 	%p60, %r74, %r86;
	add.s32 	%r77, %r193, 2;
	setp.ge.s32 	%p61, %r77, %r87;
	or.pred  	%p62, %p60, %p61;
	@%p62 bra 	$L__BB4_50;
	st.global.f32 	[%rd11+8], %f202;
$L__BB4_50:
	setp.ge.s32 	%p63, %r74, %r86;
	add.s32 	%r78, %r193, 3;
	setp.ge.s32 	%p64, %r78, %r87;
	or.pred  	%p65, %p63, %p64;
	@%p65 bra 	$L__BB4_52;
	st.global.f32 	[%rd11+12], %f201;
$L__BB4_52:
	setp.ge.s32 	%p66, %r193, %r87;
	add.s32 	%r79, %r74, 1;
	setp.ge.s32 	%p67, %r79, %r86;
	cvt.s64.s32 	%rd54, %r87;
	add.s64 	%rd55, %rd54, %rd10;
	shl.b64 	%rd56, %rd55, 2;
	add.s64 	%rd12, %rd3, %rd56;
	or.pred  	%p68, %p67, %p66;
	@%p68 bra 	$L__BB4_54;
	st.global.f32 	[%rd12], %f200;
$L__BB4_54:
	setp.ge.s32 	%p69, %r79, %r86;
	setp.ge.s32 	%p70, %r76, %r87;
	or.pred  	%p71, %p69, %p70;
	@%p71 bra 	$L__BB4_56;
	st.global.f32 	[%rd12+4], %f199;
$L__BB4_56:
	setp.ge.s32 	%p72, %r79, %r86;
	setp.ge.s32 	%p73, %r77, %r87;
	or.pred  	%p74, %p72, %p73;
	@%p74 bra 	$L__BB4_58;
	st.global.f32 	[%rd12+8], %f198;
$L__BB4_58:
	setp.ge.s32 	%p75, %r79, %r86;
	setp.ge.s32 	%p76, %r78, %r87;
	or.pred  	%p77, %p75, %p76;
	@%p77 bra 	$L__BB4_60;
	st.global.f32 	[%rd12+12], %f197;
$L__BB4_60:
	setp.ge.s32 	%p78, %r193, %r87;
	add.s32 	%r80, %r74, 2;
	setp.ge.s32 	%p79, %r80, %r86;
	shl.b32 	%r195, %r87, 1;
	cvt.s64.s32 	%rd57, %r195;
	add.s64 	%rd58, %rd57, %rd10;
	shl.b64 	%rd59, %rd58, 2;
	add.s64 	%rd13, %rd3, %rd59;
	or.pred  	%p80, %p79, %p78;
	@%p80 bra 	$L__BB4_62;
	st.global.f32 	[%rd13], %f196;
$L__BB4_62:
	setp.ge.s32 	%p81, %r80, %r86;
	setp.ge.s32 	%p82, %r76, %r87;
	or.pred  	%p83, %p81, %p82;
	@%p83 bra 	$L__BB4_64;
	st.global.f32 	[%rd13+4], %f195;
$L__BB4_64:
	setp.ge.s32 	%p84, %r80, %r86;
	setp.ge.s32 	%p85, %r77, %r87;
	or.pred  	%p86, %p84, %p85;
	@%p86 bra 	$L__BB4_66;
	st.global.f32 	[%rd13+8], %f194;
$L__BB4_66:
	setp.ge.s32 	%p87, %r80, %r86;
	setp.ge.s32 	%p88, %r78, %r87;
	or.pred  	%p89, %p87, %p88;
	@%p89 bra 	$L__BB4_68;
	st.global.f32 	[%rd13+12], %f193;
$L__BB4_68:
	setp.ge.s32 	%p90, %r193, %r87;
	add.s32 	%r81, %r74, 3;
	setp.ge.s32 	%p91, %r81, %r86;
	mul.lo.s32 	%r196, %r87, 3;
	cvt.s64.s32 	%rd60, %r196;
	add.s64 	%rd61, %rd60, %rd10;
	shl.b64 	%rd62, %rd61, 2;
	add.s64 	%rd14, %rd3, %rd62;
	or.pred  	%p92, %p91, %p90;
	@%p92 bra 	$L__BB4_70;
	st.global.f32 	[%rd14], %f192;
$L__BB4_70:
	setp.ge.s32 	%p93, %r81, %r86;
	setp.ge.s32 	%p94, %r76, %r87;
	or.pred  	%p95, %p93, %p94;
	@%p95 bra 	$L__BB4_72;
	st.global.f32 	[%rd14+4], %f191;
$L__BB4_72:
	setp.ge.s32 	%p96, %r81, %r86;
	setp.ge.s32 	%p97, %r77, %r87;
	or.pred  	%p98, %p96, %p97;
	@%p98 bra 	$L__BB4_74;
	st.global.f32 	[%rd14+8], %f190;
$L__BB4_74:
	setp.ge.s32 	%p99, %r81, %r86;
	setp.ge.s32 	%p100, %r78, %r87;
	or.pred  	%p101, %p99, %p100;
	@%p101 bra 	$L__BB4_76;
	st.global.f32 	[%rd14+12], %f189;
$L__BB4_76:
	setp.ge.s32 	%p102, %r193, %r87;
	add.s32 	%r82, %r74, 16;
	setp.ge.s32 	%p103, %r82, %r86;
	shl.b32 	%r197, %r87, 4;
	cvt.s64.s32 	%rd63, %r197;
	add.s64 	%rd64, %rd63, %rd10;
	shl.b64 	%rd65, %rd64, 2;
	add.s64 	%rd15, %rd3, %rd65;
	or.pred  	%p104, %p103, %p102;
	@%p104 bra 	$L__BB4_78;
	st.global.f32 	[%rd15], %f188;
$L__BB4_78:
	setp.ge.s32 	%p105, %r82, %r86;
	setp.ge.s32 	%p106, %r76, %r87;
	or.pred  	%p107, %p105, %p106;
	@%p107 bra 	$L__BB4_80;
	st.global.f32 	[%rd15+4], %f187;
$L__BB4_80:
	setp.ge.s32 	%p108, %r82, %r86;
	setp.ge.s32 	%p109, %r77, %r87;
	or.pred  	%p110, %p108, %p109;
	@%p110 bra 	$L__BB4_82;
	st.global.f32 	[%rd15+8], %f186;
$L__BB4_82:
	setp.ge.s32 	%p111, %r82, %r86;
	setp.ge.s32 	%p112, %r78, %r87;
	or.pred  	%p113, %p111, %p112;
	@%p113 bra 	$L__BB4_84;
	st.global.f32 	[%rd15+12], %f185;
$L__BB4_84:
	setp.ge.s32 	%p114, %r193, %r87;
	add.s32 	%r83, %r74, 17;
	setp.ge.s32 	%p115, %r83, %r86;
	mul.lo.s32 	%r198, %r87, 17;
	cvt.s64.s32 	%rd66, %r198;
	add.s64 	%rd67, %rd66, %rd10;
	shl.b64 	%rd68, %rd67, 2;
	add.s64 	%rd16, %rd3, %rd68;
	or.pred  	%p116, %p115, %p114;
	@%p116 bra 	$L__BB4_86;
	st.global.f32 	[%rd16], %f205;
$L__BB4_86:
	setp.ge.s32 	%p117, %r83, %r86;
	setp.ge.s32 	%p118, %r76, %r87;
	or.pred  	%p119, %p117, %p118;
	@%p119 bra 	$L__BB4_88;
	st.global.f32 	[%rd16+4], %f206;
$L__BB4_88:
	setp.ge.s32 	%p120, %r83, %r86;
	setp.ge.s32 	%p121, %r77, %r87;
	or.pred  	%p122, %p120, %p121;
	@%p122 bra 	$L__BB4_90;
	st.global.f32 	[%rd16+8], %f207;
$L__BB4_90:
	setp.ge.s32 	%p123, %r83, %r86;
	setp.ge.s32 	%p124, %r78, %r87;
	or.pred  	%p125, %p123, %p124;
	@%p125 bra 	$L__BB4_92;
	st.global.f32 	[%rd16+12], %f208;
$L__BB4_92:
	setp.ge.s32 	%p126, %r193, %r87;
	add.s32 	%r84, %r74, 18;
	setp.ge.s32 	%p127, %r84, %r86;
	mul.lo.s32 	%r199, %r87, 18;
	cvt.s64.s32 	%rd69, %r199;
	add.s64 	%rd70, %rd69, %rd10;
	shl.b64 	%rd71, %rd70, 2;
	add.s64 	%rd17, %rd3, %rd71;
	or.pred  	%p128, %p127, %p126;
	@%p128 bra 	$L__BB4_94;
	st.global.f32 	[%rd17], %f209;
$L__BB4_94:
	setp.ge.s32 	%p129, %r84, %r86;
	setp.ge.s32 	%p130, %r76, %r87;
	or.pred  	%p131, %p129, %p130;
	@%p131 bra 	$L__BB4_96;
	st.global.f32 	[%rd17+4], %f210;
$L__BB4_96:
	setp.ge.s32 	%p132, %r84, %r86;
	setp.ge.s32 	%p133, %r77, %r87;
	or.pred  	%p134, %p132, %p133;
	@%p134 bra 	$L__BB4_98;
	st.global.f32 	[%rd17+8], %f211;
$L__BB4_98:
	setp.ge.s32 	%p135, %r84, %r86;
	setp.ge.s32 	%p136, %r78, %r87;
	or.pred  	%p137, %p135, %p136;
	@%p137 bra 	$L__BB4_100;
	st.global.f32 	[%rd17+12], %f212;
$L__BB4_100:
	setp.ge.s32 	%p138, %r193, %r87;
	add.s32 	%r85, %r74, 19;
	setp.ge.s32 	%p139, %r85, %r86;
	mul.lo.s32 	%r200, %r87, 19;
	cvt.s64.s32 	%rd72, %r200;
	add.s64 	%rd73, %rd72, %rd10;
	shl.b64 	%rd74, %rd73, 2;
	add.s64 	%rd18, %rd3, %rd74;
	or.pred  	%p140, %p139, %p138;
	@%p140 bra 	$L__BB4_102;
	st.global.f32 	[%rd18], %f213;
$L__BB4_102:
	setp.ge.s32 	%p141, %r85, %r86;
	setp.ge.s32 	%p142, %r76, %r87;
	or.pred  	%p143, %p141, %p142;
	@%p143 bra 	$L__BB4_104;
	st.global.f32 	[%rd18+4], %f214;
$L__BB4_104:
	setp.ge.s32 	%p144, %r85, %r86;
	setp.ge.s32 	%p145, %r77, %r87;
	or.pred  	%p146, %p144, %p145;
	@%p146 bra 	$L__BB4_106;
	st.global.f32 	[%rd18+8], %f215;
$L__BB4_106:
	setp.ge.s32 	%p147, %r85, %r86;
	setp.ge.s32 	%p148, %r78, %r87;
	or.pred  	%p149, %p147, %p148;
	@%p149 bra 	$L__BB4_108;
	st.global.f32 	[%rd18+12], %f216;
$L__BB4_108:
	ret;

}
	// .globl	_Z16matmul_v6_kernelILi128ELi128ELi16ELi64ELi64ELi16ELi32ELi4ELb0EEvPKfS1_Pfiii
.visible .entry _Z16matmul_v6_kernelILi128ELi128ELi16ELi64ELi64ELi16ELi32ELi4ELb0EEvPKfS1_Pfiii(
	.param .u64 .ptr .align 1 _Z16matmul_v6_kernelILi128ELi128ELi16ELi64ELi64ELi16ELi32ELi4ELb0EEvPKfS1_Pfiii_param_0,
	.param .u64 .ptr .align 1 _Z16matmul_v6_kernelILi128ELi128ELi16ELi64ELi64ELi16ELi32ELi4ELb0EEvPKfS1_Pfiii_param_1,
	.param .u64 .ptr .align 1 _Z16matmul_v6_kernelILi128ELi128ELi16ELi64ELi64ELi16ELi32ELi4ELb0EEvPKfS1_Pfiii_param_2,
	.param .u32 _Z16matmul_v6_kernelILi128ELi128ELi16ELi64ELi64ELi16ELi32ELi4ELb0EEvPKfS1_Pfiii_param_3,
	.param .u32 _Z16matmul_v6_kernelILi128ELi128ELi16ELi64ELi64ELi16ELi32ELi4ELb0EEvPKfS1_Pfiii_param_4,
	.param .u32 _Z16matmul_v6_kernelILi128ELi128ELi16ELi64ELi64ELi16ELi32ELi4ELb0EEvPKfS1_Pfiii_param_5
)
{
	.reg .pred 	%p<4>;
	.reg .b16 	%rs<8>;
	.reg .b32 	%r<125>;
	.reg .b32 	%f<955>;
	.reg .b64 	%rd<67>;
	// demoted variable
	.shared .align 4 .b8 _ZZ16matmul_v6_kernelILi128ELi128ELi16ELi64ELi64ELi16ELi32ELi4ELb0EEvPKfS1_PfiiiE7A_shmem[8192];
	// demoted variable
	.shared .align 4 .b8 _ZZ16matmul_v6_kernelILi128ELi128ELi16ELi64ELi64ELi16ELi32ELi4ELb0EEvPKfS1_PfiiiE7B_shmem[8192];
	ld.param.u64 	%rd10, [_Z16matmul_v6_kernelILi128ELi128ELi16ELi64ELi64ELi16ELi32ELi4ELb0EEvPKfS1_Pfiii_param_0];
	ld.param.u64 	%rd11, [_Z16matmul_v6_kernelILi128ELi128ELi16ELi64ELi64ELi16ELi32ELi4ELb0EEvPKfS1_Pfiii_param_1];
	ld.param.u32 	%r10, [_Z16matmul_v6_kernelILi128ELi128ELi16ELi64ELi64ELi16ELi32ELi4ELb0EEvPKfS1_Pfiii_param_4];
	ld.param.u32 	%r11, [_Z16matmul_v6_kernelILi128ELi128ELi16ELi64ELi64ELi16ELi32ELi4ELb0EEvPKfS1_Pfiii_param_5];
	cvta.to.global.u64 	%rd1, %rd10;
	cvta.to.global.u64 	%rd2, %rd11;
	mov.u32 	%r12, %ctaid.x;
	add.s32 	%r13, %r10, 127;
	shr.s32 	%r14, %r13, 31;
	shr.u32 	%r15, %r14, 25;
	add.s32 	%r16, %r13, %r15;
	shr.s32 	%r17, %r16, 7;
	div.s32 	%r18, %r12, %r17;
	mul.lo.s32 	%r19, %r18, %r17;
	sub.s32 	%r20, %r12, %r19;
	shl.b32 	%r1, %r18, 7;
	shl.b32 	%r2, %r20, 7;
	setp.lt.s32 	%p1, %r11, 1;
	mov.f32 	%f699, 0f00000000;
	mov.f32 	%f700, %f699;
	mov.f32 	%f701, %f699;
	mov.f32 	%f702, %f699;
	mov.f32 	%f703, %f699;
	mov.f32 	%f704, %f699;
	mov.f32 	%f705, %f699;
	mov.f32 	%f706, %f699;
	mov.f32 	%f707, %f699;
	mov.f32 	%f708, %f699;
	mov.f32 	%f709, %f699;
	mov.f32 	%f710, %f699;
	mov.f32 	%f711, %f699;
	mov.f32 	%f712, %f699;
	mov.f32 	%f713, %f699;
	mov.f32 	%f714, %f699;
	mov.f32 	%f715, %f699;
	mov.f32 	%f716, %f699;
	mov.f32 	%f717, %f699;
	mov.f32 	%f718, %f699;
	mov.f32 	%f719, %f699;
	mov.f32 	%f720, %f699;
	mov.f32 	%f721, %f699;
	mov.f32 	%f722, %f699;
	mov.f32 	%f723, %f699;
	mov.f32 	%f724, %f699;
	mov.f32 	%f725, %f699;
	mov.f32 	%f726, %f699;
	mov.f32 	%f727, %f699;
	mov.f32 	%f728, %f699;
	mov.f32 	%f729, %f699;
	mov.f32 	%f730, %f699;
	mov.f32 	%f731, %f699;
	mov.f32 	%f732, %f699;
	mov.f32 	%f733, %f699;
	mov.f32 	%f734, %f699;
	mov.f32 	%f735, %f699;
	mov.f32 	%f736, %f699;
	mov.f32 	%f737, %f699;
	mov.f32 	%f738, %f699;
	mov.f32 	%f739, %f699;
	mov.f32 	%f740, %f699;
	mov.f32 	%f741, %f699;
	mov.f32 	%f742, %f699;
	mov.f32 	%f743, %f699;
	mov.f32 	%f744, %f699;
	mov.f32 	%f745, %f699;
	mov.f32 	%f746, %f699;
	mov.f32 	%f747, %f699;
	mov.f32 	%f748, %f699;
	mov.f32 	%f749, %f699;
	mov.f32 	%f750, %f699;
	mov.f32 	%f751, %f699;
	mov.f32 	%f752, %f699;
	mov.f32 	%f753, %f699;
	mov.f32 	%f754, %f699;
	mov.f32 	%f755, %f699;
	mov.f32 	%f756, %f699;
	mov.f32 	%f757, %f699;
	mov.f32 	%f758, %f699;
	mov.f32 	%f759, %f699;
	mov.f32 	%f760, %f699;
	mov.f32 	%f761, %f699;
	mov.f32 	%f762, %f699;
	mov.f32 	%f763, %f699;
	mov.f32 	%f764, %f699;
	mov.f32 	%f765, %f699;
	mov.f32 	%f766, %f699;
	mov.f32 	%f767, %f699;
	mov.f32 	%f768, %f699;
	mov.f32 	%f769, %f699;
	mov.f32 	%f770, %f699;
	mov.f32 	%f771, %f699;
	mov.f32 	%f772, %f699;
	mov.f32 	%f773, %f699;
	mov.f32 	%f774, %f699;
	mov.f32 	%f775, %f699;
	mov.f32 	%f776, %f699;
	mov.f32 	%f777, %f699;
	mov.f32 	%f778, %f699;
	mov.f32 	%f779, %f699;
	mov.f32 	%f780, %f699;
	mov.f32 	%f781, %f699;
	mov.f32 	%f782, %f699;
	mov.f32 	%f783, %f699;
	mov.f32 	%f784, %f699;
	mov.f32 	%f785, %f699;
	mov.f32 	%f786, %f699;
	mov.f32 	%f787, %f699;
	mov.f32 	%f788, %f699;
	mov.f32 	%f789, %f699;
	mov.f32 	%f790, %f699;
	mov.f32 	%f791, %f699;
	mov.f32 	%f792, %f699;
	mov.f32 	%f793, %f699;
	mov.f32 	%f794, %f699;
	mov.f32 	%f795, %f699;
	mov.f32 	%f796, %f699;
	mov.f32 	%f797, %f699;
	mov.f32 	%f798, %f699;
	mov.f32 	%f799, %f699;
	mov.f32 	%f800, %f699;
	mov.f32 	%f801, %f699;
	mov.f32 	%f802, %f699;
	mov.f32 	%f803, %f699;
	mov.f32 	%f804, %f699;
	mov.f32 	%f805, %f699;
	mov.f32 	%f806, %f699;
	mov.f32 	%f807, %f699;
	mov.f32 	%f808, %f699;
	mov.f32 	%f809, %f699;
	mov.f32 	%f810, %f699;
	mov.f32 	%f811, %f699;
	mov.f32 	%f812, %f699;
	mov.f32 	%f813, %f699;
	mov.f32 	%f814, %f699;
	mov.f32 	%f815, %f699;
	mov.f32 	%f816, %f699;
	mov.f32 	%f817, %f699;
	mov.f32 	%f818, %f699;
	mov.f32 	%f819, %f699;
	mov.f32 	%f820, %f699;
	mov.f32 	%f821, %f699;
	mov.f32 	%f822, %f699;
	mov.f32 	%f823, %f699;
	mov.f32 	%f824, %f699;
	mov.f32 	%f825, %f699;
	mov.f32 	%f826, %f699;
	@%p1 bra 	$L__BB5_5;
	ld.param.u32 	%r119, [_Z16matmul_v6_kernelILi128ELi128ELi16ELi64ELi64ELi16ELi32ELi4ELb0EEvPKfS1_Pfiii_param_5];
	mul.wide.u32 	%rd12, %r2, 4;
	add.s64 	%rd66, %rd2, %rd12;
	mul.lo.s32 	%r22, %r1, %r119;
	mul.wide.s32 	%rd13, %r22, 4;
	add.s64 	%rd65, %rd1, %rd13;
	mov.b32 	%r122, 0;
	mov.f32 	%f699, 0f00000000;
$L__BB5_2:
	ld.param.u32 	%r120, [_Z16matmul_v6_kernelILi128ELi128ELi16ELi64ELi64ELi16ELi32ELi4ELb0EEvPKfS1_Pfiii_param_5];
	ld.param.u32 	%r116, [_Z16matmul_v6_kernelILi128ELi128ELi16ELi64ELi64ELi16ELi32ELi4ELb0EEvPKfS1_Pfiii_param_4];
	mov.u32 	%r24, %tid.x;
	shl.b32 	%r25, %r24, 6;
	and.b32  	%r26, %r25, 61440;
	cvt.u16.u32 	%rs1, %r24;
	shr.u16 	%rs2, %rs1, 3;
	and.b16  	%rs3, %rs2, 3;
	mul.wide.u16 	%r27, %rs3, 256;
	or.b32  	%r28, %r26, %r27;
	mov.u32 	%r29, _ZZ16matmul_v6_kernelILi128ELi128ELi16ELi64ELi64ELi16ELi32ELi4ELb0EEvPKfS1_PfiiiE7A_shmem;
	add.s32 	%r30, %r28, %r29;
	add.s32 	%r123, %r30, 2048;
	shl.b32 	%r31, %r24, 2;
	add.s32 	%r32, %r31, 1536;
	shr.u32 	%r33, %r32, 7;
	and.b32  	%r34, %r31, 124;
	mad.lo.s32 	%r35, %r33, %r116, %r34;
	add.s32 	%r36, %r31, 1024;
	shr.u32 	%r37, %r36, 7;
	mad.lo.s32 	%r38, %r37, %r116, %r34;
	add.s32 	%r39, %r31, 512;
	shr.u32 	%r40, %r39, 7;
	mad.lo.s32 	%r41, %r40, %r116, %r34;
	shr.u32 	%r42, %r24, 5;
	mad.lo.s32 	%r43, %r42, %r116, %r34;
	shr.u32 	%r44, %r32, 4;
	and.b32  	%r45, %r31, 12;
	mad.lo.s32 	%r46, %r44, %r120, %r45;
	shr.u32 	%r47, %r36, 4;
	mad.lo.s32 	%r48, %r47, %r120, %r45;
	shr.u32 	%r49, %r39, 4;
	mad.lo.s32 	%r50, %r49, %r120, %r45;
	shr.u32 	%r51, %r24, 2;
	mad.lo.s32 	%r52, %r51, %r120, %r45;
	mul.wide.u32 	%rd14, %r52, 4;
	add.s64 	%rd15, %rd65, %rd14;
	ld.global.v4.f32 	{%f515, %f516, %f517, %f518}, [%rd15];
	shl.b32 	%r53, %r24, 4;
	add.s32 	%r54, %r29, %r53;
	st.shared.v4.f32 	[%r54], {%f515, %f516, %f517, %f518};
	mul.wide.u32 	%rd16, %r50, 4;
	add.s64 	%rd17, %rd65, %rd16;
	ld.global.v4.f32 	{%f519, %f520, %f521, %f522}, [%rd17];
	and.b32  	%r55, %r39, 8176;
	or.b32  	%r56, %r55, %r45;
	shl.b32 	%r57, %r56, 2;
	add.s32 	%r58, %r29, %r57;
	st.shared.v4.f32 	[%r58], {%f519, %f520, %f521, %f522};
	mul.wide.u32 	%rd18, %r48, 4;
	add.s64 	%rd19, %rd65, %rd18;
	ld.global.v4.f32 	{%f523, %f524, %f525, %f526}, [%rd19];
	and.b32  	%r59, %r36, 8176;
	or.b32  	%r60, %r59, %r45;
	shl.b32 	%r61, %r60, 2;
	add.s32 	%r62, %r29, %r61;
	st.shared.v4.f32 	[%r62], {%f523, %f524, %f525, %f526};
	mul.wide.u32 	%rd20, %r46, 4;
	add.s64 	%rd21, %rd65, %rd20;
	ld.global.v4.f32 	{%f527, %f528, %f529, %f530}, [%rd21];
	and.b32  	%r63, %r32, 8176;
	or.b32  	%r64, %r63, %r45;
	shl.b32 	%r65, %r64, 2;
	add.s32 	%r66, %r29, %r65;
	st.shared.v4.f32 	[%r66], {%f527, %f528, %f529, %f530};
	mul.wide.s32 	%rd22, %r43, 4;
	add.s64 	%rd23, %rd66, %rd22;
	ld.global.v4.f32 	{%f531, %f532, %f533, %f534}, [%rd23];
	mov.u32 	%r67, _ZZ16matmul_v6_kernelILi128ELi128ELi16ELi64ELi64ELi16ELi32ELi4ELb0EEvPKfS1_PfiiiE7B_shmem;
	add.s32 	%r68, %r67, %r53;
	st.shared.v4.f32 	[%r68], {%f531, %f532, %f533, %f534};
	mul.wide.s32 	%rd24, %r41, 4;
	add.s64 	%rd25, %rd66, %rd24;
	ld.global.v4.f32 	{%f535, %f536, %f537, %f538}, [%rd25];
	and.b32  	%r69, %r39, 8064;
	or.b32  	%r70, %r69, %r34;
	shl.b32 	%r71, %r70, 2;
	add.s32 	%r72, %r67, %r71;
	st.shared.v4.f32 	[%r72], {%f535, %f536, %f537, %f538};
	mul.wide.s32 	%rd26, %r38, 4;
	add.s64 	%rd27, %rd66, %rd26;
	ld.global.v4.f32 	{%f539, %f540, %f541, %f542}, [%rd27];
	and.b32  	%r73, %r36, 8064;
	or.b32  	%r74, %r73, %r34;
	shl.b32 	%r75, %r74, 2;
	add.s32 	%r76, %r67, %r75;
	st.shared.v4.f32 	[%r76], {%f539, %f540, %f541, %f542};
	mul.wide.s32 	%rd28, %r35, 4;
	add.s64 	%rd29, %rd66, %rd28;
	ld.global.v4.f32 	{%f543, %f544, %f545, %f546}, [%rd29];
	and.b32  	%r77, %r32, 8064;
	or.b32  	%r78, %r77, %r34;
	shl.b32 	%r79, %r78, 2;
	add.s32 	%r80, %r67, %r79;
	st.shared.v4.f32 	[%r80], {%f543, %f544, %f545, %f546};
	bar.sync 	0;
	mov.b32 	%r124, 128;
$L__BB5_3:
	ld.shared.f32 	%f547, [%r123+-2048];
	ld.shared.f32 	%f548, [%r123+-1984];
	ld.shared.f32 	%f549, [%r123+-1920];
	ld.shared.f32 	%f550, [%r123+-1856];
	ld.shared.f32 	%f551, [%r123+-1024];
	ld.shared.f32 	%f552, [%r123+-960];
	ld.shared.f32 	%f553, [%r123+-896];
	ld.shared.f32 	%f554, [%r123+-832];
	ld.shared.f32 	%f555, [%r123];
	ld.shared.f32 	%f556, [%r123+64];
	ld.shared.f32 	%f557, [%r123+128];
	ld.shared.f32 	%f558, [%r123+192];
	ld.shared.f32 	%f559, [%r123+1024];
	ld.shared.f32 	%f560, [%r123+1088];
	ld.shared.f32 	%f561, [%r123+1152];
	ld.shared.f32 	%f562, [%r123+1216];
	mov.u32 	%r81, %tid.x;
	cvt.u16.u32 	%rs4, %r81;
	shr.u16 	%rs5, %rs4, 5;
	and.b16  	%rs6, %rs5, 1;
	mul.wide.u16 	%r82, %rs6, 256;
	and.b16  	%rs7, %rs4, 7;
	mul.wide.u16 	%r83, %rs7, 16;
	or.b32  	%r84, %r82, %r83;
	mov.u32 	%r85, _ZZ16matmul_v6_kernelILi128ELi128ELi16ELi64ELi64ELi16ELi32ELi4ELb0EEvPKfS1_PfiiiE7B_shmem;
	add.s32 	%r86, %r85, %r84;
	add.s32 	%r87, %r86, %r124;
	ld.shared.v4.f32 	{%f563, %f564, %f565, %f566}, [%r87+-128];
	ld.shared.v4.f32 	{%f567, %f568, %f569, %f570}, [%r87];
	fma.rn.f32 	%f802, %f547, %f563, %f802;
	fma.rn.f32 	%f801, %f547, %f564, %f801;
	fma.rn.f32 	%f800, %f547, %f565, %f800;
	fma.rn.f32 	%f799, %f547, %f566, %f799;
	fma.rn.f32 	%f798, %f548, %f563, %f798;
	fma.rn.f32 	%f797, %f548, %f564, %f797;
	fma.rn.f32 	%f796, %f548, %f565, %f796;
	fma.rn.f32 	%f795, %f548, %f566, %f795;
	fma.rn.f32 	%f794, %f549, %f563, %f794;
	fma.rn.f32 	%f793, %f549, %f564, %f793;
	fma.rn.f32 	%f792, %f549, %f565, %f792;
	fma.rn.f32 	%f791, %f549, %f566, %f791;
	fma.rn.f32 	%f790, %f550, %f563, %f790;
	fma.rn.f32 	%f789, %f550, %f564, %f789;
	fma.rn.f32 	%f788, %f550, %f565, %f788;
	fma.rn.f32 	%f787, %f550, %f566, %f787;
	fma.rn.f32 	%f786, %f547, %f567, %f786;
	fma.rn.f32 	%f785, %f547, %f568, %f785;
	fma.rn.f32 	%f784, %f547, %f569, %f784;
	fma.rn.f32 	%f783, %f547, %f570, %f783;
	fma.rn.f32 	%f782, %f548, %f567, %f782;
	fma.rn.f32 	%f781, %f548, %f568, %f781;
	fma.rn.f32 	%f780, %f548, %f569, %f780;
	fma.rn.f32 	%f779, %f548, %f570, %f779;
	fma.rn.f32 	%f778, %f549, %f567, %f778;
	fma.rn.f32 	%f777, %f549, %f568, %f777;
	fma.rn.f32 	%f776, %f549, %f569, %f776;
	fma.rn.f32 	%f775, %f549, %f570, %f775;
	fma.rn.f32 	%f774, %f550, %f567, %f774;
	fma.rn.f32 	%f773, %f550, %f568, %f773;
	fma.rn.f32 	%f772, %f550, %f569, %f772;
	fma.rn.f32 	%f771, %f550, %f570, %f771;
	fma.rn.f32 	%f770, %f551, %f563, %f770;
	fma.rn.f32 	%f769, %f551, %f564, %f769;
	fma.rn.f32 	%f768, %f551, %f565, %f768;
	fma.rn.f32 	%f767, %f551, %f566, %f767;
	fma.rn.f32 	%f766, %f552, %f563, %f766;
	fma.rn.f32 	%f765, %f552, %f564, %f765;
	fma.rn.f32 	%f764, %f552, %f565, %f764;
	fma.rn.f32 	%f763, %f552, %f566, %f763;
	fma.rn.f32 	%f762, %f553, %f563, %f762;
	fma.rn.f32 	%f761, %f553, %f564, %f761;
	fma.rn.f32 	%f760, %f553, %f565, %f760;
	fma.rn.f32 	%f759, %f553, %f566, %f759;
	fma.rn.f32 	%f758, %f554, %f563, %f758;
	fma.rn.f32 	%f757, %f554, %f564, %f757;
	fma.rn.f32 	%f756, %f554, %f565, %f756;
	fma.rn.f32 	%f755, %f554, %f566, %f755;
	fma.rn.f32 	%f754, %f551, %f567, %f754;
	fma.rn.f32 	%f753, %f551, %f568, %f753;
	fma.rn.f32 	%f752, %f551, %f569, %f752;
	fma.rn.f32 	%f751, %f551, %f570, %f751;
	fma.rn.f32 	%f750, %f552, %f567, %f750;
	fma.rn.f32 	%f749, %f552, %f568, %f749;
	fma.rn.f32 	%f748, %f552, %f569, %f748;
	fma.rn.f32 	%f747, %f552, %f570, %f747;
	fma.rn.f32 	%f746, %f553, %f567, %f746;
	fma.rn.f32 	%f745, %f553, %f568, %f745;
	fma.rn.f32 	%f744, %f553, %f569, %f744;
	fma.rn.f32 	%f743, %f553, %f570, %f743;
	fma.rn.f32 	%f742, %f554, %f567, %f742;
	fma.rn.f32 	%f741, %f554, %f568, %f741;
	fma.rn.f32 	%f740, %f554, %f569, %f740;
	fma.rn.f32 	%f739, %f554, %f570, %f739;
	fma.rn.f32 	%f738, %f555, %f563, %f738;
	fma.rn.f32 	%f737, %f555, %f564, %f737;
	fma.rn.f32 	%f736, %f555, %f565, %f736;
	fma.rn.f32 	%f735, %f555, %f566, %f735;
	fma.rn.f32 	%f734, %f556, %f563, %f734;
	fma.rn.f32 	%f733, %f556, %f564, %f733;
	fma.rn.f32 	%f732, %f556, %f565, %f732;
	fma.rn.f32 	%f731, %f556, %f566, %f731;
	fma.rn.f32 	%f730, %f557, %f563, %f730;
	fma.rn.f32 	%f729, %f557, %f564, %f729;
	fma.rn.f32 	%f728, %f557, %f565, %f728;
	fma.rn.f32 	%f727, %f557, %f566, %f727;
	fma.rn.f32 	%f726, %f558, %f563, %f726;
	fma.rn.f32 	%f725, %f558, %f564, %f725;
	fma.rn.f32 	%f724, %f558, %f565, %f724;
	fma.rn.f32 	%f723, %f558, %f566, %f723;
	fma.rn.f32 	%f722, %f555, %f567, %f722;
	fma.rn.f32 	%f721, %f555, %f568, %f721;
	fma.rn.f32 	%f720, %f555, %f569, %f720;
	fma.rn.f32 	%f719, %f555, %f570, %f719;
	fma.rn.f32 	%f718, %f556, %f567, %f718;
	fma.rn.f32 	%f717, %f556, %f568, %f717;
	fma.rn.f32 	%f716, %f556, %f569, %f716;
	fma.rn.f32 	%f715, %f556, %f570, %f715;
	fma.rn.f32 	%f714, %f557, %f567, %f714;
	fma.rn.f32 	%f713, %f557, %f568, %f713;
	fma.rn.f32 	%f712, %f557, %f569, %f712;
	fma.rn.f32 	%f711, %f557, %f570, %f711;
	fma.rn.f32 	%f710, %f558, %f567, %f710;
	fma.rn.f32 	%f709, %f558, %f568, %f709;
	fma.rn.f32 	%f708, %f558, %f569, %f708;
	fma.rn.f32 	%f707, %f558, %f570, %f707;
	fma.rn.f32 	%f706, %f559, %f563, %f706;
	fma.rn.f32 	%f705, %f559, %f564, %f705;
	fma.rn.f32 	%f704, %f559, %f565, %f704;
	fma.rn.f32 	%f703, %f559, %f566, %f703;
	fma.rn.f32 	%f702, %f560, %f563, %f702;
	fma.rn.f32 	%f701, %f560, %f564, %f701;
	fma.rn.f32 	%f700, %f560, %f565, %f700;
	fma.rn.f32 	%f699, %f560, %f566, %f699;
	fma.rn.f32 	%f803, %f561, %f563, %f803;
	fma.rn.f32 	%f804, %f561, %f564, %f804;
	fma.rn.f32 	%f805, %f561, %f565, %f805;
	fma.rn.f32 	%f806, %f561, %f566, %f806;
	fma.rn.f32 	%f807, %f562, %f563, %f807;
	fma.rn.f32 	%f808, %f562, %f564, %f808;
	fma.rn.f32 	%f809, %f562, %f565, %f809;
	fma.rn.f32 	%f810, %f562, %f566, %f810;
	fma.rn.f32 	%f811, %f559, %f567, %f811;
	fma.rn.f32 	%f812, %f559, %f568, %f812;
	fma.rn.f32 	%f813, %f559, %f569, %f813;
	fma.rn.f32 	%f814, %f559, %f570, %f814;
	fma.rn.f32 	%f815, %f560, %f567, %f815;
	fma.rn.f32 	%f816, %f560, %f568, %f816;
	fma.rn.f32 	%f817, %f560, %f569, %f817;
	fma.rn.f32 	%f818, %f560, %f570, %f818;
	fma.rn.f32 	%f819, %f561, %f567, %f819;
	fma.rn.f32 	%f820, %f561, %f568, %f820;
	fma.rn.f32 	%f821, %f561, %f569, %f821;
	fma.rn.f32 	%f822, %f561, %f570, %f822;
	fma.rn.f32 	%f823, %f562, %f567, %f823;
	fma.rn.f32 	%f824, %f562, %f568, %f824;
	fma.rn.f32 	%f825, %f562, %f569, %f825;
	fma.rn.f32 	%f826, %f562, %f570, %f826;
	add.s32 	%r124, %r124, 512;
	add.s32 	%r123, %r123, 4;
	setp.ne.s32 	%p2, %r124, 8320;
	@%p2 bra 	$L__BB5_3;
	ld.param.u32 	%r121, [_Z16matmul_v6_kernelILi128ELi128ELi16ELi64ELi64ELi16ELi32ELi4ELb0EEvPKfS1_Pfiii_param_5];
	ld.param.u32 	%r117, [_Z16matmul_v6_kernelILi128ELi128ELi16ELi64ELi64ELi16ELi32ELi4ELb0EEvPKfS1_Pfiii_param_4];
	shl.b32 	%r88, %r117, 4;
	bar.sync 	0;
	add.s64 	%rd65, %rd65, 64;
	mul.wide.s32 	%rd30, %r88, 4;
	add.s64 	%rd66, %rd66, %rd30;
	add.s32 	%r122, %r122, 16;
	setp.lt.s32 	%p3, %r122, %r121;
	@%p3 bra 	$L__BB5_2;
$L__BB5_5:
	ld.param.u32 	%r118, [_Z16matmul_v6_kernelILi128ELi128ELi16ELi64ELi64ELi16ELi32ELi4ELb0EEvPKfS1_Pfiii_param_4];
	ld.param.u64 	%rd64, [_Z16matmul_v6_kernelILi128ELi128ELi16ELi64ELi64ELi16ELi32ELi4ELb0EEvPKfS1_Pfiii_param_2];
	cvta.to.global.u64 	%rd31, %rd64;
	mov.u32 	%r89, %tid.x;
	shr.u32 	%r90, %r89, 1;
	and.b32  	%r91, %r90, 12;
	and.b32  	%r92, %r89, 960;
	or.b32  	%r93, %r91, %r92;
	add.s32 	%r94, %r93, %r1;
	shl.b32 	%r95, %r89, 2;
	and.b32  	%r96, %r95, 28;
	shl.b32 	%r97, %r89, 1;
	and.b32  	%r98, %r97, 64;
	or.b32  	%r99, %r96, %r98;
	add.s32 	%r100, %r99, %r2;
	mad.lo.s32 	%r101, %r94, %r118, %r100;
	mul.wide.s32 	%rd32, %r101, 4;
	add.s64 	%rd33, %rd31, %rd32;
	st.global.v4.f32 	[%rd33], {%f802, %f801, %f800, %f799};
	mul.wide.s32 	%rd34, %r118, 4;
	add.s64 	%rd35, %rd33, %rd34;
	st.global.v4.f32 	[%rd35], {%f798, %f797, %f796, %f795};
	shl.b32 	%r102, %r118, 1;
	mul.wide.s32 	%rd36, %r102, 4;
	add.s64 	%rd37, %rd33, %rd36;
	st.global.v4.f32 	[%rd37], {%f794, %f793, %f792, %f791};
	mul.lo.s32 	%r103, %r118, 3;
	mul.wide.s32 	%rd38, %r103, 4;
	add.s64 	%rd39, %rd33, %rd38;
	st.global.v4.f32 	[%rd39], {%f790, %f789, %f788, %f787};
	st.global.v4.f32 	[%rd33+128], {%f786, %f785, %f784, %f783};
	st.global.v4.f32 	[%rd35+128], {%f782, %f781, %f780, %f779};
	st.global.v4.f32 	[%rd37+128], {%f778, %f777, %f776, %f775};
	st.global.v4.f32 	[%rd39+128], {%f774, %f773, %f772, %f771};
	shl.b32 	%r104, %r118, 4;
	mul.wide.s32 	%rd40, %r104, 4;
	add.s64 	%rd41, %rd33, %rd40;
	st.global.v4.f32 	[%rd41], {%f770, %f769, %f768, %f767};
	mul.lo.s32 	%r105, %r118, 17;
	mul.wide.s32 	%rd42, %r105, 4;
	add.s64 	%rd43, %rd33, %rd42;
	st.global.v4.f32 	[%rd43], {%f766, %f765, %f764, %f763};
	mul.lo.s32 	%r106, %r118, 18;
	mul.wide.s32 	%rd44, %r106, 4;
	add.s64 	%rd45, %rd33, %rd44;
	st.global.v4.f32 	[%rd45], {%f762, %f761, %f760, %f759};
	mul.lo.s32 	%r107, %r118, 19;
	mul.wide.s32 	%rd46, %r107, 4;
	add.s64 	%rd47, %rd33, %rd46;
	st.global.v4.f32 	[%rd47], {%f758, %f757, %f756, %f755};
	st.global.v4.f32 	[%rd41+128], {%f754, %f753, %f752, %f751};
	st.global.v4.f32 	[%rd43+128], {%f750, %f749, %f748, %f747};
	st.global.v4.f32 	[%rd45+128], {%f746, %f745, %f744, %f743};
	st.global.v4.f32 	[%rd47+128], {%f742, %f741, %f740, %f739};
	shl.b32 	%r108, %r118, 5;
	mul.wide.s32 	%rd48, %r108, 4;
	add.s64 	%rd49, %rd33, %rd48;
	st.global.v4.f32 	[%rd49], {%f738, %f737, %f736, %f735};
	mul.lo.s32 	%r109, %r118, 33;
	mul.wide.s32 	%rd50, %r109, 4;
	add.s64 	%rd51, %rd33, %rd50;
	st.global.v4.f32 	[%rd51], {%f734, %f733, %f732, %f731};
	mul.lo.s32 	%r110, %r118, 34;
	mul.wide.s32 	%rd52, %r110, 4;
	add.s64 	%rd53, %rd33, %rd52;
	st.global.v4.f32 	[%rd53], {%f730, %f729, %f728, %f727};
	mul.lo.s32 	%r111, %r118, 35;
	mul.wide.s32 	%rd54, %r111, 4;
	add.s64 	%rd55, %rd33, %rd54;
	st.global.v4.f32 	[%rd55], {%f726, %f725, %f724, %f723};
	st.global.v4.f32 	[%rd49+128], {%f722, %f721, %f720, %f719};
	st.global.v4.f32 	[%rd51+128], {%f718, %f717, %f716, %f715};
	st.global.v4.f32 	[%rd53+128], {%f714, %f713, %f712, %f711};
	st.global.v4.f32 	[%rd55+128], {%f710, %f709, %f708, %f707};
	mul.lo.s32 	%r112, %r118, 48;
	mul.wide.s32 	%rd56, %r112, 4;
	add.s64 	%rd57, %rd33, %rd56;
	st.global.v4.f32 	[%rd57], {%f706, %f705, %f704, %f703};
	mul.lo.s32 	%r113, %r118, 49;
	mul.wide.s32 	%rd58, %r113, 4;
	add.s64 	%rd59, %rd33, %rd58;
	st.global.v4.f32 	[%rd59], {%f702, %f701, %f700, %f699};
	mul.lo.s32 	%r114, %r118, 50;
	mul.wide.s32 	%rd60, %r114, 4;
	add.s64 	%rd61, %rd33, %rd60;
	st.global.v4.f32 	[%rd61], {%f803, %f804, %f805, %f806};
	mul.lo.s32 	%r115, %r118, 51;
	mul.wide.s32 	%rd62, %r115, 4;
	add.s64 	%rd63, %rd33, %rd62;
	st.global.v4.f32 	[%rd63], {%f807, %f808, %f809, %f810};
	st.global.v4.f32 	[%rd57+128], {%f811, %f812, %f813, %f814};
	st.global.v4.f32 	[%rd59+128], {%f815, %f816, %f817, %f818};
	st.global.v4.f32 	[%rd61+128], {%f819, %f820, %f821, %f822};
	st.global.v4.f32 	[%rd63+128], {%f823, %f824, %f825, %f826};
	ret;

}
	// .globl	_Z16matmul_v6_kernelILi64ELi128ELi8ELi64ELi64ELi32ELi32ELi4ELb1EEvPKfS1_Pfiii
.visible .entry _Z16matmul_v6_kernelILi64ELi128ELi8ELi64ELi64ELi32ELi32ELi4ELb1EEvPKfS1_Pfiii(
	.param .u64 .ptr .align 1 _Z16matmul_v6_kernelILi64ELi128ELi8ELi64ELi64ELi32ELi32ELi4ELb1EEvPKfS1_Pfiii_param_0,
	.param .u64 .ptr .align 1 _Z16matmul_v6_kernelILi64ELi128ELi8ELi64ELi64ELi32ELi32ELi4ELb1EEvPKfS1_Pfiii_param_1,
	.param .u64 .ptr .align 1 _Z16matmul_v6_kernelILi64ELi128ELi8ELi64ELi64ELi32ELi32ELi4ELb1EEvPKfS1_Pfiii_param_2,
	.param .u32 _Z16matmul_v6_kernelILi64ELi128ELi8ELi64ELi64ELi32ELi32ELi4ELb1EEvPKfS1_Pfiii_param_3,
	.param .u32 _Z16matmul_v6_kernelILi64ELi128ELi8ELi64ELi64ELi32ELi32ELi4ELb1EEvPKfS1_Pfiii_param_4,
	.param .u32 _Z16matmul_v6_kernelILi64ELi128ELi8ELi64ELi64ELi32ELi32ELi4ELb1EEvPKfS1_Pfiii_param_5
)
{
	.reg .pred 	%p<4>;
	.reg .b16 	%rs<7>;
	.reg .b32 	%r<113>;
	.reg .b32 	%f<947>;
	.reg .b64 	%rd<63>;
	// demoted variable
	.shared .align 4 .b8 _ZZ16matmul_v6_kernelILi64ELi128ELi8ELi64ELi64ELi32ELi32ELi4ELb1EEvPKfS1_PfiiiE7A_shmem[2048];
	// demoted variable
	.shared .align 4 .b8 _ZZ16matmul_v6_kernelILi64ELi128ELi8ELi64ELi64ELi32ELi32ELi4ELb1EEvPKfS1_PfiiiE7B_shmem[4096];
	ld.param.u64 	%rd10, [_Z16matmul_v6_kernelILi64ELi128ELi8ELi64ELi64ELi32ELi32ELi4ELb1EEvPKfS1_Pfiii_param_0];
	ld.param.u64 	%rd11, [_Z16matmul_v6_kernelILi64ELi128ELi8ELi64ELi64ELi32ELi32ELi4ELb1EEvPKfS1_Pfiii_param_1];
	ld.param.u32 	%r13, [_Z16matmul_v6_kernelILi64ELi128ELi8ELi64ELi64ELi32ELi32ELi4ELb1EEvPKfS1_Pfiii_param_4];
	ld.param.u32 	%r14, [_Z16matmul_v6_kernelILi64ELi128ELi8ELi64ELi64ELi32ELi32ELi4ELb1EEvPKfS1_Pfiii_param_5];
	cvta.to.global.u64 	%rd1, %rd10;
	cvta.to.global.u64 	%rd2, %rd11;
	mov.u32 	%r15, %ctaid.x;
	add.s32 	%r16, %r13, 127;
	shr.s32 	%r17, %r16, 31;
	shr.u32 	%r18, %r17, 25;
	add.s32 	%r19, %r16, %r18;
	shr.s32 	%r20, %r19, 7;
	div.s32 	%r21, %r15, %r20;
	mul.lo.s32 	%r22, %r21, %r20;
	sub.s32 	%r23, %r15, %r22;
	shl.b32 	%r1, %r21, 6;
	shl.b32 	%r2, %r23, 7;
	setp.lt.s32 	%p1, %r14, 1;
	mov.f32 	%f691, 0f00000000;
	mov.f32 	%f692, %f691;
	mov.f32 	%f693, %f691;
	mov.f32 	%f694, %f691;
	mov.f32 	%f695, %f691;
	mov.f32 	%f696, %f691;
	mov.f32 	%f697, %f691;
	mov.f32 	%f698, %f691;
	mov.f32 	%f699, %f691;
	mov.f32 	%f700, %f691;
	mov.f32 	%f701, %f691;
	mov.f32 	%f702, %f691;
	mov.f32 	%f703, %f691;
	mov.f32 	%f704, %f691;
	mov.f32 	%f705, %f691;
	mov.f32 	%f706, %f691;
	mov.f32 	%f707, %f691;
	mov.f32 	%f708, %f691;
	mov.f32 	%f709, %f691;
	mov.f32 	%f710, %f691;
	mov.f32 	%f711, %f691;
	mov.f32 	%f712, %f691;
	mov.f32 	%f713, %f691;
	mov.f32 	%f714, %f691;
	mov.f32 	%f715, %f691;
	mov.f32 	%f716, %f691;
	mov.f32 	%f717, %f691;
	mov.f32 	%f718, %f691;
	mov.f32 	%f719, %f691;
	mov.f32 	%f720, %f691;
	mov.f32 	%f721, %f691;
	mov.f32 	%f722, %f691;
	mov.f32 	%f723, %f691;
	mov.f32 	%f724, %f691;
	mov.f32 	%f725, %f691;
	mov.f32 	%f726, %f691;
	mov.f32 	%f727, %f691;
	mov.f32 	%f728, %f691;
	mov.f32 	%f729, %f691;
	mov.f32 	%f730, %f691;
	mov.f32 	%f731, %f691;
	mov.f32 	%f732, %f691;
	mov.f32 	%f733, %f691;
	mov.f32 	%f734, %f691;
	mov.f32 	%f735, %f691;
	mov.f32 	%f736, %f691;
	mov.f32 	%f737, %f691;
	mov.f32 	%f738, %f691;
	mov.f32 	%f739, %f691;
	mov.f32 	%f740, %f691;
	mov.f32 	%f741, %f691;
	mov.f32 	%f742, %f691;
	mov.f32 	%f743, %f691;
	mov.f32 	%f744, %f691;
	mov.f32 	%f745, %f691;
	mov.f32 	%f746, %f691;
	mov.f32 	%f747, %f691;
	mov.f32 	%f748, %f691;
	mov.f32 	%f749, %f691;
	mov.f32 	%f750, %f691;
	mov.f32 	%f751, %f691;
	mov.f32 	%f752, %f691;
	mov.f32 	%f753, %f691;
	mov.f32 	%f754, %f691;
	mov.f32 	%f755, %f691;
	mov.f32 	%f756, %f691;
	mov.f32 	%f757, %f691;
	mov.f32 	%f758, %f691;
	mov.f32 	%f759, %f691;
	mov.f32 	%f760, %f691;
	mov.f32 	%f761, %f691;
	mov.f32 	%f762, %f691;
	mov.f32 	%f763, %f691;
	mov.f32 	%f764, %f691;
	mov.f32 	%f765, %f691;
	mov.f32 	%f766, %f691;
	mov.f32 	%f767, %f691;
	mov.f32 	%f768, %f691;
	mov.f32 	%f769, %f691;
	mov.f32 	%f770, %f691;
	mov.f32 	%f771, %f691;
	mov.f32 	%f772, %f691;
	mov.f32 	%f773, %f691;
	mov.f32 	%f774, %f691;
	mov.f32 	%f775, %f691;
	mov.f32 	%f776, %f691;
	mov.f32 	%f777, %f691;
	mov.f32 	%f778, %f691;
	mov.f32 	%f779, %f691;
	mov.f32 	%f780, %f691;
	mov.f32 	%f781, %f691;
	mov.f32 	%f782, %f691;
	mov.f32 	%f783, %f691;
	mov.f32 	%f784, %f691;
	mov.f32 	%f785, %f691;
	mov.f32 	%f786, %f691;
	mov.f32 	%f787, %f691;
	mov.f32 	%f788, %f691;
	mov.f32 	%f789, %f691;
	mov.f32 	%f790, %f691;
	mov.f32 	%f791, %f691;
	mov.f32 	%f792, %f691;
	mov.f32 	%f793, %f691;
	mov.f32 	%f794, %f691;
	mov.f32 	%f795, %f691;
	mov.f32 	%f796, %f691;
	mov.f32 	%f797, %f691;
	mov.f32 	%f798, %f691;
	mov.f32 	%f799, %f691;
	mov.f32 	%f800, %f691;
	mov.f32 	%f801, %f691;
	mov.f32 	%f802, %f691;
	mov.f32 	%f803, %f691;
	mov.f32 	%f804, %f691;
	mov.f32 	%f805, %f691;
	mov.f32 	%f806, %f691;
	mov.f32 	%f807, %f691;
	mov.f32 	%f808, %f691;
	mov.f32 	%f809, %f691;
	mov.f32 	%f810, %f691;
	mov.f32 	%f811, %f691;
	mov.f32 	%f812, %f691;
	mov.f32 	%f813, %f691;
	mov.f32 	%f814, %f691;
	mov.f32 	%f815, %f691;
	mov.f32 	%f816, %f691;
	mov.f32 	%f817, %f691;
	mov.f32 	%f818, %f691;
	@%p1 bra 	$L__BB6_5;
	ld.param.u32 	%r106, [_Z16matmul_v6_kernelILi64ELi128ELi8ELi64ELi64ELi32ELi32ELi4ELb1EEvPKfS1_Pfiii_param_5];
	mul.wide.u32 	%rd12, %r2, 4;
	add.s64 	%rd62, %rd2, %rd12;
	mul.lo.s32 	%r25, %r1, %r106;
	mul.wide.s32 	%rd13, %r25, 4;
	add.s64 	%rd61, %rd1, %rd13;
	mov.b32 	%r109, 0;
	mov.f32 	%f691, 0f00000000;
$L__BB6_2:
	ld.param.u32 	%r107, [_Z16matmul_v6_kernelILi64ELi128ELi8ELi64ELi64ELi32ELi32ELi4ELb1EEvPKfS1_Pfiii_param_5];
	ld.param.u32 	%r103, [_Z16matmul_v6_kernelILi64ELi128ELi8ELi64ELi64ELi32ELi32ELi4ELb1EEvPKfS1_Pfiii_param_4];
	mov.u32 	%r27, %tid.x;
	shr.u32 	%r28, %r27, 5;
	cvt.u16.u32 	%rs1, %r28;
	and.b16  	%rs2, %rs1, 1;
	mul.wide.u16 	%r29, %rs2, 256;
	cvt.u16.u32 	%rs3, %r27;
	and.b16  	%rs4, %rs3, 7;
	mul.wide.u16 	%r30, %rs4, 16;
	or.b32  	%r31, %r29, %r30;
	mov.u32 	%r32, _ZZ16matmul_v6_kernelILi64ELi128ELi8ELi64ELi64ELi32ELi32ELi4ELb1EEvPKfS1_PfiiiE7B_shmem;
	add.s32 	%r33, %r31, %r32;
	add.s32 	%r110, %r33, 128;
	shl.b32 	%r34, %r27, 2;
	and.b32  	%r35, %r34, 3840;
	shr.u16 	%rs5, %rs3, 3;
	and.b16  	%rs6, %rs5, 3;
	mul.wide.u16 	%r36, %rs6, 32;
	or.b32  	%r37, %r35, %r36;
	mov.u32 	%r38, _ZZ16matmul_v6_kernelILi64ELi128ELi8ELi64ELi64ELi32ELi32ELi4ELb1EEvPKfS1_PfiiiE7A_shmem;
	add.s32 	%r39, %r37, %r38;
	add.s32 	%r111, %r39, 128;
	add.s32 	%r40, %r34, 768;
	shr.u32 	%r41, %r40, 7;
	and.b32  	%r42, %r34, 124;
	mad.lo.s32 	%r43, %r41, %r103, %r42;
	add.s32 	%r44, %r34, 512;
	shr.u32 	%r45, %r44, 7;
	mad.lo.s32 	%r46, %r45, %r103, %r42;
	add.s32 	%r47, %r34, 256;
	shr.u32 	%r48, %r47, 7;
	mad.lo.s32 	%r49, %r48, %r103, %r42;
	mad.lo.s32 	%r50, %r28, %r103, %r42;
	shr.u32 	%r51, %r47, 3;
	and.b32  	%r52, %r34, 4;
	mad.lo.s32 	%r53, %r51, %r107, %r52;
	shr.u32 	%r54, %r27, 1;
	mad.lo.s32 	%r55, %r54, %r107, %r52;
	mul.wide.u32 	%rd14, %r55, 4;
	add.s64 	%rd15, %rd61, %rd14;
	ld.global.v4.f32 	{%f515, %f516, %f517, %f518}, [%rd15];
	shl.b32 	%r56, %r27, 8;
	and.b32  	%r57, %r56, 256;
	add.s32 	%r58, %r57, %r54;
	shl.b32 	%r59, %r58, 2;
	add.s32 	%r60, %r38, %r59;
	st.shared.f32 	[%r60], %f515;
	st.shared.f32 	[%r60+256], %f516;
	st.shared.f32 	[%r60+512], %f517;
	st.shared.f32 	[%r60+768], %f518;
	mul.wide.u32 	%rd16, %r53, 4;
	add.s64 	%rd17, %rd61, %rd16;
	ld.global.v4.f32 	{%f519, %f520, %f521, %f522}, [%rd17];
	add.s32 	%r61, %r57, %r51;
	shl.b32 	%r62, %r61, 2;
	add.s32 	%r63, %r38, %r62;
	st.shared.f32 	[%r63], %f519;
	st.shared.f32 	[%r63+256], %f520;
	st.shared.f32 	[%r63+512], %f521;
	st.shared.f32 	[%r63+768], %f522;
	mul.wide.s32 	%rd18, %r50, 4;
	add.s64 	%rd19, %rd62, %rd18;
	ld.global.v4.f32 	{%f523, %f524, %f525, %f526}, [%rd19];
	shl.b32 	%r64, %r27, 4;
	add.s32 	%r65, %r32, %r64;
	st.shared.v4.f32 	[%r65], {%f523, %f524, %f525, %f526};
	mul.wide.s32 	%rd20, %r49, 4;
	add.s64 	%rd21, %rd62, %rd20;
	ld.global.v4.f32 	{%f527, %f528, %f529, %f530}, [%rd21];
	and.b32  	%r66, %r47, 8064;
	or.b32  	%r67, %r66, %r42;
	shl.b32 	%r68, %r67, 2;
	add.s32 	%r69, %r32, %r68;
	st.shared.v4.f32 	[%r69], {%f527, %f528, %f529, %f530};
	mul.wide.s32 	%rd22, %r46, 4;
	add.s64 	%rd23, %rd62, %rd22;
	ld.global.v4.f32 	{%f531, %f532, %f533, %f534}, [%rd23];
	and.b32  	%r70, %r44, 8064;
	or.b32  	%r71, %r70, %r42;
	shl.b32 	%r72, %r71, 2;
	add.s32 	%r73, %r32, %r72;
	st.shared.v4.f32 	[%r73], {%f531, %f532, %f533, %f534};
	mul.wide.s32 	%rd24, %r43, 4;
	add.s64 	%rd25, %rd62, %rd24;
	ld.global.v4.f32 	{%f535, %f536, %f537, %f538}, [%rd25];
	and.b32  	%r74, %r40, 8064;
	or.b32  	%r75, %r74, %r42;
	shl.b32 	%r76, %r75, 2;
	add.s32 	%r77, %r32, %r76;
	st.shared.v4.f32 	[%r77], {%f535, %f536, %f537, %f538};
	bar.sync 	0;
	mov.b32 	%r112, 144;
$L__BB6_3:
	ld.shared.v4.f32 	{%f539, %f540, %f541, %f542}, [%r111+-128];
	ld.shared.v4.f32 	{%f543, %f544, %f545, %f546}, [%r111+-112];
	ld.shared.v4.f32 	{%f547, %f548, %f549, %f550}, [%r111];
	ld.shared.v4.f32 	{%f551, %f552, %f553, %f554}, [%r111+16];
	ld.shared.v4.f32 	{%f555, %f556, %f557, %f558}, [%r110+-128];
	ld.shared.v4.f32 	{%f559, %f560, %f561, %f562}, [%r110];
	fma.rn.f32 	%f794, %f539, %f555, %f794;
	fma.rn.f32 	%f793, %f539, %f556, %f793;
	fma.rn.f32 	%f792, %f539, %f557, %f792;
	fma.rn.f32 	%f791, %f539, %f558, %f791;
	fma.rn.f32 	%f790, %f540, %f555, %f790;
	fma.rn.f32 	%f789, %f540, %f556, %f789;
	fma.rn.f32 	%f788, %f540, %f557, %f788;
	fma.rn.f32 	%f787, %f540, %f558, %f787;
	fma.rn.f32 	%f786, %f541, %f555, %f786;
	fma.rn.f32 	%f785, %f541, %f556, %f785;
	fma.rn.f32 	%f784, %f541, %f557, %f784;
	fma.rn.f32 	%f783, %f541, %f558, %f783;
	fma.rn.f32 	%f782, %f542, %f555, %f782;
	fma.rn.f32 	%f781, %f542, %f556, %f781;
	fma.rn.f32 	%f780, %f542, %f557, %f780;
	fma.rn.f32 	%f779, %f542, %f558, %f779;
	fma.rn.f32 	%f778, %f543, %f555, %f778;
	fma.rn.f32 	%f777, %f543, %f556, %f777;
	fma.rn.f32 	%f776, %f543, %f557, %f776;
	fma.rn.f32 	%f775, %f543, %f558, %f775;
	fma.rn.f32 	%f774, %f544, %f555, %f774;
	fma.rn.f32 	%f773, %f544, %f556, %f773;
	fma.rn.f32 	%f772, %f544, %f557, %f772;
	fma.rn.f32 	%f771, %f544, %f558, %f771;
	fma.rn.f32 	%f770, %f545, %f555, %f770;
	fma.rn.f32 	%f769, %f545, %f556, %f769;
	fma.rn.f32 	%f768, %f545, %f557, %f768;
	fma.rn.f32 	%f767, %f545, %f558, %f767;
	fma.rn.f32 	%f766, %f546, %f555, %f766;
	fma.rn.f32 	%f765, %f546, %f556, %f765;
	fma.rn.f32 	%f764, %f546, %f557, %f764;
	fma.rn.f32 	%f763, %f546, %f558, %f763;
	fma.rn.f32 	%f762, %f539, %f559, %f762;
	fma.rn.f32 	%f761, %f539, %f560, %f761;
	fma.rn.f32 	%f760, %f539, %f561, %f760;
	fma.rn.f32 	%f759, %f539, %f562, %f759;
	fma.rn.f32 	%f758, %f540, %f559, %f758;
	fma.rn.f32 	%f757, %f540, %f560, %f757;
	fma.rn.f32 	%f756, %f540, %f561, %f756;
	fma.rn.f32 	%f755, %f540, %f562, %f755;
	fma.rn.f32 	%f754, %f541, %f559, %f754;
	fma.rn.f32 	%f753, %f541, %f560, %f753;
	fma.rn.f32 	%f752, %f541, %f561, %f752;
	fma.rn.f32 	%f751, %f541, %f562, %f751;
	fma.rn.f32 	%f750, %f542, %f559, %f750;
	fma.rn.f32 	%f749, %f542, %f560, %f749;
	fma.rn.f32 	%f748, %f542, %f561, %f748;
	fma.rn.f32 	%f747, %f542, %f562, %f747;
	fma.rn.f32 	%f746, %f543, %f559, %f746;
	fma.rn.f32 	%f745, %f543, %f560, %f745;
	fma.rn.f32 	%f744, %f543, %f561, %f744;
	fma.rn.f32 	%f743, %f543, %f562, %f743;
	fma.rn.f32 	%f742, %f544, %f559, %f742;
	fma.rn.f32 	%f741, %f544, %f560, %f741;
	fma.rn.f32 	%f740, %f544, %f561, %f740;
	fma.rn.f32 	%f739, %f544, %f562, %f739;
	fma.rn.f32 	%f738, %f545, %f559, %f738;
	fma.rn.f32 	%f737, %f545, %f560, %f737;
	fma.rn.f32 	%f736, %f545, %f561, %f736;
	fma.rn.f32 	%f735, %f545, %f562, %f735;
	fma.rn.f32 	%f734, %f546, %f559, %f734;
	fma.rn.f32 	%f733, %f546, %f560, %f733;
	fma.rn.f32 	%f732, %f546, %f561, %f732;
	fma.rn.f32 	%f731, %f546, %f562, %f731;
	fma.rn.f32 	%f730, %f547, %f555, %f730;
	fma.rn.f32 	%f729, %f547, %f556, %f729;
	fma.rn.f32 	%f728, %f547, %f557, %f728;
	fma.rn.f32 	%f727, %f547, %f558, %f727;
	fma.rn.f32 	%f726, %f548, %f555, %f726;
	fma.rn.f32 	%f725, %f548, %f556, %f725;
	fma.rn.f32 	%f724, %f548, %f557, %f724;
	fma.rn.f32 	%f723, %f548, %f558, %f723;
	fma.rn.f32 	%f722, %f549, %f555, %f722;
	fma.rn.f32 	%f721, %f549, %f556, %f721;
	fma.rn.f32 	%f720, %f549, %f557, %f720;
	fma.rn.f32 	%f719, %f549, %f558, %f719;
	fma.rn.f32 	%f718, %f550, %f555, %f718;
	fma.rn.f32 	%f717, %f550, %f556, %f717;
	fma.rn.f32 	%f716, %f550, %f557, %f716;
	fma.rn.f32 	%f715, %f550, %f558, %f715;
	fma.rn.f32 	%f714, %f551, %f555, %f714;
	fma.rn.f32 	%f713, %f551, %f556, %f713;
	fma.rn.f32 	%f712, %f551, %f557, %f712;
	fma.rn.f32 	%f711, %f551, %f558, %f711;
	fma.rn.f32 	%f710, %f552, %f555, %f710;
	fma.rn.f32 	%f709, %f552, %f556, %f709;
	fma.rn.f32 	%f708, %f552, %f557, %f708;
	fma.rn.f32 	%f707, %f552, %f558, %f707;
	fma.rn.f32 	%f706, %f553, %f555, %f706;
	fma.rn.f32 	%f705, %f553, %f556, %f705;
	fma.rn.f32 	%f704, %f553, %f557, %f704;
	fma.rn.f32 	%f703, %f553, %f558, %f703;
	fma.rn.f32 	%f702, %f554, %f555, %f702;
	fma.rn.f32 	%f701, %f554, %f556, %f701;
	fma.rn.f32 	%f700, %f554, %f557, %f700;
	fma.rn.f32 	%f699, %f554, %f558, %f699;
	fma.rn.f32 	%f698, %f547, %f559, %f698;
	fma.rn.f32 	%f697, %f547, %f560, %f697;
	fma.rn.f32 	%f696, %f547, %f561, %f696;
	fma.rn.f32 	%f695, %f547, %f562, %f695;
	fma.rn.f32 	%f694, %f548, %f559, %f694;
	fma.rn.f32 	%f693, %f548, %f560, %f693;
	fma.rn.f32 	%f692, %f548, %f561, %f692;
	fma.rn.f32 	%f691, %f548, %f562, %f691;
	fma.rn.f32 	%f795, %f549, %f559, %f795;
	fma.rn.f32 	%f796, %f549, %f560, %f796;
	fma.rn.f32 	%f797, %f549, %f561, %f797;
	fma.rn.f32 	%f798, %f549, %f562, %f798;
	fma.rn.f32 	%f799, %f550, %f559, %f799;
	fma.rn.f32 	%f800, %f550, %f560, %f800;
	fma.rn.f32 	%f801, %f550, %f561, %f801;
	fma.rn.f32 	%f802, %f550, %f562, %f802;
	fma.rn.f32 	%f803, %f551, %f559, %f803;
	fma.rn.f32 	%f804, %f551, %f560, %f804;
	fma.rn.f32 	%f805, %f551, %f561, %f805;
	fma.rn.f32 	%f806, %f551, %f562, %f806;
	fma.rn.f32 	%f807, %f552, %f559, %f807;
	fma.rn.f32 	%f808, %f552, %f560, %f808;
	fma.rn.f32 	%f809, %f552, %f561, %f809;
	fma.rn.f32 	%f810, %f552, %f562, %f810;
	fma.rn.f32 	%f811, %f553, %f559, %f811;
	fma.rn.f32 	%f812, %f553, %f560, %f812;
	fma.rn.f32 	%f813, %f553, %f561, %f813;
	fma.rn.f32 	%f814, %f553, %f562, %f814;
	fma.rn.f32 	%f815, %f554, %f559, %f815;
	fma.rn.f32 	%f816, %f554, %f560, %f816;
	fma.rn.f32 	%f817, %f554, %f561, %f817;
	fma.rn.f32 	%f818, %f554, %f562, %f818;
	add.s32 	%r112, %r112, 256;
	add.s32 	%r111, %r111, 256;
	add.s32 	%r110, %r110, 512;
	setp.ne.s32 	%p2, %r112, 2192;
	@%p2 bra 	$L__BB6_3;
	ld.param.u32 	%r108, [_Z16matmul_v6_kernelILi64ELi128ELi8ELi64ELi64ELi32ELi32ELi4ELb1EEvPKfS1_Pfiii_param_5];
	ld.param.u32 	%r104, [_Z16matmul_v6_kernelILi64ELi128ELi8ELi64ELi64ELi32ELi32ELi4ELb1EEvPKfS1_Pfiii_param_4];
	shl.b32 	%r78, %r104, 3;
	bar.sync 	0;
	add.s64 	%rd61, %rd61, 32;
	mul.wide.s32 	%rd26, %r78, 4;
	add.s64 	%rd62, %rd62, %rd26;
	add.s32 	%r109, %r109, 8;
	setp.lt.s32 	%p3, %r109, %r108;
	@%p3 bra 	$L__BB6_2;
$L__BB6_5:
	ld.param.u32 	%r105, [_Z16matmul_v6_kernelILi64ELi128ELi8ELi64ELi64ELi32ELi32ELi4ELb1EEvPKfS1_Pfiii_param_4];
	ld.param.u64 	%rd60, [_Z16matmul_v6_kernelILi64ELi128ELi8ELi64ELi64ELi32ELi32ELi4ELb1EEvPKfS1_Pfiii_param_2];
	cvta.to.global.u64 	%rd27, %rd60;
	mov.u32 	%r79, %tid.x;
	and.b32  	%r80, %r79, 984;
	add.s32 	%r81, %r80, %r1;
	shl.b32 	%r82, %r79, 2;
	and.b32  	%r83, %r82, 28;
	shl.b32 	%r84, %r79, 1;
	and.b32  	%r85, %r84, 64;
	or.b32  	%r86, %r83, %r85;
	add.s32 	%r87, %r86, %r2;
	mad.lo.s32 	%r88, %r81, %r105, %r87;
	mul.wide.s32 	%rd28, %r88, 4;
	add.s64 	%rd29, %rd27, %rd28;
	st.global.v4.f32 	[%rd29], {%f794, %f793, %f792, %f791};
	mul.wide.s32 	%rd30, %r105, 4;
	add.s64 	%rd31, %rd29, %rd30;
	st.global.v4.f32 	[%rd31], {%f790, %f789, %f788, %f787};
	shl.b32 	%r89, %r105, 1;
	mul.wide.s32 	%rd32, %r89, 4;
	add.s64 	%rd33, %rd29, %rd32;
	st.global.v4.f32 	[%rd33], {%f786, %f785, %f784, %f783};
	mul.lo.s32 	%r90, %r105, 3;
	mul.wide.s32 	%rd34, %r90, 4;
	add.s64 	%rd35, %rd29, %rd34;
	st.global.v4.f32 	[%rd35], {%f782, %f781, %f780, %f779};
	shl.b32 	%r91, %r105, 2;
	mul.wide.s32 	%rd36, %r91, 4;
	add.s64 	%rd37, %rd29, %rd36;
	st.global.v4.f32 	[%rd37], {%f778, %f777, %f776, %f775};
	mul.lo.s32 	%r92, %r105, 5;
	mul.wide.s32 	%rd38, %r92, 4;
	add.s64 	%rd39, %rd29, %rd38;
	st.global.v4.f32 	[%rd39], {%f774, %f773, %f772, %f771};
	mul.lo.s32 	%r93, %r105, 6;
	mul.wide.s32 	%rd40, %r93, 4;
	add.s64 	%rd41, %rd29, %rd40;
	st.global.v4.f32 	[%rd41], {%f770, %f769, %f768, %f767};
	mul.lo.s32 	%r94, %r105, 7;
	mul.wide.s32 	%rd42, %r94, 4;
	add.s64 	%rd43, %rd29, %rd42;
	st.global.v4.f32 	[%rd43], {%f766, %f765, %f764, %f763};
	st.global.v4.f32 	[%rd29+128], {%f762, %f761, %f760, %f759};
	st.global.v4.f32 	[%rd31+128], {%f758, %f757, %f756, %f755};
	st.global.v4.f32 	[%rd33+128], {%f754, %f753, %f752, %f751};
	st.global.v4.f32 	[%rd35+128], {%f750, %f749, %f748, %f747};
	st.global.v4.f32 	[%rd37+128], {%f746, %f745, %f744, %f743};
	st.global.v4.f32 	[%rd39+128], {%f742, %f741, %f740, %f739};
	st.global.v4.f32 	[%rd41+128], {%f738, %f737, %f736, %f735};
	st.global.v4.f32 	[%rd43+128], {%f734, %f733, %f732, %f731};
	shl.b32 	%r95, %r105, 5;
	mul.wide.s32 	%rd44, %r95, 4;
	add.s64 	%rd45, %rd29, %rd44;
	st.global.v4.f32 	[%rd45], {%f730, %f729, %f728, %f727};
	mul.lo.s32 	%r96, %r105, 33;
	mul.wide.s32 	%rd46, %r96, 4;
	add.s64 	%rd47, %rd29, %rd46;
	st.global.v4.f32 	[%rd47], {%f726, %f725, %f724, %f723};
	mul.lo.s32 	%r97, %r105, 34;
	mul.wide.s32 	%rd48, %r97, 4;
	add.s64 	%rd49, %rd29, %rd48;
	st.global.v4.f32 	[%rd49], {%f722, %f721, %f720, %f719};
	mul.lo.s32 	%r98, %r105, 35;
	mul.wide.s32 	%rd50, %r98, 4;
	add.s64 	%rd51, %rd29, %rd50;
	st.global.v4.f32 	[%rd51], {%f718, %f717, %f716, %f715};
	mul.lo.s32 	%r99, %r105, 36;
	mul.wide.s32 	%rd52, %r99, 4;
	add.s64 	%rd53, %rd29, %rd52;
	st.global.v4.f32 	[%rd53], {%f714, %f713, %f712, %f711};
	mul.lo.s32 	%r100, %r105, 37;
	mul.wide.s32 	%rd54, %r100, 4;
	add.s64 	%rd55, %rd29, %rd54;
	st.global.v4.f32 	[%rd55], {%f710, %f709, %f708, %f707};
	mul.lo.s32 	%r101, %r105, 38;
	mul.wide.s32 	%rd56, %r101, 4;
	add.s64 	%rd57, %rd29, %rd56;
	st.global.v4.f32 	[%rd57], {%f706, %f705, %f704, %f703};
	mul.lo.s32 	%r102, %r105, 39;
	mul.wide.s32 	%rd58, %r102, 4;
	add.s64 	%rd59, %rd29, %rd58;
	st.global.v4.f32 	[%rd59], {%f702, %f701, %f700, %f699};
	st.global.v4.f32 	[%rd45+128], {%f698, %f697, %f696, %f695};
	st.global.v4.f32 	[%rd47+128], {%f694, %f693, %f692, %f691};
	st.global.v4.f32 	[%rd49+128], {%f795, %f796, %f797, %f798};
	st.global.v4.f32 	[%rd51+128], {%f799, %f800, %f801, %f802};
	st.global.v4.f32 	[%rd53+128], {%f803, %f804, %f805, %f806};
	st.global.v4.f32 	[%rd55+128], {%f807, %f808, %f809, %f810};
	st.global.v4.f32 	[%rd57+128], {%f811, %f812, %f813, %f814};
	st.global.v4.f32 	[%rd59+128], {%f815, %f816, %f817, %f818};
	ret;

}


// ===== COMPILED SASS (sm_100) =====

	.target	sm_100

	.elftype	@"ET_EXEC"


//--------------------- .note.nv.tkinfo           --------------------------
	.section	.note.nv.tkinfo,"",@"SHT_NOTE"
	.sectionflags	@"SHF_NOTE_NV_TKINFO"
	.tkinfo
        /*0018*/ 	.word	0x00000002
        /*0030*/ 	.string	""
        /*0030*/ 	.string	"ptxas"
        /*0030*/ 	.string	"Cuda compilation tools, release 13.0, V13.0.88"
        /*0030*/ 	.string	"Build cuda_13.0.r13.0/compiler.36424714_0"
        /*0030*/ 	.string	"-arch sm_100 -m 64 "



//--------------------- .note.nv.cuinfo           --------------------------
	.section	.note.nv.cuinfo,"",@"SHT_NOTE"
	.sectionflags	@"SHF_NOTE_NV_CUINFO"
        /*0018*/ 	.short	0x0002
        /*001a*/ 	.short	0x0064
        /*001c*/ 	.short	0x0082
	.zero		2


//--------------------- .nv.info                  --------------------------
	.section	.nv.info,"",@"SHT_CUDA_INFO"
	.align	4


	//----- nvinfo : EIATTR_REGCOUNT
	.align		4
        /*0000*/ 	.byte	0x04, 0x2f
        /*0002*/ 	.short	(.L_1 - .L_0)
	.align		4
.L_0:
        /*0004*/ 	.word	index@(_Z16matmul_v1_kernelPKfS0_Pfiii)
        /*0008*/ 	.word	0x00000020


	//----- nvinfo : EIATTR_FRAME_SIZE
	.align		4
.L_1:
        /*000c*/ 	.byte	0x04, 0x11
        /*000e*/ 	.short	(.L_3 - .L_2)
	.align		4
.L_2:
        /*0010*/ 	.word	index@(_Z16matmul_v1_kernelPKfS0_Pfiii)
        /*0014*/ 	.word	0x00000000


	//----- nvinfo : EIATTR_REGCOUNT
	.align		4
.L_3:
        /*0018*/ 	.byte	0x04, 0x2f
        /*001a*/ 	.short	(.L_5 - .L_4)
	.align		4
.L_4:
        /*001c*/ 	.word	index@(_Z16matmul_v2_kernelILi32EEvPKfS1_Pfiii)
        /*0020*/ 	.word	0x00000020


	//----- nvinfo : EIATTR_FRAME_SIZE
	.align		4
.L_5:
        /*0024*/ 	.byte	0x04, 0x11
        /*0026*/ 	.short	(.L_7 - .L_6)
	.align		4
.L_6:
        /*0028*/ 	.word	index@(_Z16matmul_v2_kernelILi32EEvPKfS1_Pfiii)
        /*002c*/ 	.word	0x00000000


	//----- nvinfo : EIATTR_REGCOUNT
	.align		4
.L_7:
        /*0030*/ 	.byte	0x04, 0x2f
        /*0032*/ 	.short	(.L_9 - .L_8)
	.align		4
.L_8:
        /*0034*/ 	.word	index@(_Z16matmul_v3_kernelILi256ELi128ELi128ELi32EEvPKfS1_Pfiii)
        /*0038*/ 	.word	0x0000003e


	//----- nvinfo : EIATTR_FRAME_SIZE
	.align		4
.L_9:
        /*003c*/ 	.byte	0x04, 0x11
        /*003e*/ 	.short	(.L_11 - .L_10)
	.align		4
.L_10:
        /*0040*/ 	.word	index@(_Z16matmul_v3_kernelILi256ELi128ELi128ELi32EEvPKfS1_Pfiii)
        /*0044*/ 	.word	0x00000100


	//----- nvinfo : EIATTR_REGCOUNT
	.align		4
.L_11:
        /*0048*/ 	.byte	0x04, 0x2f
        /*004a*/ 	.short	(.L_13 - .L_12)
	.align		4
.L_12:
        /*004c*/ 	.word	index@(_Z16matmul_v4_kernelILi128ELi128ELi32ELi8ELi8EEvPKfS1_Pfiii)
        /*0050*/ 	.word	0x0000005f


	//----- nvinfo : EIATTR_FRAME_SIZE
	.align		4
.L_13:
        /*0054*/ 	.byte	0x04, 0x11
        /*0056*/ 	.short	(.L_15 - .L_14)
	.align		4
.L_14:
        /*0058*/ 	.word	index@(_Z16matmul_v4_kernelILi128ELi128ELi32ELi8ELi8EEvPKfS1_Pfiii)
        /*005c*/ 	.word	0x00000000


	//----- nvinfo : EIATTR_REGCOUNT
	.align		4
.L_15:
        /*0060*/ 	.byte	0x04, 0x2f
        /*0062*/ 	.short	(.L_17 - .L_16)
	.align		4
.L_16:
        /*0064*/ 	.word	index@(_Z16matmul_v5_kernelILi128ELi64ELi64ELi32ELi32ELi16ELi32ELi4EEvPKfS1_Pfiii)
        /*0068*/ 	.word	0x00000058


	//----- nvinfo : EIATTR_FRAME_SIZE
	.align		4
.L_17:
        /*006c*/ 	.byte	0x04, 0x11
        /*006e*/ 	.short	(.L_19 - .L_18)
	.align		4
.L_18:
        /*0070*/ 	.word	index@(_Z16matmul_v5_kernelILi128ELi64ELi64ELi32ELi32ELi16ELi32ELi4EEvPKfS1_Pfiii)
        /*0074*/ 	.word	0x00000000


	//----- nvinfo : EIATTR_REGCOUNT
	.align		4
.L_19:
        /*0078*/ 	.byte	0x04, 0x2f
        /*007a*/ 	.short	(.L_21 - .L_20)
	.align		4
.L_20:
        /*007c*/ 	.word	index@(_Z16matmul_v6_kernelILi128ELi128ELi16ELi64ELi64ELi16ELi32ELi4ELb0EEvPKfS1_Pfiii)
        /*0080*/ 	.word	0x000000a7


	//----- nvinfo : EIATTR_FRAME_SIZE
	.align		4
.L_21:
        /*0084*/ 	.byte	0x04, 0x11
        /*0086*/ 	.short	(.L_23 - .L_22)
	.align		4
.L_22:
        /*0088*/ 	.word	index@(_Z16matmul_v6_kernelILi128ELi128ELi16ELi64ELi64ELi16ELi32ELi4ELb0EEvPKfS1_Pfiii)
        /*008c*/ 	.word	0x00000000


	//----- nvinfo : EIATTR_REGCOUNT
	.align		4
.L_23:
        /*0090*/ 	.byte	0x04, 0x2f
        /*0092*/ 	.short	(.L_25 - .L_24)
	.align		4
.L_24:
        /*0094*/ 	.word	index@(_Z16matmul_v6_kernelILi64ELi128ELi8ELi64ELi64ELi32ELi32ELi4ELb1EEvPKfS1_Pfiii)
        /*0098*/ 	.word	0x000000a6


	//----- nvinfo : EIATTR_FRAME_SIZE
	.align		4
.L_25:
        /*009c*/ 	.byte	0x04, 0x11
        /*009e*/ 	.short	(.L_27 - .L_26)
	.align		4
.L_26:
        /*00a0*/ 	.word	index@(_Z16matmul_v6_kernelILi64ELi128ELi8ELi64ELi64ELi32ELi32ELi4ELb1EEvPKfS1_Pfiii)
        /*00a4*/ 	.word	0x00000000


	//----- nvinfo : EIATTR_MIN_STACK_SIZE
	.align		4
.L_27:
        /*00a8*/ 	.byte	0x04, 0x12
        /*00aa*/ 	.short	(.L_29 - .L_28)
	.align		4
.L_28:
        /*00ac*/ 	.word	index@(_Z16matmul_v6_kernelILi64ELi128ELi8ELi64ELi64ELi32ELi32ELi4ELb1EEvPKfS1_Pfiii)
        /*00b0*/ 	.word	0x00000000


	//----- nvinfo : EIATTR_MIN_STACK_SIZE
	.align		4
.L_29:
        /*00b4*/ 	.byte	0x04, 0x12
        /*00b6*/ 	.short	(.L_31 - .L_30)
	.align		4
.L_30:
        /*00b8*/ 	.word	index@(_Z16matmul_v6_kernelILi128ELi128ELi16ELi64ELi64ELi16ELi32ELi4ELb0EEvPKfS1_Pfiii)
        /*00bc*/ 	.word	0x00000000


	//----- nvinfo : EIATTR_MIN_STACK_SIZE
	.align		4
.L_31:
        /*00c0*/ 	.byte	0x04, 0x12
        /*00c2*/ 	.short	(.L_33 - .L_32)
	.align		4
.L_32:
        /*00c4*/ 	.word	index@(_Z16matmul_v5_kernelILi128ELi64ELi64ELi32ELi32ELi16ELi32ELi4EEvPKfS1_Pfiii)
        /*00c8*/ 	.word	0x00000000


	//----- nvinfo : EIATTR_MIN_STACK_SIZE
	.align		4
.L_33:
        /*00cc*/ 	.byte	0x04, 0x12
        /*00ce*/ 	.short	(.L_35 - .L_34)
	.align		4
.L_34:
        /*00d0*/ 	.word	index@(_Z16matmul_v4_kernelILi128ELi128ELi32ELi8ELi8EEvPKfS1_Pfiii)
        /*00d4*/ 	.word	0x00000000


	//----- nvinfo : EIATTR_MIN_STACK_SIZE
	.align		4
.L_35:
        /*00d8*/ 	.byte	0x04, 0x12
        /*00da*/ 	.short	(.L_37 - .L_36)
	.align		4
.L_36:
        /*00dc*/ 	.word	index@(_Z16matmul_v3_kernelILi256ELi128ELi128ELi32EEvPKfS1_Pfiii)
        /*00e0*/ 	.word	0x00000100


	//----- nvinfo : EIATTR_MIN_STACK_SIZE
	.align		4
.L_37:
        /*00e4*/ 	.byte	0x04, 0x12
        /*00e6*/ 	.short	(.L_39 - .L_38)
	.align		4
.L_38:
        /*00e8*/ 	.word	index@(_Z16matmul_v2_kernelILi32EEvPKfS1_Pfiii)
        /*00ec*/ 	.word	0x00000000


	//----- nvinfo : EIATTR_MIN_STACK_SIZE
	.align		4
.L_39:
        /*00f0*/ 	.byte	0x04, 0x12
        /*00f2*/ 	.short	(.L_41 - .L_40)
	.align		4
.L_40:
        /*00f4*/ 	.word	index@(_Z16matmul_v1_kernelPKfS0_Pfiii)
        /*00f8*/ 	.word	0x00000000
.L_41:


//--------------------- .nv.compat                --------------------------
	.section	.nv.compat,"",@"SHT_CUDA_COMPAT_INFO"
	.align	4
        /*0000*/ 	.byte	0x02, 0x09, 0x00, 0x00, 0x02, 0x02, 0x01, 0x00, 0x02, 0x05, 0x05, 0x00, 0x03, 0x07, 0x01, 0x01
        /*0010*/ 	.byte	0x02, 0x03, 0x00, 0x00, 0x02, 0x06, 0x01, 0x00, 0x04, 0x0b, 0x08, 0x00, 0x09, 0x00, 0x00, 0x00
        /*0020*/ 	.byte	0x00, 0x00, 0x00, 0x00


//--------------------- .nv.info._Z16matmul_v6_kernelILi64ELi128ELi8ELi64ELi64ELi32ELi32ELi4ELb1EEvPKfS1_Pfiii --------------------------
	.section	.nv.info._Z16matmul_v6_kernelILi64ELi128ELi8ELi64ELi64ELi32ELi32ELi4ELb1EEvPKfS1_Pfiii,"",@"SHT_CUDA_INFO"
	.sectionflags	@""
	.align	4


	//----- nvinfo : EIATTR_CUDA_API_VERSION
	.align		4
        /*0000*/ 	.byte	0x04, 0x37
        /*0002*/ 	.short	(.L_43 - .L_42)
.L_42:
        /*0004*/ 	.word	0x00000082


	//----- nvinfo : EIATTR_KPARAM_INFO
	.align		4
.L_43:
        /*0008*/ 	.byte	0x04, 0x17
        /*000a*/ 	.short	(.L_45 - .L_44)
.L_44:
        /*000c*/ 	.word	0x00000000
        /*0010*/ 	.short	0x0005
        /*0012*/ 	.short	0x0020
        /*0014*/ 	.byte	0x00, 0xf0, 0x11, 0x00


	//----- nvinfo : EIATTR_KPARAM_INFO
	.align		4
.L_45:
        /*0018*/ 	.byte	0x04, 0x17
        /*001a*/ 	.short	(.L_47 - .L_46)
.L_46:
        /*001c*/ 	.word	0x00000000
        /*0020*/ 	.short	0x0004
        /*0022*/ 	.short	0x001c
        /*0024*/ 	.byte	0x00, 0xf0, 0x11, 0x00


	//----- nvinfo : EIATTR_KPARAM_INFO
	.align		4
.L_47:
        /*0028*/ 	.byte	0x04, 0x17
        /*002a*/ 	.short	(.L_49 - .L_48)
.L_48:
        /*002c*/ 	.word	0x00000000
        /*0030*/ 	.short	0x0003
        /*0032*/ 	.short	0x0018
        /*0034*/ 	.byte	0x00, 0xf0, 0x11, 0x00


	//----- nvinfo : EIATTR_KPARAM_INFO
	.align		4
.L_49:
        /*0038*/ 	.byte	0x04, 0x17
        /*003a*/ 	.short	(.L_51 - .L_50)
.L_50:
        /*003c*/ 	.word	0x00000000
        /*0040*/ 	.short	0x0002
        /*0042*/ 	.short	0x0010
        /*0044*/ 	.byte	0x00, 0xf5, 0x21, 0x00


	//----- nvinfo : EIATTR_KPARAM_INFO
	.align		4
.L_51:
        /*0048*/ 	.byte	0x04, 0x17
        /*004a*/ 	.short	(.L_53 - .L_52)
.L_52:
        /*004c*/ 	.word	0x00000000
        /*0050*/ 	.short	0x0001
        /*0052*/ 	.short	0x0008
        /*0054*/ 	.byte	0x00, 0xf5, 0x21, 0x00


	//----- nvinfo : EIATTR_KPARAM_INFO
	.align		4
.L_53:
        /*0058*/ 	.byte	0x04, 0x17
        /*005a*/ 	.short	(.L_55 - .L_54)
.L_54:
        /*005c*/ 	.word	0x00000000
        /*0060*/ 	.short	0x0000
        /*0062*/ 	.short	0x0000
        /*0064*/ 	.byte	0x00, 0xf5, 0x21, 0x00


	//----- nvinfo : EIATTR_SPARSE_MMA_MASK
	.align		4
.L_55:
        /*0068*/ 	.byte	0x03, 0x50
        /*006a*/ 	.short	0x0000


	//----- nvinfo : EIATTR_MAXREG_COUNT
	.align		4
        /*006c*/ 	.byte	0x03, 0x1b
        /*006e*/ 	.short	0x00ff


	//----- nvinfo : EIATTR_NUM_BARRIERS
	.align		4
        /*0070*/ 	.byte	0x02, 0x4c
        /*0072*/ 	.byte	0x01
	.zero		1


	//----- nvinfo : EIATTR_MERCURY_ISA_VERSION
	.align		4
        /*0074*/ 	.byte	0x03, 0x5f
        /*0076*/ 	.short	0x0101


	//----- nvinfo : EIATTR_VRC_CTA_INIT_COUNT
	.align		4
        /*0078*/ 	.byte	0x02, 0x4a
	.zero		1
	.zero		1


	//----- nvinfo : EIATTR_EXIT_INSTR_OFFSETS
	.align		4
        /*007c*/ 	.byte	0x04, 0x1c
        /*007e*/ 	.short	(.L_57 - .L_56)


	//   ....[0]....
.L_56:
        /*0080*/ 	.word	0x000019a0


	//----- nvinfo : EIATTR_CBANK_PARAM_SIZE
	.align		4
.L_57:
        /*0084*/ 	.byte	0x03, 0x19
        /*0086*/ 	.short	0x0024


	//----- nvinfo : EIATTR_PARAM_CBANK
	.align		4
        /*0088*/ 	.byte	0x04, 0x0a
        /*008a*/ 	.short	(.L_59 - .L_58)
	.align		4
.L_58:
        /*008c*/ 	.word	index@(.nv.constant0._Z16matmul_v6_kernelILi64ELi128ELi8ELi64ELi64ELi32ELi32ELi4ELb1EEvPKfS1_Pfiii)
        /*0090*/ 	.short	0x0380
        /*0092*/ 	.short	0x0024


	//----- nvinfo : EIATTR_SW_WAR
	.align		4
.L_59:
        /*0094*/ 	.byte	0x04, 0x36
        /*0096*/ 	.short	(.L_61 - .L_60)
.L_60:
        /*0098*/ 	.word	0x00000008
.L_61:


//--------------------- .nv.info._Z16matmul_v6_kernelILi128ELi128ELi16ELi64ELi64ELi16ELi32ELi4ELb0EEvPKfS1_Pfiii --------------------------
	.section	.nv.info._Z16matmul_v6_kernelILi128ELi128ELi16ELi64ELi64ELi16ELi32ELi4ELb0EEvPKfS1_Pfiii,"",@"SHT_CUDA_INFO"
	.sectionflags	@""
	.align	4


	//----- nvinfo : EIATTR_CUDA_API_VERSION
	.align		4
        /*0000*/ 	.byte	0x04, 0x37
        /*0002*/ 	.short	(.L_63 - .L_62)
.L_62:
        /*0004*/ 	.word	0x00000082


	//----- nvinfo : EIATTR_KPARAM_INFO
	.align		4
.L_63:
        /*0008*/ 	.byte	0x04, 0x17
        /*000a*/ 	.short	(.L_65 - .L_64)
.L_64:
        /*000c*/ 	.word	0x00000000
        /*0010*/ 	.short	0x0005
        /*0012*/ 	.short	0x0020
        /*0014*/ 	.byte	0x00, 0xf0, 0x11, 0x00


	//----- nvinfo : EIATTR_KPARAM_INFO
	.align		4
.L_65:
        /*0018*/ 	.byte	0x04, 0x17
        /*001a*/ 	.short	(.L_67 - .L_66)
.L_66:
        /*001c*/ 	.word	0x00000000
        /*0020*/ 	.short	0x0004
        /*0022*/ 	.short	0x001c
        /*0024*/ 	.byte	0x00, 0xf0, 0x11, 0x00


	//----- nvinfo : EIATTR_KPARAM_INFO
	.align		4
.L_67:
        /*0028*/ 	.byte	0x04, 0x17
        /*002a*/ 	.short	(.L_69 - .L_68)
.L_68:
        /*002c*/ 	.word	0x00000000
        /*0030*/ 	.short	0x0003
        /*0032*/ 	.short	0x0018
        /*0034*/ 	.byte	0x00, 0xf0, 0x11, 0x00


	//----- nvinfo : EIATTR_KPARAM_INFO
	.align		4
.L_69:
        /*0038*/ 	.byte	0x04, 0x17
        /*003a*/ 	.short	(.L_71 - .L_70)
.L_70:
        /*003c*/ 	.word	0x00000000
        /*0040*/ 	.short	0x0002
        /*0042*/ 	.short	0x0010
        /*0044*/ 	.byte	0x00, 0xf5, 0x21, 0x00


	//----- nvinfo : EIATTR_KPARAM_INFO
	.align		4
.L_71:
        /*0048*/ 	.byte	0x04, 0x17
        /*004a*/ 	.short	(.L_73 - .L_72)
.L_72:
        /*004c*/ 	.word	0x00000000
        /*0050*/ 	.short	0x0001
        /*0052*/ 	.short	0x0008
        /*0054*/ 	.byte	0x00, 0xf5, 0x21, 0x00


	//----- nvinfo : EIATTR_KPARAM_INFO
	.align		4
.L_73:
        /*0058*/ 	.byte	0x04, 0x17
        /*005a*/ 	.short	(.L_75 - .L_74)
.L_74:
        /*005c*/ 	.word	0x00000000
        /*0060*/ 	.short	0x0000
        /*0062*/ 	.short	0x0000
        /*0064*/ 	.byte	0x00, 0xf5, 0x21, 0x00


	//----- nvinfo : EIATTR_SPARSE_MMA_MASK
	.align		4
.L_75:
        /*0068*/ 	.byte	0x03, 0x50
        /*006a*/ 	.short	0x0000


	//----- nvinfo : EIATTR_MAXREG_COUNT
	.align		4
        /*006c*/ 	.byte	0x03, 0x1b
        /*006e*/ 	.short	0x00ff


	//----- nvinfo : EIATTR_NUM_BARRIERS
	.align		4
        /*0070*/ 	.byte	0x02, 0x4c
        /*0072*/ 	.byte	0x01
	.zero		1


	//----- nvinfo : EIATTR_MERCURY_ISA_VERSION
	.align		4
        /*0074*/ 	.byte	0x03, 0x5f
        /*0076*/ 	.short	0x0101


	//----- nvinfo : EIATTR_VRC_CTA_INIT_COUNT
	.align		4
        /*0078*/ 	.byte	0x02, 0x4a
	.zero		1
	.zero		1


	//----- nvinfo : EIATTR_EXIT_INSTR_OFFSETS
	.align		4
        /*007c*/ 	.byte	0x04, 0x1c
        /*007e*/ 	.short	(.L_77 - .L_76)


	//   ....[0]....
.L_76:
        /*0080*/ 	.word	0x00001b30


	//----- nvinfo : EIATTR_CBANK_PARAM_SIZE
	.align		4
.L_77:
        /*0084*/ 	.byte	0x03, 0x19
        /*0086*/ 	.short	0x0024


	//----- nvinfo : EIATTR_PARAM_CBANK
	.align		4
        /*0088*/ 	.byte	0x04, 0x0a
        /*008a*/ 	.short	(.L_79 - .L_78)
	.align		4
.L_78:
        /*008c*/ 	.word	index@(.nv.constant0._Z16matmul_v6_kernelILi128ELi128ELi16ELi64ELi64ELi16ELi32ELi4ELb0EEvPKfS1_Pfiii)
        /*0090*/ 	.short	0x0380
        /*0092*/ 	.short	0x0024


	//----- nvinfo : EIATTR_SW_WAR
	.align		4
.L_79:
        /*0094*/ 	.byte	0x04, 0x36
        /*0096*/ 	.short	(.L_81 - .L_80)
.L_80:
        /*0098*/ 	.word	0x00000008
.L_81:


//--------------------- .nv.info._Z16matmul_v5_kernelILi128ELi64ELi64ELi32ELi32ELi16ELi32ELi4EEvPKfS1_Pfiii --------------------------
	.section	.nv.info._Z16matmul_v5_kernelILi128ELi64ELi64ELi32ELi32ELi16ELi32ELi4EEvPKfS1_Pfiii,"",@"SHT_CUDA_INFO"
	.sectionflags	@""
	.align	4


	//----- nvinfo : EIATTR_CUDA_API_VERSION
	.align		4
        /*0000*/ 	.byte	0x04, 0x37
        /*0002*/ 	.short	(.L_83 - .L_82)
.L_82:
        /*0004*/ 	.word	0x00000082


	//----- nvinfo : EIATTR_KPARAM_INFO
	.align		4
.L_83:
        /*0008*/ 	.byte	0x04, 0x17
        /*000a*/ 	.short	(.L_85 - .L_84)
.L_84:
        /*000c*/ 	.word	0x00000000
        /*0010*/ 	.short	0x0005
        /*0012*/ 	.short	0x0020
        /*0014*/ 	.byte	0x00, 0xf0, 0x11, 0x00


	//----- nvinfo : EIATTR_KPARAM_INFO
	.align		4
.L_85:
        /*0018*/ 	.byte	0x04, 0x17
        /*001a*/ 	.short	(.L_87 - .L_86)
.L_86:
        /*001c*/ 	.word	0x00000000
        /*0020*/ 	.short	0x0004
        /*0022*/ 	.short	0x001c
        /*0024*/ 	.byte	0x00, 0xf0, 0x11, 0x00


	//----- nvinfo : EIATTR_KPARAM_INFO
	.align		4
.L_87:
        /*0028*/ 	.byte	0x04, 0x17
        /*002a*/ 	.short	(.L_89 - .L_88)
.L_88:
        /*002c*/ 	.word	0x00000000
        /*0030*/ 	.short	0x0003
        /*0032*/ 	.short	0x0018
        /*0034*/ 	.byte	0x00, 0xf0, 0x11, 0x00


	//----- nvinfo : EIATTR_KPARAM_INFO
	.align		4
.L_89:
        /*0038*/ 	.byte	0x04, 0x17
        /*003a*/ 	.short	(.L_91 - .L_90)
.L_90:
        /*003c*/ 	.word	0x00000000
        /*0040*/ 	.short	0x0002
        /*0042*/ 	.short	0x0010
        /*0044*/ 	.byte	0x00, 0xf5, 0x21, 0x00


	//----- nvinfo : EIATTR_KPARAM_INFO
	.align		4
.L_91:
        /*0048*/ 	.byte	0x04, 0x17
        /*004a*/ 	.short	(.L_93 - .L_92)
.L_92:
        /*004c*/ 	.word	0x00000000
        /*0050*/ 	.short	0x0001
        /*0052*/ 	.short	0x0008
        /*0054*/ 	.byte	0x00, 0xf5, 0x21, 0x00


	//----- nvinfo : EIATTR_KPARAM_INFO
	.align		4
.L_93:
        /*0058*/ 	.byte	0x04, 0x17
        /*005a*/ 	.short	(.L_95 - .L_94)
.L_94:
        /*005c*/ 	.word	0x00000000
        /*0060*/ 	.short	0x0000
        /*0062*/ 	.short	0x0000
        /*0064*/ 	.byte	0x00, 0xf5, 0x21, 0x00


	//----- nvinfo : EIATTR_SPARSE_MMA_MASK
	.align		4
.L_95:
        /*0068*/ 	.byte	0x03, 0x50
        /*006a*/ 	.short	0x0000


	//----- nvinfo : EIATTR_MAXREG_COUNT
	.align		4
        /*006c*/ 	.byte	0x03, 0x1b
        /*006e*/ 	.short	0x00ff


	//----- nvinfo : EIATTR_NUM_BARRIERS
	.align		4
        /*0070*/ 	.byte	0x02, 0x4c
        /*0072*/ 	.byte	0x01
	.zero		1


	//----- nvinfo : EIATTR_MERCURY_ISA_VERSION
	.align		4
        /*0074*/ 	.byte	0x03, 0x5f
        /*0076*/ 	.short	0x0101


	//----- nvinfo : EIATTR_VRC_CTA_INIT_COUNT
	.align		4
        /*0078*/ 	.byte	0x02, 0x4a
	.zero		1
	.zero		1


	//----- nvinfo : EIATTR_EXIT_INSTR_OFFSETS
	.align		4
        /*007c*/ 	.byte	0x04, 0x1c
        /*007e*/ 	.short	(.L_97 - .L_96)


	//   ....[0]....
.L_96:
        /*0080*/ 	.word	0x00002440


	//   ....[1]....
        /*0084*/ 	.word	0x00002460


	//----- nvinfo : EIATTR_CRS_STACK_SIZE
	.align		4
.L_97:
        /*0088*/ 	.byte	0x04, 0x1e
        /*008a*/ 	.short	(.L_99 - .L_98)
.L_98:
        /*008c*/ 	.word	0x00000000


	//----- nvinfo : EIATTR_CBANK_PARAM_SIZE
	.align		4
.L_99:
        /*0090*/ 	.byte	0x03, 0x19
        /*0092*/ 	.short	0x0024


	//----- nvinfo : EIATTR_PARAM_CBANK
	.align		4
        /*0094*/ 	.byte	0x04, 0x0a
        /*0096*/ 	.short	(.L_101 - .L_100)
	.align		4
.L_100:
        /*0098*/ 	.word	index@(.nv.constant0._Z16matmul_v5_kernelILi128ELi64ELi64ELi32ELi32ELi16ELi32ELi4EEvPKfS1_Pfiii)
        /*009c*/ 	.short	0x0380
        /*009e*/ 	.short	0x0024


	//----- nvinfo : EIATTR_SW_WAR
	.align		4
.L_101:
        /*00a0*/ 	.byte	0x04, 0x36
        /*00a2*/ 	.short	(.L_103 - .L_102)
.L_102:
        /*00a4*/ 	.word	0x00000008
.L_103:


//--------------------- .nv.info._Z16matmul_v4_kernelILi128ELi128ELi32ELi8ELi8EEvPKfS1_Pfiii --------------------------
	.section	.nv.info._Z16matmul_v4_kernelILi128ELi128ELi32ELi8ELi8EEvPKfS1_Pfiii,"",@"SHT_CUDA_INFO"
	.sectionflags	@""
	.align	4


	//----- nvinfo : EIATTR_CUDA_API_VERSION
	.align		4
        /*0000*/ 	.byte	0x04, 0x37
        /*0002*/ 	.short	(.L_105 - .L_104)
.L_104:
        /*0004*/ 	.word	0x00000082


	//----- nvinfo : EIATTR_KPARAM_INFO
	.align		4
.L_105:
        /*0008*/ 	.byte	0x04, 0x17
        /*000a*/ 	.short	(.L_107 - .L_106)
.L_106:
        /*000c*/ 	.word	0x00000000
        /*0010*/ 	.short	0x0005
        /*0012*/ 	.short	0x0020
        /*0014*/ 	.byte	0x00, 0xf0, 0x11, 0x00


	//----- nvinfo : EIATTR_KPARAM_INFO
	.align		4
.L_107:
        /*0018*/ 	.byte	0x04, 0x17
        /*001a*/ 	.short	(.L_109 - .L_108)
.L_108:
        /*001c*/ 	.word	0x00000000
        /*0020*/ 	.short	0x0004
        /*0022*/ 	.short	0x001c
        /*0024*/ 	.byte	0x00, 0xf0, 0x11, 0x00


	//----- nvinfo : EIATTR_KPARAM_INFO
	.align		4
.L_109:
        /*0028*/ 	.byte	0x04, 0x17
        /*002a*/ 	.short	(.L_111 - .L_110)
.L_110:
        /*002c*/ 	.word	0x00000000
        /*0030*/ 	.short	0x0003
        /*0032*/ 	.short	0x0018
        /*0034*/ 	.byte	0x00, 0xf0, 0x11, 0x00


	//----- nvinfo : EIATTR_KPARAM_INFO
	.align		4
.L_111:
        /*0038*/ 	.byte	0x04, 0x17
        /*003a*/ 	.short	(.L_113 - .L_112)
.L_112:
        /*003c*/ 	.word	0x00000000
        /*0040*/ 	.short	0x0002
        /*0042*/ 	.short	0x0010
        /*0044*/ 	.byte	0x00, 0xf5, 0x21, 0x00


	//----- nvinfo : EIATTR_KPARAM_INFO
	.align		4
.L_113:
        /*0048*/ 	.byte	0x04, 0x17
        /*004a*/ 	.short	(.L_115 - .L_114)
.L_114:
        /*004c*/ 	.word	0x00000000
        /*0050*/ 	.short	0x0001
        /*0052*/ 	.short	0x0008
        /*0054*/ 	.byte	0x00, 0xf5, 0x21, 0x00


	//----- nvinfo : EIATTR_KPARAM_INFO
	.align		4
.L_115:
        /*0058*/ 	.byte	0x04, 0x17
        /*005a*/ 	.short	(.L_117 - .L_116)
.L_116:
        /*005c*/ 	.word	0x00000000
        /*0060*/ 	.short	0x0000
        /*0062*/ 	.short	0x0000
        /*0064*/ 	.byte	0x00, 0xf5, 0x21, 0x00


	//----- nvinfo : EIATTR_SPARSE_MMA_MASK
	.align		4
.L_117:
        /*0068*/ 	.byte	0x03, 0x50
        /*006a*/ 	.short	0x0000


	//----- nvinfo : EIATTR_MAXREG_COUNT
	.align		4
        /*006c*/ 	.byte	0x03, 0x1b
        /*006e*/ 	.short	0x00ff


	//----- nvinfo : EIATTR_NUM_BARRIERS
	.align		4
        /*0070*/ 	.byte	0x02, 0x4c
        /*0072*/ 	.byte	0x01
	.zero		1


	//----- nvinfo : EIATTR_MERCURY_ISA_VERSION
	.align		4
        /*0074*/ 	.byte	0x03, 0x5f
        /*0076*/ 	.short	0x0101


	//----- nvinfo : EIATTR_VRC_CTA_INIT_COUNT
	.align		4
        /*0078*/ 	.byte	0x02, 0x4a
	.zero		1
	.zero		1


	//----- nvinfo : EIATTR_EXIT_INSTR_OFFSETS
	.align		4
        /*007c*/ 	.byte	0x04, 0x1c
        /*007e*/ 	.short	(.L_119 - .L_118)


	//   ....[0]....
.L_118:
        /*0080*/ 	.word	0x00002690


	//   ....[1]....
        /*0084*/ 	.word	0x000026b0


	//----- nvinfo : EIATTR_CRS_STACK_SIZE
	.align		4
.L_119:
        /*0088*/ 	.byte	0x04, 0x1e
        /*008a*/ 	.short	(.L_121 - .L_120)
.L_120:
        /*008c*/ 	.word	0x00000000


	//----- nvinfo : EIATTR_CBANK_PARAM_SIZE
	.align		4
.L_121:
        /*0090*/ 	.byte	0x03, 0x19
        /*0092*/ 	.short	0x0024


	//----- nvinfo : EIATTR_PARAM_CBANK
	.align		4
        /*0094*/ 	.byte	0x04, 0x0a
        /*0096*/ 	.short	(.L_123 - .L_122)
	.align		4
.L_122:
        /*0098*/ 	.word	index@(.nv.constant0._Z16matmul_v4_kernelILi128ELi128ELi32ELi8ELi8EEvPKfS1_Pfiii)
        /*009c*/ 	.short	0x0380
        /*009e*/ 	.short	0x0024


	//----- nvinfo : EIATTR_SW_WAR
	.align		4
.L_123:
        /*00a0*/ 	.byte	0x04, 0x36
        /*00a2*/ 	.short	(.L_125 - .L_124)
.L_124:
        /*00a4*/ 	.word	0x00000008
.L_125:


//--------------------- .nv.info._Z16matmul_v3_kernelILi256ELi128ELi128ELi32EEvPKfS1_Pfiii --------------------------
	.section	.nv.info._Z16matmul_v3_kernelILi256ELi128ELi128ELi32EEvPKfS1_Pfiii,"",@"SHT_CUDA_INFO"
	.sectionflags	@""
	.align	4


	//----- nvinfo : EIATTR_CUDA_API_VERSION
	.align		4
        /*0000*/ 	.byte	0x04, 0x37
        /*0002*/ 	.short	(.L_127 - .L_126)
.L_126:
        /*0004*/ 	.word	0x00000082


	//----- nvinfo : EIATTR_KPARAM_INFO
	.align		4
.L_127:
        /*0008*/ 	.byte	0x04, 0x17
        /*000a*/ 	.short	(.L_129 - .L_128)
.L_128:
        /*000c*/ 	.word	0x00000000
        /*0010*/ 	.short	0x0005
        /*0012*/ 	.short	0x0020
        /*0014*/ 	.byte	0x00, 0xf0, 0x11, 0x00


	//----- nvinfo : EIATTR_KPARAM_INFO
	.align		4
.L_129:
        /*0018*/ 	.byte	0x04, 0x17
        /*001a*/ 	.short	(.L_131 - .L_130)
.L_130:
        /*001c*/ 	.word	0x00000000
        /*0020*/ 	.short	0x0004
        /*0022*/ 	.short	0x001c
        /*0024*/ 	.byte	0x00, 0xf0, 0x11, 0x00


	//----- nvinfo : EIATTR_KPARAM_INFO
	.align		4
.L_131:
        /*0028*/ 	.byte	0x04, 0x17
        /*002a*/ 	.short	(.L_133 - .L_132)
.L_132:
        /*002c*/ 	.word	0x00000000
        /*0030*/ 	.short	0x0003
        /*0032*/ 	.short	0x0018
        /*0034*/ 	.byte	0x00, 0xf0, 0x11, 0x00


	//----- nvinfo : EIATTR_KPARAM_INFO
	.align		4
.L_133:
        /*0038*/ 	.byte	0x04, 0x17
        /*003a*/ 	.short	(.L_135 - .L_134)
.L_134:
        /*003c*/ 	.word	0x00000000
        /*0040*/ 	.short	0x0002
        /*0042*/ 	.short	0x0010
        /*0044*/ 	.byte	0x00, 0xf5, 0x21, 0x00


	//----- nvinfo : EIATTR_KPARAM_INFO
	.align		4
.L_135:
        /*0048*/ 	.byte	0x04, 0x17
        /*004a*/ 	.short	(.L_137 - .L_136)
.L_136:
        /*004c*/ 	.word	0x00000000
        /*0050*/ 	.short	0x0001
        /*0052*/ 	.short	0x0008
        /*0054*/ 	.byte	0x00, 0xf5, 0x21, 0x00


	//----- nvinfo : EIATTR_KPARAM_INFO
	.align		4
.L_137:
        /*0058*/ 	.byte	0x04, 0x17
        /*005a*/ 	.short	(.L_139 - .L_138)
.L_138:
        /*005c*/ 	.word	0x00000000
        /*0060*/ 	.short	0x0000
        /*0062*/ 	.short	0x0000
        /*0064*/ 	.byte	0x00, 0xf5, 0x21, 0x00


	//----- nvinfo : EIATTR_SPARSE_MMA_MASK
	.align		4
.L_139:
        /*0068*/ 	.byte	0x03, 0x50
        /*006a*/ 	.short	0x0000


	//----- nvinfo : EIATTR_MAXREG_COUNT
	.align		4
        /*006c*/ 	.byte	0x03, 0x1b
        /*006e*/ 	.short	0x00ff


	//----- nvinfo : EIATTR_NUM_BARRIERS
	.align		4
        /*0070*/ 	.byte	0x02, 0x4c
        /*0072*/ 	.byte	0x01
	.zero		1


	//----- nvinfo : EIATTR_MERCURY_ISA_VERSION
	.align		4
        /*0074*/ 	.byte	0x03, 0x5f
        /*0076*/ 	.short	0x0101


	//----- nvinfo : EIATTR_VRC_CTA_INIT_COUNT
	.align		4
        /*0078*/ 	.byte	0x02, 0x4a
	.zero		1
	.zero		1


	//----- nvinfo : EIATTR_EXIT_INSTR_OFFSETS
	.align		4
        /*007c*/ 	.byte	0x04, 0x1c
        /*007e*/ 	.short	(.L_141 - .L_140)


	//   ....[0]....
.L_140:
        /*0080*/ 	.word	0x00002030


	//----- nvinfo : EIATTR_CRS_STACK_SIZE
	.align		4
.L_141:
        /*0084*/ 	.byte	0x04, 0x1e
        /*0086*/ 	.short	(.L_143 - .L_142)
.L_142:
        /*0088*/ 	.word	0x00000000


	//----- nvinfo : EIATTR_CBANK_PARAM_SIZE
	.align		4
.L_143:
        /*008c*/ 	.byte	0x03, 0x19
        /*008e*/ 	.short	0x0024


	//----- nvinfo : EIATTR_PARAM_CBANK
	.align		4
        /*0090*/ 	.byte	0x04, 0x0a
        /*0092*/ 	.short	(.L_145 - .L_144)
	.align		4
.L_144:
        /*0094*/ 	.word	index@(.nv.constant0._Z16matmul_v3_kernelILi256ELi128ELi128ELi32EEvPKfS1_Pfiii)
        /*0098*/ 	.short	0x0380
        /*009a*/ 	.short	0x0024


	//----- nvinfo : EIATTR_SW_WAR
	.align		4
.L_145:
        /*009c*/ 	.byte	0x04, 0x36
        /*009e*/ 	.short	(.L_147 - .L_146)
.L_146:
        /*00a0*/ 	.word	0x00000008
.L_147:


//--------------------- .nv.info._Z16matmul_v2_kernelILi32EEvPKfS1_Pfiii --------------------------
	.section	.nv.info._Z16matmul_v2_kernelILi32EEvPKfS1_Pfiii,"",@"SHT_CUDA_INFO"
	.sectionflags	@""
	.align	4


	//----- nvinfo : EIATTR_CUDA_API_VERSION
	.align		4
        /*0000*/ 	.byte	0x04, 0x37
        /*0002*/ 	.short	(.L_149 - .L_148)
.L_148:
        /*0004*/ 	.word	0x00000082


	//----- nvinfo : EIATTR_KPARAM_INFO
	.align		4
.L_149:
        /*0008*/ 	.byte	0x04, 0x17
        /*000a*/ 	.short	(.L_151 - .L_150)
.L_150:
        /*000c*/ 	.word	0x00000000
        /*0010*/ 	.short	0x0005
        /*0012*/ 	.short	0x0020
        /*0014*/ 	.byte	0x00, 0xf0, 0x11, 0x00


	//----- nvinfo : EIATTR_KPARAM_INFO
	.align		4
.L_151:
        /*0018*/ 	.byte	0x04, 0x17
        /*001a*/ 	.short	(.L_153 - .L_152)
.L_152:
        /*001c*/ 	.word	0x00000000
        /*0020*/ 	.short	0x0004
        /*0022*/ 	.short	0x001c
        /*0024*/ 	.byte	0x00, 0xf0, 0x11, 0x00


	//----- nvinfo : EIATTR_KPARAM_INFO
	.align		4
.L_153:
        /*0028*/ 	.byte	0x04, 0x17
        /*002a*/ 	.short	(.L_155 - .L_154)
.L_154:
        /*002c*/ 	.word	0x00000000
        /*0030*/ 	.short	0x0003
        /*0032*/ 	.short	0x0018
        /*0034*/ 	.byte	0x00, 0xf0, 0x11, 0x00


	//----- nvinfo : EIATTR_KPARAM_INFO
	.align		4
.L_155:
        /*0038*/ 	.byte	0x04, 0x17
        /*003a*/ 	.short	(.L_157 - .L_156)
.L_156:
        /*003c*/ 	.word	0x00000000
        /*0040*/ 	.short	0x0002
        /*0042*/ 	.short	0x0010
        /*0044*/ 	.byte	0x00, 0xf5, 0x21, 0x00


	//----- nvinfo : EIATTR_KPARAM_INFO
	.align		4
.L_157:
        /*0048*/ 	.byte	0x04, 0x17
        /*004a*/ 	.short	(.L_159 - .L_158)
.L_158:
        /*004c*/ 	.word	0x00000000
        /*0050*/ 	.short	0x0001
        /*0052*/ 	.short	0x0008
        /*0054*/ 	.byte	0x00, 0xf5, 0x21, 0x00


	//----- nvinfo : EIATTR_KPARAM_INFO
	.align		4
.L_159:
        /*0058*/ 	.byte	0x04, 0x17
        /*005a*/ 	.short	(.L_161 - .L_160)
.L_160:
        /*005c*/ 	.word	0x00000000
        /*0060*/ 	.short	0x0000
        /*0062*/ 	.short	0x0000
        /*0064*/ 	.byte	0x00, 0xf5, 0x21, 0x00


	//----- nvinfo : EIATTR_SPARSE_MMA_MASK
	.align		4
.L_161:
        /*0068*/ 	.byte	0x03, 0x50
        /*006a*/ 	.short	0x0000


	//----- nvinfo : EIATTR_MAXREG_COUNT
	.align		4
        /*006c*/ 	.byte	0x03, 0x1b
        /*006e*/ 	.short	0x00ff


	//----- nvinfo : EIATTR_NUM_BARRIERS
	.align		4
        /*0070*/ 	.byte	0x02, 0x4c
        /*0072*/ 	.byte	0x01
	.zero		1


	//----- nvinfo : EIATTR_MERCURY_ISA_VERSION
	.align		4
        /*0074*/ 	.byte	0x03, 0x5f
        /*0076*/ 	.short	0x0101


	//----- nvinfo : EIATTR_VRC_CTA_INIT_COUNT
	.align		4
        /*0078*/ 	.byte	0x02, 0x4a
	.zero		1
	.zero		1


	//----- nvinfo : EIATTR_EXIT_INSTR_OFFSETS
	.align		4
        /*007c*/ 	.byte	0x04, 0x1c
        /*007e*/ 	.short	(.L_163 - .L_162)


	//   ....[0]....
.L_162:
        /*0080*/ 	.word	0x00000890


	//   ....[1]....
        /*0084*/ 	.word	0x00000930


	//----- nvinfo : EIATTR_CBANK_PARAM_SIZE
	.align		4
.L_163:
        /*0088*/ 	.byte	0x03, 0x19
        /*008a*/ 	.short	0x0024


	//----- nvinfo : EIATTR_PARAM_CBANK
	.align		4
        /*008c*/ 	.byte	0x04, 0x0a
        /*008e*/ 	.short	(.L_165 - .L_164)
	.align		4
.L_164:
        /*0090*/ 	.word	index@(.nv.constant0._Z16matmul_v2_kernelILi32EEvPKfS1_Pfiii)
        /*0094*/ 	.short	0x0380
        /*0096*/ 	.short	0x0024


	//----- nvinfo : EIATTR_SW_WAR
	.align		4
.L_165:
        /*0098*/ 	.byte	0x04, 0x36
        /*009a*/ 	.short	(.L_167 - .L_166)
.L_166:
        /*009c*/ 	.word	0x00000008
.L_167:


//--------------------- .nv.info._Z16matmul_v1_kernelPKfS0_Pfiii --------------------------
	.section	.nv.info._Z16matmul_v1_kernelPKfS0_Pfiii,"",@"SHT_CUDA_INFO"
	.sectionflags	@""
	.align	4


	//----- nvinfo : EIATTR_CUDA_API_VERSION
	.align		4
        /*0000*/ 	.byte	0x04, 0x37
        /*0002*/ 	.short	(.L_169 - .L_168)
.L_168:
        /*0004*/ 	.word	0x00000082


	//----- nvinfo : EIATTR_KPARAM_INFO
	.align		4
.L_169:
        /*0008*/ 	.byte	0x04, 0x17
        /*000a*/ 	.short	(.L_171 - .L_170)
.L_170:
        /*000c*/ 	.word	0x00000000
        /*0010*/ 	.short	0x0005
        /*0012*/ 	.short	0x0020
        /*0014*/ 	.byte	0x00, 0xf0, 0x11, 0x00


	//----- nvinfo : EIATTR_KPARAM_INFO
	.align		4
.L_171:
        /*0018*/ 	.byte	0x04, 0x17
        /*001a*/ 	.short	(.L_173 - .L_172)
.L_172:
        /*001c*/ 	.word	0x00000000
        /*0020*/ 	.short	0x0004
        /*0022*/ 	.short	0x001c
        /*0024*/ 	.byte	0x00, 0xf0, 0x11, 0x00


	//----- nvinfo : EIATTR_KPARAM_INFO
	.align		4
.L_173:
        /*0028*/ 	.byte	0x04, 0x17
        /*002a*/ 	.short	(.L_175 - .L_174)
.L_174:
        /*002c*/ 	.word	0x00000000
        /*0030*/ 	.short	0x0003
        /*0032*/ 	.short	0x0018
        /*0034*/ 	.byte	0x00, 0xf0, 0x11, 0x00


	//----- nvinfo : EIATTR_KPARAM_INFO
	.align		4
.L_175:
        /*0038*/ 	.byte	0x04, 0x17
        /*003a*/ 	.short	(.L_177 - .L_176)
.L_176:
        /*003c*/ 	.word	0x00000000
        /*0040*/ 	.short	0x0002
        /*0042*/ 	.short	0x0010
        /*0044*/ 	.byte	0x00, 0xf5, 0x21, 0x00


	//----- nvinfo : EIATTR_KPARAM_INFO
	.align		4
.L_177:
        /*0048*/ 	.byte	0x04, 0x17
        /*004a*/ 	.short	(.L_179 - .L_178)
.L_178:
        /*004c*/ 	.word	0x00000000
        /*0050*/ 	.short	0x0001
        /*0052*/ 	.short	0x0008
        /*0054*/ 	.byte	0x00, 0xf5, 0x21, 0x00


	//----- nvinfo : EIATTR_KPARAM_INFO
	.align		4
.L_179:
        /*0058*/ 	.byte	0x04, 0x17
        /*005a*/ 	.short	(.L_181 - .L_180)
.L_180:
        /*005c*/ 	.word	0x00000000
        /*0060*/ 	.short	0x0000
        /*0062*/ 	.short	0x0000
        /*0064*/ 	.byte	0x00, 0xf5, 0x21, 0x00


	//----- nvinfo : EIATTR_SPARSE_MMA_MASK
	.align		4
.L_181:
        /*0068*/ 	.byte	0x03, 0x50
        /*006a*/ 	.short	0x0000


	//----- nvinfo : EIATTR_MAXREG_COUNT
	.align		4
        /*006c*/ 	.byte	0x03, 0x1b
        /*006e*/ 	.short	0x00ff


	//----- nvinfo : EIATTR_MERCURY_ISA_VERSION
	.align		4
        /*0070*/ 	.byte	0x03, 0x5f
        /*0072*/ 	.short	0x0101


	//----- nvinfo : EIATTR_VRC_CTA_INIT_COUNT
	.align		4
        /*0074*/ 	.byte	0x02, 0x4a
	.zero		1
	.zero		1


	//----- nvinfo : EIATTR_EXIT_INSTR_OFFSETS
	.align		4
        /*0078*/ 	.byte	0x04, 0x1c
        /*007a*/ 	.short	(.L_183 - .L_182)


	//   ....[0]....
.L_182:
        /*007c*/ 	.word	0x000000c0


	//   ....[1]....
        /*0080*/ 	.word	0x000008e0


	//----- nvinfo : EIATTR_CBANK_PARAM_SIZE
	.align		4
.L_183:
        /*0084*/ 	.byte	0x03, 0x19
        /*0086*/ 	.short	0x0024


	//----- nvinfo : EIATTR_PARAM_CBANK
	.align		4
        /*0088*/ 	.byte	0x04, 0x0a
        /*008a*/ 	.short	(.L_185 - .L_184)
	.align		4
.L_184:
        /*008c*/ 	.word	index@(.nv.constant0._Z16matmul_v1_kernelPKfS0_Pfiii)
        /*0090*/ 	.short	0x0380
        /*0092*/ 	.short	0x0024


	//----- nvinfo : EIATTR_SW_WAR
	.align		4
.L_185:
        /*0094*/ 	.byte	0x04, 0x36
        /*0096*/ 	.short	(.L_187 - .L_186)
.L_186:
        /*0098*/ 	.word	0x00000008
.L_187:


//--------------------- .nv.callgraph             --------------------------
	.section	.nv.callgraph,"",@"SHT_CUDA_CALLGRAPH"
	.align	4
	.sectionentsize	8
	.align		4
        /*0000*/ 	.word	0x00000000
	.align		4
        /*0004*/ 	.word	0xffffffff
	.align		4
        /*0008*/ 	.word	0x00000000
	.align		4
        /*000c*/ 	.word	0xfffffffe
	.align		4
        /*0010*/ 	.word	0x00000000
	.align		4
        /*0014*/ 	.word	0xfffffffd
	.align		4
        /*0018*/ 	.word	0x00000000
	.align		4
        /*001c*/ 	.word	0xfffffffc


//--------------------- .text._Z16matmul_v6_kernelILi64ELi128ELi8ELi64ELi64ELi32ELi32ELi4ELb1EEvPKfS1_Pfiii --------------------------
	.section	.text._Z16matmul_v6_kernelILi64ELi128ELi8ELi64ELi64ELi32ELi32ELi4ELb1EEvPKfS1_Pfiii,"ax",@progbits
	.align	128
        .global         _Z16matmul_v6_kernelILi64ELi128ELi8ELi64ELi64ELi32ELi32ELi4ELb1EEvPKfS1_Pfiii
        .type           _Z16matmul_v6_kernelILi64ELi128ELi8ELi64ELi64ELi32ELi32ELi4ELb1EEvPKfS1_Pfiii,@function
        .size           _Z16matmul_v6_kernelILi64ELi128ELi8ELi64ELi64ELi32ELi32ELi4ELb1EEvPKfS1_Pfiii,(.L_x_67 - _Z16matmul_v6_kernelILi64ELi128ELi8ELi64ELi64ELi32ELi32ELi4ELb1EEvPKfS1_Pfiii)
        .other          _Z16matmul_v6_kernelILi64ELi128ELi8ELi64ELi64ELi32ELi32ELi4ELb1EEvPKfS1_Pfiii,@"STO_CUDA_ENTRY STV_DEFAULT"
_Z16matmul_v6_kernelILi64ELi128ELi8ELi64ELi64ELi32ELi32ELi4ELb1EEvPKfS1_Pfiii:
.text._Z16matmul_v6_kernelILi64ELi128ELi8ELi64ELi64ELi32ELi32ELi4ELb1EEvPKfS1_Pfiii:
[----:B------:R-:W-:Y:S01]  /*0000*/  LDC R1, c[0x0][0x37c] ;  /* 0x0000df00ff017b82 */ /* 0x000fe20000000800 */
[----:B------:R-:W0:Y:S01]  /*0010*/  LDCU UR4, c[0x0][0x39c] ;  /* 0x00007380ff0477ac */ /* 0x000e220008000800 */
[----:B------:R-:W1:Y:S01]  /*0020*/  S2R R149, SR_CTAID.X ;  /* 0x0000000000957919 */ /* 0x000e620000002500 */
[----:B------:R-:W-:Y:S02]  /*0030*/  CS2R R146, SRZ ;  /* 0x0000000000927805 */ /* 0x000fe4000001ff00 */
[----:B------:R-:W-:Y:S01]  /*0040*/  CS2R R144, SRZ ;  /* 0x0000000000907805 */ /* 0x000fe2000001ff00 */
[----:B------:R-:W2:Y:S01]  /*0050*/  LDCU.64 UR6, c[0x0][0x358] ;  /* 0x00006b00ff0677ac */ /* 0x000ea20008000a00 */
[----:B------:R-:W-:Y:S02]  /*0060*/  CS2R R142, SRZ ;  /* 0x00000000008e7805 */ /* 0x000fe4000001ff00 */
[----:B------:R-:W-:Y:S02]  /*0070*/  CS2R R140, SRZ ;  /* 0x00000000008c7805 */ /* 0x000fe4000001ff00 */
[----:B------:R-:W-:-:S02]  /*0080*/  CS2R R138, SRZ ;  /* 0x00000000008a7805 */ /* 0x000fc4000001ff00 */
[----:B------:R-:W-:Y:S02]  /*0090*/  CS2R R136, SRZ ;  /* 0x0000000000887805 */ /* 0x000fe4000001ff00 */
[----:B------:R-:W-:Y:S02]  /*00a0*/  CS2R R134, SRZ ;  /* 0x0000000000867805 */ /* 0x000fe4000001ff00 */
[----:B------:R-:W-:Y:S02]  /*00b0*/  CS2R R132, SRZ ;  /* 0x0000000000847805 */ /* 0x000fe4000001ff00 */
[----:B------:R-:W-:Y:S02]  /*00c0*/  CS2R R130, SRZ ;  /* 0x0000000000827805 */ /* 0x000fe4000001ff00 */
[----:B------:R-:W-:Y:S02]  /*00d0*/  CS2R R128, SRZ ;  /* 0x0000000000807805 */ /* 0x000fe4000001ff00 */
[----:B------:R-:W-:-:S02]  /*00e0*/  CS2R R126, SRZ ;  /* 0x00000000007e7805 */ /* 0x000fc4000001ff00 */
[----:B------:R-:W-:Y:S02]  /*00f0*/  CS2R R124, SRZ ;  /* 0x00000000007c7805 */ /* 0x000fe4000001ff00 */
[----:B------:R-:W-:Y:S02]  /*0100*/  CS2R R122, SRZ ;  /* 0x00000000007a7805 */ /* 0x000fe4000001ff00 */
[----:B------:R-:W-:Y:S02]  /*0110*/  CS2R R120, SRZ ;  /* 0x0000000000787805 */ /* 0x000fe4000001ff00 */
[----:B------:R-:W-:Y:S02]  /*0120*/  CS2R R118, SRZ ;  /* 0x0000000000767805 */ /* 0x000fe4000001ff00 */
[----:B0-----:R-:W-:Y:S02]  /*0130*/  MOV R0, UR4 ;  /* 0x0000000400007c02 */ /* 0x001fe40008000f00 */
[----:B------:R-:W-:-:S02]  /*0140*/  CS2R R116, SRZ ;  /* 0x0000000000747805 */ /* 0x000fc4000001ff00 */
[----:B------:R-:W-:Y:S02]  /*0150*/  CS2R R114, SRZ ;  /* 0x0000000000727805 */ /* 0x000fe4000001ff00 */
[----:B------:R-:W-:Y:S02]  /*0160*/  CS2R R112, SRZ ;  /* 0x0000000000707805 */ /* 0x000fe4000001ff00 */
[----:B------:R-:W-:Y:S02]  /*0170*/  IADD3 R2, PT, PT, R0, 0x7f, RZ ;  /* 0x0000007f00027810 */ /* 0x000fe40007ffe0ff */
[----:B------:R-:W-:Y:S02]  /*0180*/  CS2R R110, SRZ ;  /* 0x00000000006e7805 */ /* 0x000fe4000001ff00 */
[----:B------:R-:W-:Y:S02]  /*0190*/  CS2R R108, SRZ ;  /* 0x00000000006c7805 */ /* 0x000fe4000001ff00 */
[----:B------:R-:W-:-:S02]  /*01a0*/  CS2R R106, SRZ ;  /* 0x00000000006a7805 */ /* 0x000fc4000001ff00 */
[----:B------:R-:W-:Y:S02]  /*01b0*/  SHF.R.S32.HI R3, RZ, 0x1f, R2 ;  /* 0x0000001fff037819 */ /* 0x000fe40000011402 */
[----:B------:R-:W-:Y:S02]  /*01c0*/  CS2R R104, SRZ ;  /* 0x0000000000687805 */ /* 0x000fe4000001ff00 */
[----:B------:R-:W-:Y:S02]  /*01d0*/  CS2R R102, SRZ ;  /* 0x0000000000667805 */ /* 0x000fe4000001ff00 */
[----:B------:R-:W-:Y:S02]  /*01e0*/  CS2R R100, SRZ ;  /* 0x0000000000647805 */ /* 0x000fe4000001ff00 */
[----:B------:R-:W-:Y:S02]  /*01f0*/  LEA.HI R3, R3, R2, RZ, 0x7 ;  /* 0x0000000203037211 */ /* 0x000fe400078f38ff */
[----:B------:R-:W-:-:S02]  /*0200*/  CS2R R98, SRZ ;  /* 0x0000000000627805 */ /* 0x000fc4000001ff00 */
[----:B------:R-:W-:Y:S02]  /*0210*/  CS2R R96, SRZ ;  /* 0x0000000000607805 */ /* 0x000fe4000001ff00 */
[----:B-1----:R-:W-:Y:S02]  /*0220*/  IABS R8, R149 ;  /* 0x0000009500087213 */ /* 0x002fe40000000000 */
[----:B------:R-:W-:Y:S02]  /*0230*/  CS2R R94, SRZ ;  /* 0x00000000005e7805 */ /* 0x000fe4000001ff00 */
[----:B------:R-:W-:Y:S02]  /*0240*/  SHF.R.S32.HI R4, RZ, 0x7, R3 ;  /* 0x00000007ff047819 */ /* 0x000fe40000011403 */
[----:B------:R-:W-:Y:S02]  /*0250*/  CS2R R92, SRZ ;  /* 0x00000000005c7805 */ /* 0x000fe4000001ff00 */
[----:B------:R-:W-:-:S02]  /*0260*/  CS2R R90, SRZ ;  /* 0x00000000005a7805 */ /* 0x000fc4000001ff00 */
[----:B------:R-:W-:Y:S02]  /*0270*/  CS2R R88, SRZ ;  /* 0x0000000000587805 */ /* 0x000fe4000001ff00 */
[-C--:B------:R-:W-:Y:S02]  /*0280*/  IABS R7, R4.reuse ;  /* 0x0000000400077213 */ /* 0x080fe40000000000 */
[----:B------:R-:W-:Y:S02]  /*0290*/  CS2R R86, SRZ ;  /* 0x0000000000567805 */ /* 0x000fe4000001ff00 */
[----:B------:R-:W-:Y:S02]  /*02a0*/  IABS R10, R4 ;  /* 0x00000004000a7213 */ /* 0x000fe40000000000 */
[----:B------:R-:W-:Y:S01]  /*02b0*/  CS2R R84, SRZ ;  /* 0x0000000000547805 */ /* 0x000fe2000001ff00 */
[----:B------:R-:W0:Y:S01]  /*02c0*/  I2F.RP R5, R7 ;  /* 0x0000000700057306 */ /* 0x000e220000209400 */
        /* <DEDUP_REMOVED lines=13> */
[----:B------:R-:W-:Y:S01]  /*03a0*/  CS2R R56, SRZ ;  /* 0x0000000000387805 */ /* 0x000fe2000001ff00 */
[----:B0-----:R-:W0:Y:S01]  /*03b0*/  MUFU.RCP R5, R5 ;  /* 0x0000000500057308 */ /* 0x001e220000001000 */
        /* <DEDUP_REMOVED lines=16> */
[----:B0-----:R-:W-:-:S02]  /*04c0*/  IADD3 R2, PT, PT, R5, 0xffffffe, RZ ;  /* 0x0ffffffe05027810 */ /* 0x001fc40007ffe0ff */
[----:B------:R-:W-:Y:S02]  /*04d0*/  CS2R R20, SRZ ;  /* 0x0000000000147805 */ /* 0x000fe4000001ff00 */
[----:B------:R-:W-:Y:S02]  /*04e0*/  IADD3 R5, PT, PT, RZ, -R10, RZ ;  /* 0x8000000aff057210 */ /* 0x000fe40007ffe0ff */
[----:B------:R-:W-:Y:S01]  /*04f0*/  CS2R R22, SRZ ;  /* 0x0000000000167805 */ /* 0x000fe2000001ff00 */
[----:B------:R0:W1:Y:S02]  /*0500*/  F2I.FTZ.U32.TRUNC.NTZ R3, R2 ;  /* 0x0000000200037305 */ /* 0x000064000021f000 */
[----:B0-----:R-:W-:Y:S01]  /*0510*/  HFMA2 R2, -RZ, RZ, 0, 0 ;  /* 0x00000000ff027431 */ /* 0x001fe200000001ff */
[----:B-1----:R-:W-:-:S05]  /*0520*/  IADD3 R6, PT, PT, RZ, -R3, RZ ;  /* 0x80000003ff067210 */ /* 0x002fca0007ffe0ff */
[----:B------:R-:W-:Y:S01]  /*0530*/  IMAD R9, R6, R7, RZ ;  /* 0x0000000706097224 */ /* 0x000fe200078e02ff */
[----:B------:R-:W-:-:S03]  /*0540*/  MOV R6, R8 ;  /* 0x0000000800067202 */ /* 0x000fc60000000f00 */
[----:B------:R-:W-:-:S06]  /*0550*/  IMAD.HI.U32 R3, R3, R9, R2 ;  /* 0x0000000903037227 */ /* 0x000fcc00078e0002 */
[----:B------:R-:W-:-:S04]  /*0560*/  IMAD.HI.U32 R3, R3, R6, RZ ;  /* 0x0000000603037227 */ /* 0x000fc800078e00ff */
[----:B------:R-:W-:Y:S02]  /*0570*/  IMAD R2, R3, R5, R6 ;  /* 0x0000000503027224 */ /* 0x000fe400078e0206 */
[----:B------:R-:W0:Y:S03]  /*0580*/  LDC R5, c[0x0][0x3a0] ;  /* 0x0000e800ff057b82 */ /* 0x000e260000000800 */
[----:B------:R-:W-:-:S13]  /*0590*/  ISETP.GT.U32.AND P2, PT, R7, R2, PT ;  /* 0x000000020700720c */ /* 0x000fda0003f44070 */
[-C--:B------:R-:W-:Y:S02]  /*05a0*/  @!P2 IADD3 R2, PT, PT, R2, -R7.reuse, RZ ;  /* 0x800000070202a210 */ /* 0x080fe40007ffe0ff */
[----:B------:R-:W-:Y:S02]  /*05b0*/  @!P2 IADD3 R3, PT, PT, R3, 0x1, RZ ;  /* 0x000000010303a810 */ /* 0x000fe40007ffe0ff */
[----:B------:R-:W-:Y:S02]  /*05c0*/  ISETP.GE.U32.AND P0, PT, R2, R7, PT ;  /* 0x000000070200720c */ /* 0x000fe40003f06070 */
[----:B------:R-:W-:Y:S02]  /*05d0*/  LOP3.LUT R2, R149, R4, RZ, 0x3c, !PT ;  /* 0x0000000495027212 */ /* 0x000fe400078e3cff */
[----:B------:R-:W-:Y:S02]  /*05e0*/  ISETP.NE.AND P2, PT, R4, RZ, PT ;  /* 0x000000ff0400720c */ /* 0x000fe40003f45270 */
[----:B------:R-:W-:-:S07]  /*05f0*/  ISETP.GE.AND P1, PT, R2, RZ, PT ;  /* 0x000000ff0200720c */ /* 0x000fce0003f26270 */
[----:B------:R-:W-:Y:S02]  /*0600*/  @P0 IADD3 R3, PT, PT, R3, 0x1, RZ ;  /* 0x0000000103030810 */ /* 0x000fe40007ffe0ff */
[----:B0-----:R-:W-:-:S04]  /*0610*/  ISETP.GE.AND P0, PT, R5, 0x1, PT ;  /* 0x000000010500780c */ /* 0x001fc80003f06270 */
[----:B------:R-:W-:Y:S02]  /*0620*/  @!P1 IADD3 R3, PT, PT, -R3, RZ, RZ ;  /* 0x000000ff03039210 */ /* 0x000fe40007ffe1ff */
[----:B------:R-:W-:-:S04]  /*0630*/  @!P2 LOP3.LUT R3, RZ, R4, RZ, 0x33, !PT ;  /* 0x00000004ff03a212 */ /* 0x000fc800078e33ff */
[C---:B------:R-:W-:Y:S02]  /*0640*/  IADD3 R2, PT, PT, -R3.reuse, RZ, RZ ;  /* 0x000000ff03027210 */ /* 0x040fe40007ffe1ff */
[----:B------:R-:W-:-:S03]  /*0650*/  SHF.L.U32 R148, R3, 0x6, RZ ;  /* 0x0000000603947819 */ /* 0x000fc600000006ff */
[----:B------:R-:W-:-:S05]  /*0660*/  IMAD R149, R4, R2, R149 ;  /* 0x0000000204957224 */ /* 0x000fca00078e0295 */
[----:B------:R-:W-:Y:S01]  /*0670*/  SHF.L.U32 R149, R149, 0x7, RZ ;  /* 0x0000000795957819 */ /* 0x000fe200000006ff */
[----:B--2---:R-:W-:Y:S06]  /*0680*/  @!P0 BRA `(.L_x_0) ;  /* 0x0000000c00a48947 */ /* 0x004fec0003800000 */
[----:B------:R-:W0:Y:S01]  /*0690*/  LDC.64 R2, c[0x0][0x380] ;  /* 0x0000e000ff027b82 */ /* 0x000e220000000a00 */
[----:B------:R-:W-:Y:S01]  /*06a0*/  IMAD R5, R148, R5, RZ ;  /* 0x0000000594057224 */ /* 0x000fe200078e02ff */
[----:B------:R-:W-:Y:S01]  /*06b0*/  MOV R147, RZ ;  /* 0x000000ff00937202 */ /* 0x000fe20000000f00 */
[----:B------:R-:W-:-:S05]  /*06c0*/  UMOV UR4, URZ ;  /* 0x000000ff00047c82 */ /* 0x000fca0008000000 */
[----:B------:R-:W1:Y:S01]  /*06d0*/  LDC.64 R150, c[0x0][0x388] ;  /* 0x0000e200ff967b82 */ /* 0x000e620000000a00 */
[----:B0-----:R-:W-:-:S04]  /*06e0*/  IMAD.WIDE R2, R5, 0x4, R2 ;  /* 0x0000000405027825 */ /* 0x001fc800078e0202 */
[----:B-1----:R-:W-:-:S07]  /*06f0*/  IMAD.WIDE.U32 R150, R149, 0x4, R150 ;  /* 0x0000000495967825 */ /* 0x002fce00078e0096 */
.L_x_2:
[----:B------:R-:W0:Y:S01]  /*0700*/  S2R R153, SR_TID.X ;  /* 0x0000000000997919 */ /* 0x000e220000002100 */
[----:B------:R-:W1:Y:S01]  /*0710*/  LDCU UR8, c[0x0][0x3a0] ;  /* 0x00007400ff0877ac */ /* 0x000e620008000800 */
[----:B------:R-:W2:Y:S01]  /*0720*/  LDC R0, c[0x0][0x39c] ;  /* 0x0000e700ff007b82 */ /* 0x000ea20000000800 */
[----:B0-----:R-:W-:Y:S02]  /*0730*/  SHF.L.U32 R154, R153, 0x2, RZ ;  /* 0x00000002999a7819 */ /* 0x001fe400000006ff */
[----:B------:R-:W-:Y:S02]  /*0740*/  SHF.R.U32.HI R6, RZ, 0x1, R153 ;  /* 0x00000001ff067819 */ /* 0x000fe40000011699 */
[C---:B------:R-:W-:Y:S02]  /*0750*/  IADD3 R157, PT, PT, R154.reuse, 0x100, RZ ;  /* 0x000001009a9d7810 */ /* 0x040fe40007ffe0ff */
[----:B------:R-:W-:Y:S02]  /*0760*/  LOP3.LUT R5, R154, 0x4, RZ, 0xc0, !PT ;  /* 0x000000049a057812 */ /* 0x000fe400078ec0ff */
[----:B------:R-:W-:-:S03]  /*0770*/  SHF.R.U32.HI R4, RZ, 0x3, R157 ;  /* 0x00000003ff047819 */ /* 0x000fc6000001169d */
[--C-:B-1----:R-:W-:Y:S02]  /*0780*/  IMAD R9, R6, UR8, R5.reuse ;  /* 0x0000000806097c24 */ /* 0x102fe4000f8e0205 */
[----:B------:R-:W-:Y:S02]  /*0790*/  IMAD R13, R4, UR8, R5 ;  /* 0x00000008040d7c24 */ /* 0x000fe4000f8e0205 */
[----:B------:R-:W-:-:S04]  /*07a0*/  IMAD.WIDE.U32 R8, R9, 0x4, R2 ;  /* 0x0000000409087825 */ /* 0x000fc800078e0002 */
[----:B------:R-:W-:Y:S02]  /*07b0*/  IMAD.WIDE.U32 R12, R13, 0x4, R2 ;  /* 0x000000040d0c7825 */ /* 0x000fe400078e0002 */
[----:B------:R-:W3:Y:S04]  /*07c0*/  LDG.E.128 R8, desc[UR6][R8.64] ;  /* 0x0000000608087981 */ /* 0x000ee8000c1e1d00 */
[----:B------:R-:W4:Y:S01]  /*07d0*/  LDG.E.128 R12, desc[UR6][R12.64] ;  /* 0x000000060c0c7981 */ /* 0x000f22000c1e1d00 */
[----:B------:R-:W-:Y:S02]  /*07e0*/  SHF.L.U32 R5, R153, 0x8, RZ ;  /* 0x0000000899057819 */ /* 0x000fe400000006ff */
[----:B------:R-:W-:Y:S01]  /*07f0*/  MOV R155, 0x400 ;  /* 0x00000400009b7802 */ /* 0x000fe20000000f00 */
[----:B------:R-:W0:Y:S01]  /*0800*/  S2R R156, SR_CgaCtaId ;  /* 0x00000000009c7919 */ /* 0x000e220000008800 */
[----:B------:R-:W-:-:S02]  /*0810*/  LOP3.LUT R5, R5, 0x100, RZ, 0xc0, !PT ;  /* 0x0000010005057812 */ /* 0x000fc400078ec0ff */
[----:B------:R-:W-:Y:S02]  /*0820*/  IADD3 R160, PT, PT, R154, 0x200, RZ ;  /* 0x000002009aa07810 */ /* 0x000fe40007ffe0ff */
[----:B------:R-:W-:Y:S02]  /*0830*/  IADD3 R7, PT, PT, R6, R5, RZ ;  /* 0x0000000506077210 */ /* 0x000fe40007ffe0ff */
[C---:B------:R-:W-:Y:S02]  /*0840*/  IADD3 R158, PT, PT, R154.reuse, 0x300, RZ ;  /* 0x000003009a9e7810 */ /* 0x040fe40007ffe0ff */
[----:B------:R-:W-:Y:S02]  /*0850*/  SHF.R.U32.HI R159, RZ, 0x5, R153 ;  /* 0x00000005ff9f7819 */ /* 0x000fe40000011699 */
[----:B------:R-:W-:Y:S02]  /*0860*/  LOP3.LUT R17, R154, 0x7c, RZ, 0xc0, !PT ;  /* 0x0000007c9a117812 */ /* 0x000fe400078ec0ff */
[----:B0-----:R-:W-:-:S04]  /*0870*/  LEA R152, R156, R155, 0x18 ;  /* 0x0000009b9c987211 */ /* 0x001fc800078ec0ff */
[----:B------:R-:W-:Y:S02]  /*0880*/  LEA R16, R7, R152, 0x2 ;  /* 0x0000009807107211 */ /* 0x000fe400078e10ff */
[----:B------:R-:W-:Y:S01]  /*0890*/  IADD3 R7, PT, PT, R4, R5, RZ ;  /* 0x0000000504077210 */ /* 0x000fe20007ffe0ff */
[----:B--2---:R-:W-:-:S03]  /*08a0*/  IMAD R5, R159, R0, R17 ;  /* 0x000000009f057224 */ /* 0x004fc600078e0211 */
[----:B------:R-:W-:Y:S01]  /*08b0*/  LEA R18, R7, R152, 0x2 ;  /* 0x0000009807127211 */ /* 0x000fe200078e10ff */
[----:B------:R-:W-:-:S06]  /*08c0*/  IMAD.WIDE R4, R5, 0x4, R150 ;  /* 0x0000000405047825 */ /* 0x000fcc00078e0296 */
[----:B------:R-:W2:Y:S04]  /*08d0*/  LDG.E.128 R4, desc[UR6][R4.64] ;  /* 0x0000000604047981 */ /* 0x000ea8000c1e1d00 */
[----:B---3--:R0:W-:Y:S04]  /*08e0*/  STS [R16], R8 ;  /* 0x0000000810007388 */ /* 0x0081e80000000800 */
[----:B------:R1:W-:Y:S04]  /*08f0*/  STS [R16+0x100], R9 ;  /* 0x0001000910007388 */ /* 0x0003e80000000800 */
[----:B------:R-:W-:Y:S01]  /*0900*/  STS [R16+0x200], R10 ;  /* 0x0002000a10007388 */ /* 0x000fe20000000800 */
[----:B0-----:R-:W-:-:S03]  /*0910*/  SHF.R.U32.HI R8, RZ, 0x7, R157 ;  /* 0x00000007ff087819 */ /* 0x001fc6000001169d */
[----:B------:R0:W-:Y:S04]  /*0920*/  STS [R16+0x300], R11 ;  /* 0x0003000b10007388 */ /* 0x0001e80000000800 */
[----:B----4-:R3:W-:Y:S01]  /*0930*/  STS [R18], R12 ;  /* 0x0000000c12007388 */ /* 0x0107e20000000800 */
[----:B-1----:R-:W-:-:S03]  /*0940*/  IMAD R9, R8, R0, R17 ;  /* 0x0000000008097224 */ /* 0x002fc600078e0211 */
[----:B------:R1:W-:Y:S01]  /*0950*/  STS [R18+0x100], R13 ;  /* 0x0001000d12007388 */ /* 0x0003e20000000800 */
[----:B0-----:R-:W-:-:S03]  /*0960*/  SHF.R.U32.HI R16, RZ, 0x7, R158 ;  /* 0x00000007ff107819 */ /* 0x001fc6000001169e */
[----:B------:R-:W-:Y:S01]  /*0970*/  STS [R18+0x200], R14 ;  /* 0x0002000e12007388 */ /* 0x000fe20000000800 */
[----:B---3--:R-:W-:Y:S01]  /*0980*/  SHF.R.U32.HI R12, RZ, 0x7, R160 ;  /* 0x00000007ff0c7819 */ /* 0x008fe200000116a0 */
[----:B------:R-:W-:-:S04]  /*0990*/  IMAD.WIDE R8, R9, 0x4, R150 ;  /* 0x0000000409087825 */ /* 0x000fc800078e0296 */
[-CC-:B-1----:R-:W-:Y:S02]  /*09a0*/  IMAD R13, R12, R0.reuse, R17.reuse ;  /* 0x000000000c0d7224 */ /* 0x182fe400078e0211 */
[----:B------:R-:W-:Y:S01]  /*09b0*/  IMAD R17, R16, R0, R17 ;  /* 0x0000000010117224 */ /* 0x000fe200078e0211 */
[----:B------:R0:W-:Y:S01]  /*09c0*/  STS [R18+0x300], R15 ;  /* 0x0003000f12007388 */ /* 0x0001e20000000800 */
[----:B------:R-:W-:-:S03]  /*09d0*/  IMAD.WIDE R12, R13, 0x4, R150 ;  /* 0x000000040d0c7825 */ /* 0x000fc600078e0296 */
[----:B------:R-:W3:Y:S01]  /*09e0*/  LDG.E.128 R8, desc[UR6][R8.64] ;  /* 0x0000000608087981 */ /* 0x000ee2000c1e1d00 */
[----:B------:R-:W-:-:S03]  /*09f0*/  IMAD.WIDE R16, R17, 0x4, R150 ;  /* 0x0000000411107825 */ /* 0x000fc600078e0296 */
[----:B0-----:R-:W4:Y:S04]  /*0a00*/  LDG.E.128 R12, desc[UR6][R12.64] ;  /* 0x000000060c0c7981 */ /* 0x001f28000c1e1d00 */
[----:B------:R-:W5:Y:S01]  /*0a10*/  LDG.E.128 R16, desc[UR6][R16.64] ;  /* 0x0000000610107981 */ /* 0x000f62000c1e1d00 */
[----:B------:R-:W-:Y:S02]  /*0a20*/  IADD3 R155, PT, PT, R155, 0x800, RZ ;  /* 0x000008009b9b7810 */ /* 0x000fe40007ffe0ff */
[----:B------:R-:W-:Y:S02]  /*0a30*/  LOP3.LUT R157, R157, 0x1f80, RZ, 0xc0, !PT ;  /* 0x00001f809d9d7812 */ /* 0x000fe400078ec0ff */
[----:B------:R-:W-:Y:S02]  /*0a40*/  LOP3.LUT R161, R160, 0x1f80, RZ, 0xc0, !PT ;  /* 0x00001f80a0a17812 */ /* 0x000fe400078ec0ff */
[----:B------:R-:W-:-:S02]  /*0a50*/  LOP3.LUT R163, R158, 0x1f80, RZ, 0xc0, !PT ;  /* 0x00001f809ea37812 */ /* 0x000fc400078ec0ff */
[----:B------:R-:W-:Y:S02]  /*0a60*/  LEA R156, R156, R155, 0x18 ;  /* 0x0000009b9c9c7211 */ /* 0x000fe400078ec0ff */
[--C-:B------:R-:W-:Y:S02]  /*0a70*/  LOP3.LUT R157, R157, 0x7c, R154.reuse, 0xf8, !PT ;  /* 0x0000007c9d9d7812 */ /* 0x100fe400078ef89a */
[--C-:B------:R-:W-:Y:S02]  /*0a80*/  LOP3.LUT R161, R161, 0x7c, R154.reuse, 0xf8, !PT ;  /* 0x0000007ca1a17812 */ /* 0x100fe400078ef89a */
[----:B------:R-:W-:Y:S02]  /*0a90*/  LOP3.LUT R163, R163, 0x7c, R154, 0xf8, !PT ;  /* 0x0000007ca3a37812 */ /* 0x000fe400078ef89a */
[-C--:B------:R-:W-:Y:S02]  /*0aa0*/  LEA R155, R153, R156.reuse, 0x4 ;  /* 0x0000009c999b7211 */ /* 0x080fe400078e20ff */
[----:B------:R-:W-:-:S02]  /*0ab0*/  LEA R157, R157, R156, 0x2 ;  /* 0x0000009c9d9d7211 */ /* 0x000fc400078e10ff */
[-C--:B------:R-:W-:Y:S02]  /*0ac0*/  LEA R161, R161, R156.reuse, 0x2 ;  /* 0x0000009ca1a17211 */ /* 0x080fe400078e10ff */
[----:B------:R-:W-:Y:S01]  /*0ad0*/  LEA R163, R163, R156, 0x2 ;  /* 0x0000009ca3a37211 */ /* 0x000fe200078e10ff */
[----:B--2---:R0:W-:Y:S01]  /*0ae0*/  STS.128 [R155], R4 ;  /* 0x000000049b007388 */ /* 0x0041e20000000c00 */
[----:B------:R-:W-:Y:S02]  /*0af0*/  LOP3.LUT R154, R154, 0xf00, RZ, 0xc0, !PT ;  /* 0x00000f009a9a7812 */ /* 0x000fe400078ec0ff */
[----:B------:R-:W-:Y:S02]  /*0b00*/  LOP3.LUT R159, R159, 0x1, RZ, 0xc0, !PT ;  /* 0x000000019f9f7812 */ /* 0x000fe400078ec0ff */
[C---:B0-----:R-:W-:Y:S02]  /*0b10*/  LOP3.LUT R5, R153.reuse, 0xffff, RZ, 0xc0, !PT ;  /* 0x0000ffff99057812 */ /* 0x041fe400078ec0ff */
[----:B------:R-:W-:-:S02]  /*0b20*/  SHF.L.U32 R4, R153, 0x4, RZ ;  /* 0x0000000499047819 */ /* 0x000fc400000006ff */
[----:B------:R-:W-:Y:S02]  /*0b30*/  SHF.R.U32.HI R5, RZ, 0x3, R5 ;  /* 0x00000003ff057819 */ /* 0x000fe40000011605 */
[----:B------:R-:W-:Y:S02]  /*0b40*/  LOP3.LUT R4, R4, 0x70, RZ, 0xe2, !PT ;  /* 0x0000007004047812 */ /* 0x000fe400078ee2ff */
[----:B------:R-:W-:Y:S02]  /*0b50*/  LOP3.LUT R5, R5, 0x3, RZ, 0xc0, !PT ;  /* 0x0000000305057812 */ /* 0x000fe400078ec0ff */
[----:B------:R-:W-:Y:S02]  /*0b60*/  LEA R159, R159, R4, 0x8 ;  /* 0x000000049f9f7211 */ /* 0x000fe400078e40ff */
[----:B------:R-:W-:Y:S02]  /*0b70*/  LEA R5, R5, R154, 0x5 ;  /* 0x0000009a05057211 */ /* 0x000fe400078e28ff */
[----:B------:R-:W-:-:S02]  /*0b80*/  IADD3 R156, PT, PT, R159, 0x80, R156 ;  /* 0x000000809f9c7810 */ /* 0x000fc40007ffe09c */
[----:B------:R-:W-:Y:S01]  /*0b90*/  IADD3 R152, PT, PT, R5, 0x80, R152 ;  /* 0x0000008005987810 */ /* 0x000fe20007ffe098 */
[----:B------:R-:W-:Y:S01]  /*0ba0*/  UMOV UR5, 0x90 ;  /* 0x0000009000057882 */ /* 0x000fe20000000000 */
[----:B---3--:R0:W-:Y:S04]  /*0bb0*/  STS.128 [R157], R8 ;  /* 0x000000089d007388 */ /* 0x0081e80000000c00 */
[----:B----4-:R0:W-:Y:S04]  /*0bc0*/  STS.128 [R161], R12 ;  /* 0x0000000ca1007388 */ /* 0x0101e80000000c00 */
[----:B-----5:R0:W-:Y:S01]  /*0bd0*/  STS.128 [R163], R16 ;  /* 0x00000010a3007388 */ /* 0x0201e20000000c00 */
[----:B------:R-:W-:Y:S06]  /*0be0*/  BAR.SYNC.DEFER_BLOCKING 0x0 ;  /* 0x0000000000007b1d */ /* 0x000fec0000010000 */
.L_x_1:
[----:B------:R-:W-:Y:S01]  /*0bf0*/  LDS.128 R4, [R152+-0x80] ;  /* 0xffff800098047984 */ /* 0x000fe20000000c00 */
[----:B------:R-:W-:-:S03]  /*0c00*/  UIADD3 UR5, UPT, UPT, UR5, 0x100, URZ ;  /* 0x0000010005057890 */ /* 0x000fc6000fffe0ff */
[----:B0-----:R-:W0:Y:S01]  /*0c10*/  LDS.128 R16, [R156+-0x80] ;  /* 0xffff80009c107984 */ /* 0x001e220000000c00 */
[----:B------:R-:W-:-:S03]  /*0c20*/  UISETP.NE.AND UP0, UPT, UR5, 0x890, UPT ;  /* 0x000008900500788c */ /* 0x000fc6000bf05270 */
[----:B------:R1:W2:Y:S04]  /*0c30*/  LDS.128 R12, [R156] ;  /* 0x000000009c0c7984 */ /* 0x0002a80000000c00 */
[----:B------:R-:W3:Y:S01]  /*0c40*/  LDS.128 R8, [R152+-0x70] ;  /* 0xffff900098087984 */ /* 0x000ee20000000c00 */
[----:B-1----:R-:W-:Y:S01]  /*0c50*/  IADD3 R156, PT, PT, R156, 0x200, RZ ;  /* 0x000002009c9c7810 */ /* 0x002fe20007ffe0ff */
[C---:B0-----:R-:W-:Y:S01]  /*0c60*/  FFMA R44, R4.reuse, R16, R44 ;  /* 0x00000010042c7223 */ /* 0x041fe2000000002c */
[C---:B------:R-:W-:Y:S01]  /*0c70*/  FFMA R45, R4.reuse, R17, R45 ;  /* 0x00000011042d7223 */ /* 0x040fe2000000002d */
[C---:B------:R-:W-:Y:S01]  /*0c80*/  FFMA R46, R4.reuse, R18, R46 ;  /* 0x00000012042e7223 */ /* 0x040fe2000000002e */
[C---:B------:R-:W-:Y:S01]  /*0c90*/  FFMA R47, R4.reuse, R19, R47 ;  /* 0x00000013042f7223 */ /* 0x040fe2000000002f */
[C---:B--2---:R-:W-:Y:S01]  /*0ca0*/  FFMA R76, R4.reuse, R12, R76 ;  /* 0x0000000c044c7223 */ /* 0x044fe2000000004c */
[C---:B------:R-:W-:Y:S01]  /*0cb0*/  FFMA R77, R4.reuse, R13, R77 ;  /* 0x0000000d044d7223 */ /* 0x040fe2000000004d */
[C---:B------:R-:W-:Y:S01]  /*0cc0*/  FFMA R78, R4.reuse, R14, R78 ;  /* 0x0000000e044e7223 */ /* 0x040fe2000000004e */
[----:B------:R-:W-:Y:S01]  /*0cd0*/  FFMA R79, R4, R15, R79 ;  /* 0x0000000f044f7223 */ /* 0x000fe2000000004f */
[C---:B------:R-:W-:Y:S01]  /*0ce0*/  FFMA R48, R5.reuse, R16, R48 ;  /* 0x0000001005307223 */ /* 0x040fe20000000030 */
[C---:B------:R-:W-:Y:S01]  /*0cf0*/  FFMA R49, R5.reuse, R17, R49 ;  /* 0x0000001105317223 */ /* 0x040fe20000000031 */
[C---:B------:R-:W-:Y:S01]  /*0d00*/  FFMA R50, R5.reuse, R18, R50 ;  /* 0x0000001205327223 */ /* 0x040fe20000000032 */
[C---:B------:R-:W-:Y:S01]  /*0d10*/  FFMA R51, R5.reuse, R19, R51 ;  /* 0x0000001305337223 */ /* 0x040fe20000000033 */
[C---:B------:R-:W-:Y:S01]  /*0d20*/  FFMA R80, R5.reuse, R12, R80 ;  /* 0x0000000c05507223 */ /* 0x040fe20000000050 */
        /* <DEDUP_REMOVED lines=19> */
[C---:B---3--:R-:W-:Y:S01]  /*0e60*/  FFMA R60, R8.reuse, R16, R60 ;  /* 0x00000010083c7223 */ /* 0x048fe2000000003c */
        /* <DEDUP_REMOVED lines=31> */
[----:B------:R-:W0:Y:S04]  /*1060*/  LDS.128 R4, [R152] ;  /* 0x0000000098047984 */ /* 0x000e280000000c00 */
[----:B------:R1:W2:Y:S02]  /*1070*/  LDS.128 R8, [R152+0x10] ;  /* 0x0000100098087984 */ /* 0x0002a40000000c00 */
[----:B-1----:R-:W-:Y:S01]  /*1080*/  IADD3 R152, PT, PT, R152, 0x100, RZ ;  /* 0x0000010098987810 */ /* 0x002fe20007ffe0ff */
[C---:B0-----:R-:W-:Y:S01]  /*1090*/  FFMA R108, R4.reuse, R16, R108 ;  /* 0x00000010046c7223 */ /* 0x041fe2000000006c */
        /* <DEDUP_REMOVED lines=31> */
[-C--:B--2---:R-:W-:Y:S01]  /*1290*/  FFMA R124, R8, R16.reuse, R124 ;  /* 0x00000010087c7223 */ /* 0x084fe2000000007c */
[-C--:B------:R-:W-:Y:S01]  /*12a0*/  FFMA R128, R9, R16.reuse, R128 ;  /* 0x0000001009807223 */ /* 0x080fe20000000080 */
[-C--:B------:R-:W-:Y:S01]  /*12b0*/  FFMA R132, R10, R16.reuse, R132 ;  /* 0x000000100a847223 */ /* 0x080fe20000000084 */
[----:B------:R-:W-:Y:S01]  /*12c0*/  FFMA R136, R11, R16, R136 ;  /* 0x000000100b887223 */ /* 0x000fe20000000088 */
[-C--:B------:R-:W-:Y:S01]  /*12d0*/  FFMA R125, R8, R17.reuse, R125 ;  /* 0x00000011087d7223 */ /* 0x080fe2000000007d */
        /* <DEDUP_REMOVED lines=11> */
[C---:B------:R-:W-:Y:S01]  /*1390*/  FFMA R32, R8.reuse, R12, R32 ;  /* 0x0000000c08207223 */ /* 0x040fe20000000020 */
[C---:B------:R-:W-:Y:S01]  /*13a0*/  FFMA R33, R8.reuse, R13, R33 ;  /* 0x0000000d08217223 */ /* 0x040fe20000000021 */
[C---:B------:R-:W-:Y:S01]  /*13b0*/  FFMA R34, R8.reuse, R14, R34 ;  /* 0x0000000e08227223 */ /* 0x040fe20000000022 */
        /* <DEDUP_REMOVED lines=13> */
[----:B------:R-:W-:Y:S06]  /*1490*/  BRA.U UP0, `(.L_x_1) ;  /* 0xfffffff500d47547 */ /* 0x000fec000b83ffff */
[----:B------:R-:W-:Y:S01]  /*14a0*/  BAR.SYNC.DEFER_BLOCKING 0x0 ;  /* 0x0000000000007b1d */ /* 0x000fe20000010000 */
[----:B------:R-:W-:Y:S01]  /*14b0*/  UIADD3 UR4, UPT, UPT, UR4, 0x8, URZ ;  /* 0x0000000804047890 */ /* 0x000fe2000fffe0ff */
[----:B------:R-:W-:Y:S02]  /*14c0*/  SHF.L.U32 R5, R0, 0x3, RZ ;  /* 0x0000000300057819 */ /* 0x000fe400000006ff */
[----:B------:R-:W-:Y:S01]  /*14d0*/  IADD3 R2, P0, PT, R2, 0x20, RZ ;  /* 0x0000002002027810 */ /* 0x000fe20007f1e0ff */
[----:B------:R-:W-:Y:S02]  /*14e0*/  UISETP.GE.AND UP0, UPT, UR4, UR8, UPT ;  /* 0x000000080400728c */ /* 0x000fe4000bf06270 */
[----:B------:R-:W-:Y:S01]  /*14f0*/  IMAD.WIDE R150, R5, 0x4, R150 ;  /* 0x0000000405967825 */ /* 0x000fe200078e0296 */
[----:B------:R-:W-:-:S06]  /*1500*/  IADD3.X R3, PT, PT, RZ, R3, RZ, P0, !PT ;  /* 0x00000003ff037210 */ /* 0x000fcc00007fe4ff */
[----:B------:R-:W-:Y:S05]  /*1510*/  BRA.U !UP0, `(.L_x_2) ;  /* 0xfffffff108787547 */ /* 0x000fea000b83ffff */
.L_x_0:
[----:B------:R-:W0:Y:S01]  /*1520*/  S2R R5, SR_TID.X ;  /* 0x0000000000057919 */ /* 0x000e220000002100 */
[----:B------:R-:W1:Y:S01]  /*1530*/  LDC.64 R2, c[0x0][0x390] ;  /* 0x0000e400ff027b82 */ /* 0x000e620000000a00 */
[CC--:B------:R-:W-:Y:S01]  /*1540*/  LEA R9, R0.reuse, R0.reuse, 0x1 ;  /* 0x0000000000097211 */ /* 0x0c0fe200078e08ff */
[C---:B------:R-:W-:Y:S01]  /*1550*/  IMAD R15, R0.reuse, 0x6, RZ ;  /* 0x00000006000f7824 */ /* 0x040fe200078e02ff */
[C---:B------:R-:W-:Y:S02]  /*1560*/  SHF.L.U32 R11, R0.reuse, 0x2, RZ ;  /* 0x00000002000b7819 */ /* 0x040fe400000006ff */
[CC--:B------:R-:W-:Y:S02]  /*1570*/  LEA R13, R0.reuse, R0.reuse, 0x2 ;  /* 0x00000000000d7211 */ /* 0x0c0fe400078e10ff */
[C---:B------:R-:W-:Y:S02]  /*1580*/  LEA R17, R0.reuse, -R0, 0x3 ;  /* 0x8000000000117211 */ /* 0x040fe400078e18ff */
[----:B------:R-:W-:-:S02]  /*1590*/  SHF.L.U32 R19, R0, 0x5, RZ ;  /* 0x0000000500137819 */ /* 0x000fc400000006ff */
[C---:B0-----:R-:W-:Y:S02]  /*15a0*/  SHF.L.U32 R4, R5.reuse, 0x2, RZ ;  /* 0x0000000205047819 */ /* 0x041fe400000006ff */
[C---:B------:R-:W-:Y:S02]  /*15b0*/  SHF.L.U32 R7, R5.reuse, 0x1, RZ ;  /* 0x0000000105077819 */ /* 0x040fe400000006ff */
[----:B------:R-:W-:Y:S02]  /*15c0*/  LOP3.LUT R4, R4, 0x1c, RZ, 0xc0, !PT ;  /* 0x0000001c04047812 */ /* 0x000fe400078ec0ff */
[----:B------:R-:W-:Y:S02]  /*15d0*/  LOP3.LUT R5, R5, 0x3d8, RZ, 0xc0, !PT ;  /* 0x000003d805057812 */ /* 0x000fe400078ec0ff */
[----:B------:R-:W-:Y:S02]  /*15e0*/  LOP3.LUT R4, R4, 0x40, R7, 0xf8, !PT ;  /* 0x0000004004047812 */ /* 0x000fe400078ef807 */
[----:B------:R-:W-:-:S02]  /*15f0*/  IADD3 R5, PT, PT, R148, R5, RZ ;  /* 0x0000000594057210 */ /* 0x000fc40007ffe0ff */
[----:B------:R-:W-:Y:S02]  /*1600*/  IADD3 R4, PT, PT, R149, R4, RZ ;  /* 0x0000000495047210 */ /* 0x000fe40007ffe0ff */
[----:B------:R-:W-:-:S03]  /*1610*/  SHF.L.U32 R7, R0, 0x1, RZ ;  /* 0x0000000100077819 */ /* 0x000fc600000006ff */
[----:B------:R-:W-:-:S04]  /*1620*/  IMAD R5, R5, R0, R4 ;  /* 0x0000000005057224 */ /* 0x000fc800078e0204 */
[----:B-1----:R-:W-:-:S05]  /*1630*/  IMAD.WIDE R2, R5, 0x4, R2 ;  /* 0x0000000405027825 */ /* 0x002fca00078e0202 */
[----:B------:R0:W-:Y:S01]  /*1640*/  STG.E.128 desc[UR6][R2.64], R44 ;  /* 0x0000002c02007986 */ /* 0x0001e2000c101d06 */
[----:B------:R-:W-:-:S04]  /*1650*/  IMAD.WIDE R4, R0, 0x4, R2 ;  /* 0x0000000400047825 */ /* 0x000fc800078e0202 */
[--C-:B------:R-:W-:Y:S01]  /*1660*/  IMAD.WIDE R6, R7, 0x4, R2.reuse ;  /* 0x0000000407067825 */ /* 0x100fe200078e0202 */
[----:B------:R1:W-:Y:S03]  /*1670*/  STG.E.128 desc[UR6][R4.64], R48 ;  /* 0x0000003004007986 */ /* 0x0003e6000c101d06 */
[--C-:B------:R-:W-:Y:S01]  /*1680*/  IMAD.WIDE R8, R9, 0x4, R2.reuse ;  /* 0x0000000409087825 */ /* 0x100fe200078e0202 */
[----:B------:R2:W-:Y:S03]  /*1690*/  STG.E.128 desc[UR6][R6.64], R52 ;  /* 0x0000003406007986 */ /* 0x0005e6000c101d06 */
[--C-:B------:R-:W-:Y:S01]  /*16a0*/  IMAD.WIDE R10, R11, 0x4, R2.reuse ;  /* 0x000000040b0a7825 */ /* 0x100fe200078e0202 */
[----:B------:R3:W-:Y:S03]  /*16b0*/  STG.E.128 desc[UR6][R8.64], R56 ;  /* 0x0000003808007986 */ /* 0x0007e6000c101d06 */
[----:B------:R-:W-:Y:S01]  /*16c0*/  IMAD.WIDE R12, R13, 0x4, R2 ;  /* 0x000000040d0c7825 */ /* 0x000fe200078e0202 */
[----:B------:R-:W-:Y:S01]  /*16d0*/  STG.E.128 desc[UR6][R10.64], R60 ;  /* 0x0000003c0a007986 */ /* 0x000fe2000c101d06 */
[----:B0-----:R-:W-:-:S02]  /*16e0*/  LEA R45, R0, R0, 0x5 ;  /* 0x00000000002d7211 */ /* 0x001fc400078e28ff */
[--C-:B------:R-:W-:Y:S01]  /*16f0*/  IMAD.WIDE R14, R15, 0x4, R2.reuse ;  /* 0x000000040f0e7825 */ /* 0x100fe200078e0202 */
[----:B------:R-:W-:Y:S03]  /*1700*/  STG.E.128 desc[UR6][R12.64], R64 ;  /* 0x000000400c007986 */ /* 0x000fe6000c101d06 */
[----:B------:R-:W-:Y:S01]  /*1710*/  IMAD.WIDE R16, R17, 0x4, R2 ;  /* 0x0000000411107825 */ /* 0x000fe200078e0202 */
[----:B------:R-:W-:Y:S03]  /*1720*/  STG.E.128 desc[UR6][R14.64], R68 ;  /* 0x000000440e007986 */ /* 0x000fe6000c101d06 */
[C---:B------:R-:W-:Y:S01]  /*1730*/  IMAD R47, R0.reuse, 0x22, RZ ;  /* 0x00000022002f7824 */ /* 0x040fe200078e02ff */
[----:B------:R-:W-:Y:S01]  /*1740*/  STG.E.128 desc[UR6][R16.64], R72 ;  /* 0x0000004810007986 */ /* 0x000fe2000c101d06 */
[----:B-1----:R-:W-:-:S02]  /*1750*/  IMAD R49, R0, 0x23, RZ ;  /* 0x0000002300317824 */ /* 0x002fc400078e02ff */
[----:B------:R-:W-:Y:S01]  /*1760*/  IMAD R51, R0, 0x24, RZ ;  /* 0x0000002400337824 */ /* 0x000fe200078e02ff */
[----:B------:R-:W-:Y:S01]  /*1770*/  STG.E.128 desc[UR6][R2.64+0x80], R76 ;  /* 0x0000804c02007986 */ /* 0x000fe2000c101d06 */
[----:B------:R-:W-:-:S03]  /*1780*/  IMAD.WIDE R18, R19, 0x4, R2 ;  /* 0x0000000413127825 */ /* 0x000fc600078e0202 */
[----:B------:R-:W-:Y:S01]  /*1790*/  STG.E.128 desc[UR6][R4.64+0x80], R80 ;  /* 0x0000805004007986 */ /* 0x000fe2000c101d06 */
[C---:B--2---:R-:W-:Y:S02]  /*17a0*/  IMAD R53, R0.reuse, 0x25, RZ ;  /* 0x0000002500357824 */ /* 0x044fe400078e02ff */
[--C-:B------:R-:W-:Y:S01]  /*17b0*/  IMAD.WIDE R44, R45, 0x4, R2.reuse ;  /* 0x000000042d2c7825 */ /* 0x100fe200078e0202 */
[----:B------:R-:W-:Y:S03]  /*17c0*/  STG.E.128 desc[UR6][R6.64+0x80], R84 ;  /* 0x0000805406007986 */ /* 0x000fe6000c101d06 */
[----:B------:R-:W-:Y:S01]  /*17d0*/  IMAD R55, R0, 0x26, RZ ;  /* 0x0000002600377824 */ /* 0x000fe200078e02ff */
[----:B------:R-:W-:Y:S01]  /*17e0*/  STG.E.128 desc[UR6][R8.64+0x80], R88 ;  /* 0x0000805808007986 */ /* 0x000fe2000c101d06 */
[----:B------:R-:W-:-:S03]  /*17f0*/  IMAD.WIDE R46, R47, 0x4, R2 ;  /* 0x000000042f2e7825 */ /* 0x000fc600078e0202 */
[----:B------:R-:W-:Y:S01]  /*1800*/  STG.E.128 desc[UR6][R10.64+0x80], R92 ;  /* 0x0000805c0a007986 */ /* 0x000fe2000c101d06 */
[----:B---3--:R-:W-:Y:S02]  /*1810*/  IMAD R57, R0, 0x27, RZ ;  /* 0x0000002700397824 */ /* 0x008fe400078e02ff */
[--C-:B------:R-:W-:Y:S01]  /*1820*/  IMAD.WIDE R48, R49, 0x4, R2.reuse ;  /* 0x0000000431307825 */ /* 0x100fe200078e0202 */
[----:B------:R-:W-:Y:S03]  /*1830*/  STG.E.128 desc[UR6][R12.64+0x80], R96 ;  /* 0x000080600c007986 */ /* 0x000fe6000c101d06 */
[--C-:B------:R-:W-:Y:S01]  /*1840*/  IMAD.WIDE R50, R51, 0x4, R2.reuse ;  /* 0x0000000433327825 */ /* 0x100fe200078e0202 */
[----:B------:R-:W-:Y:S03]  /*1850*/  STG.E.128 desc[UR6][R14.64+0x80], R100 ;  /* 0x000080640e007986 */ /* 0x000fe6000c101d06 */
[--C-:B------:R-:W-:Y:S01]  /*1860*/  IMAD.WIDE R52, R53, 0x4, R2.reuse ;  /* 0x0000000435347825 */ /* 0x100fe200078e0202 */
[----:B------:R-:W-:Y:S03]  /*1870*/  STG.E.128 desc[UR6][R16.64+0x80], R104 ;  /* 0x0000806810007986 */ /* 0x000fe6000c101d06 */
[--C-:B------:R-:W-:Y:S01]  /*1880*/  IMAD.WIDE R54, R55, 0x4, R2.reuse ;  /* 0x0000000437367825 */ /* 0x100fe200078e0202 */
[----:B------:R-:W-:Y:S03]  /*1890*/  STG.E.128 desc[UR6][R18.64], R108 ;  /* 0x0000006c12007986 */ /* 0x000fe6000c101d06 */
[----:B------:R-:W-:Y:S01]  /*18a0*/  IMAD.WIDE R56, R57, 0x4, R2 ;  /* 0x0000000439387825 */ /* 0x000fe200078e0202 */
[----:B------:R-:W-:Y:S04]  /*18b0*/  STG.E.128 desc[UR6][R44.64], R112 ;  /* 0x000000702c007986 */ /* 0x000fe8000c101d06 */
        /* <DEDUP_REMOVED lines=13> */
[----:B------:R-:W-:Y:S01]  /*1990*/  STG.E.128 desc[UR6][R56.64+0x80], R20 ;  /* 0x0000801438007986 */ /* 0x000fe2000c101d06 */
[----:B------:R-:W-:Y:S05]  /*19a0*/  EXIT ;  /* 0x000000000000794d */ /* 0x000fea0003800000 */
.L_x_3:
[----:B------:R-:W-:-:S00]  /*19b0*/  BRA `(.L_x_3) ;  /* 0xfffffffc00fc7947 */ /* 0x000fc0000383ffff */
[----:B------:R-:W-:-:S00]  /*19c0*/  NOP ;  /* 0x0000000000007918 */ /* 0x000fc00000000000 */
        /* <DEDUP_REMOVED lines=11> */
.L_x_67:


//--------------------- .text._Z16matmul_v6_kernelILi128ELi128ELi16ELi64ELi64ELi16ELi32ELi4ELb0EEvPKfS1_Pfiii --------------------------
	.section	.text._Z16matmul_v6_kernelILi128ELi128ELi16ELi64ELi64ELi16ELi32ELi4ELb0EEvPKfS1_Pfiii,"ax",@progbits
	.align	128
        .global         _Z16matmul_v6_kernelILi128ELi128ELi16ELi64ELi64ELi16ELi32ELi4ELb0EEvPKfS1_Pfiii
        .type           _Z16matmul_v6_kernelILi128ELi128ELi16ELi64ELi64ELi16ELi32ELi4ELb0EEvPKfS1_Pfiii,@function
        .size           _Z16matmul_v6_kernelILi128ELi128ELi16ELi64ELi64ELi16ELi32ELi4ELb0EEvPKfS1_Pfiii,(.L_x_68 - _Z16matmul_v6_kernelILi128ELi128ELi16ELi64ELi64ELi16ELi32ELi4ELb0EEvPKfS1_Pfiii)
        .other          _Z16matmul_v6_kernelILi128ELi128ELi16ELi64ELi64ELi16ELi32ELi4ELb0EEvPKfS1_Pfiii,@"STO_CUDA_ENTRY STV_DEFAULT"
_Z16matmul_v6_kernelILi128ELi128ELi16ELi64ELi64ELi16ELi32ELi4ELb0EEvPKfS1_Pfiii:
.text._Z16matmul_v6_kernelILi128ELi128ELi16ELi64ELi64ELi16ELi32ELi4ELb0EEvPKfS1_Pfiii:
        /* <DEDUP_REMOVED lines=77> */
[----:B------:R-:W-:Y:S02]  /*04d0*/  IADD3 R4, PT, PT, RZ, -R10, RZ ;  /* 0x8000000aff047210 */ /* 0x000fe40007ffe0ff */
[----:B------:R-:W-:Y:S01]  /*04e0*/  CS2R R10, SRZ ;  /* 0x00000000000a7805 */ /* 0x000fe2000001ff00 */
[----:B------:R0:W1:Y:S02]  /*04f0*/  F2I.FTZ.U32.TRUNC.NTZ R3, R2 ;  /* 0x0000000200037305 */ /* 0x000064000021f000 */
[----:B0-----:R-:W-:Y:S01]  /*0500*/  HFMA2 R2, -RZ, RZ, 0, 0 ;  /* 0x00000000ff027431 */ /* 0x001fe200000001ff */
[----:B-1----:R-:W-:-:S05]  /*0510*/  IADD3 R6, PT, PT, RZ, -R3, RZ ;  /* 0x80000003ff067210 */ /* 0x002fca0007ffe0ff */
[----:B------:R-:W-:Y:S01]  /*0520*/  IMAD R9, R6, R7, RZ ;  /* 0x0000000706097224 */ /* 0x000fe200078e02ff */
[----:B------:R-:W-:-:S03]  /*0530*/  MOV R6, R8 ;  /* 0x0000000800067202 */ /* 0x000fc60000000f00 */
[----:B------:R-:W-:Y:S01]  /*0540*/  IMAD.HI.U32 R3, R3, R9, R2 ;  /* 0x0000000903037227 */ /* 0x000fe200078e0002 */
[----:B------:R-:W-:-:S05]  /*0550*/  CS2R R8, SRZ ;  /* 0x0000000000087805 */ /* 0x000fca000001ff00 */
[----:B------:R-:W-:-:S04]  /*0560*/  IMAD.HI.U32 R3, R3, R6, RZ ;  /* 0x0000000603037227 */ /* 0x000fc800078e00ff */
[----:B------:R-:W-:-:S05]  /*0570*/  IMAD R2, R3, R4, R6 ;  /* 0x0000000403027224 */ /* 0x000fca00078e0206 */
[----:B------:R-:W-:-:S13]  /*0580*/  ISETP.GT.U32.AND P2, PT, R7, R2, PT ;  /* 0x000000020700720c */ /* 0x000fda0003f44070 */
[-C--:B------:R-:W-:Y:S02]  /*0590*/  @!P2 IADD3 R2, PT, PT, R2, -R7.reuse, RZ ;  /* 0x800000070202a210 */ /* 0x080fe40007ffe0ff */
[----:B------:R-:W-:Y:S02]  /*05a0*/  @!P2 IADD3 R3, PT, PT, R3, 0x1, RZ ;  /* 0x000000010303a810 */ /* 0x000fe40007ffe0ff */
[----:B------:R-:W-:Y:S02]  /*05b0*/  ISETP.GE.U32.AND P0, PT, R2, R7, PT ;  /* 0x000000070200720c */ /* 0x000fe40003f06070 */
[----:B------:R-:W0:Y:S01]  /*05c0*/  LDC R7, c[0x0][0x3a0] ;  /* 0x0000e800ff077b82 */ /* 0x000e220000000800 */
[----:B------:R-:W-:Y:S02]  /*05d0*/  LOP3.LUT R2, R5, R0, RZ, 0x3c, !PT ;  /* 0x0000000005027212 */ /* 0x000fe400078e3cff */
[----:B------:R-:W-:Y:S02]  /*05e0*/  ISETP.NE.AND P2, PT, R0, RZ, PT ;  /* 0x000000ff0000720c */ /* 0x000fe40003f45270 */
[----:B------:R-:W-:-:S06]  /*05f0*/  ISETP.GE.AND P1, PT, R2, RZ, PT ;  /* 0x000000ff0200720c */ /* 0x000fcc0003f26270 */
[----:B------:R-:W-:-:S07]  /*0600*/  @P0 IADD3 R3, PT, PT, R3, 0x1, RZ ;  /* 0x0000000103030810 */ /* 0x000fce0007ffe0ff */
[----:B------:R-:W-:Y:S02]  /*0610*/  @!P1 IADD3 R3, PT, PT, -R3, RZ, RZ ;  /* 0x000000ff03039210 */ /* 0x000fe40007ffe1ff */
[----:B------:R-:W-:Y:S02]  /*0620*/  @!P2 LOP3.LUT R3, RZ, R0, RZ, 0x33, !PT ;  /* 0x00000000ff03a212 */ /* 0x000fe400078e33ff */
[----:B0-----:R-:W-:Y:S02]  /*0630*/  ISETP.GE.AND P0, PT, R7, 0x1, PT ;  /* 0x000000010700780c */ /* 0x001fe40003f06270 */
[----:B------:R-:W-:-:S05]  /*0640*/  IADD3 R2, PT, PT, -R3, RZ, RZ ;  /* 0x000000ff03027210 */ /* 0x000fca0007ffe1ff */
[----:B------:R-:W-:Y:S01]  /*0650*/  IMAD R2, R0, R2, R5 ;  /* 0x0000000200027224 */ /* 0x000fe200078e0205 */
[----:B------:R-:W-:-:S04]  /*0660*/  SHF.L.U32 R0, R3, 0x7, RZ ;  /* 0x0000000703007819 */ /* 0x000fc800000006ff */
[----:B------:R-:W-:Y:S01]  /*0670*/  SHF.L.U32 R2, R2, 0x7, RZ ;  /* 0x0000000702027819 */ /* 0x000fe200000006ff */
[----:B--2---:R-:W-:Y:S06]  /*0680*/  @!P0 BRA `(.L_x_4) ;  /* 0x0000001000008947 */ /* 0x004fec0003800000 */
[----:B------:R-:W0:Y:S01]  /*0690*/  LDC.64 R4, c[0x0][0x380] ;  /* 0x0000e000ff047b82 */ /* 0x000e220000000a00 */
[----:B------:R-:W-:Y:S01]  /*06a0*/  IMAD R3, R0, R7, RZ ;  /* 0x0000000700037224 */ /* 0x000fe200078e02ff */
[----:B------:R-:W-:Y:S01]  /*06b0*/  MOV R11, RZ ;  /* 0x000000ff000b7202 */ /* 0x000fe20000000f00 */
[----:B------:R-:W-:-:S05]  /*06c0*/  UMOV UR4, URZ ;  /* 0x000000ff00047c82 */ /* 0x000fca0008000000 */
[----:B------:R-:W1:Y:S01]  /*06d0*/  LDC.64 R158, c[0x0][0x388] ;  /* 0x0000e200ff9e7b82 */ /* 0x000e620000000a00 */
[----:B0-----:R-:W-:-:S03]  /*06e0*/  IMAD.WIDE R4, R3, 0x4, R4 ;  /* 0x0000000403047825 */ /* 0x001fc600078e0204 */
[----:B------:R-:W-:Y:S02]  /*06f0*/  MOV R156, R4 ;  /* 0x00000004009c7202 */ /* 0x000fe40000000f00 */
[----:B------:R-:W-:Y:S01]  /*0700*/  MOV R157, R5 ;  /* 0x00000005009d7202 */ /* 0x000fe20000000f00 */
[----:B-1----:R-:W-:-:S07]  /*0710*/  IMAD.WIDE.U32 R158, R2, 0x4, R158 ;  /* 0x00000004029e7825 */ /* 0x002fce00078e009e */
.L_x_6:
[----:B------:R-:W0:Y:S01]  /*0720*/  S2R R4, SR_TID.X ;  /* 0x0000000000047919 */ /* 0x000e220000002100 */
[----:B------:R-:W1:Y:S01]  /*0730*/  LDCU UR8, c[0x0][0x3a0] ;  /* 0x00007400ff0877ac */ /* 0x000e620008000800 */
[----:B0-----:R-:W-:Y:S02]  /*0740*/  SHF.L.U32 R152, R4, 0x2, RZ ;  /* 0x0000000204987819 */ /* 0x001fe400000006ff */
[----:B------:R-:W-:Y:S02]  /*0750*/  SHF.R.U32.HI R3, RZ, 0x2, R4 ;  /* 0x00000002ff037819 */ /* 0x000fe40000011604 */
[----:B------:R-:W-:-:S05]  /*0760*/  LOP3.LUT R136, R152, 0xc, RZ, 0xc0, !PT ;  /* 0x0000000c98887812 */ /* 0x000fca00078ec0ff */
[----:B-1----:R-:W-:Y:S01]  /*0770*/  IMAD R149, R3, UR8, R136 ;  /* 0x0000000803957c24 */ /* 0x002fe2000f8e0288 */
[C---:B------:R-:W-:Y:S02]  /*0780*/  IADD3 R3, PT, PT, R152.reuse, 0x200, RZ ;  /* 0x0000020098037810 */ /* 0x040fe40007ffe0ff */
[----:B------:R-:W-:Y:S01]  /*0790*/  IADD3 R6, PT, PT, R152, 0x400, RZ ;  /* 0x0000040098067810 */ /* 0x000fe20007ffe0ff */
[----:B------:R-:W-:Y:S01]  /*07a0*/  IMAD.WIDE.U32 R148, R149, 0x4, R156 ;  /* 0x0000000495947825 */ /* 0x000fe200078e009c */
[----:B------:R-:W-:-:S05]  /*07b0*/  SHF.R.U32.HI R5, RZ, 0x4, R3 ;  /* 0x00000004ff057819 */ /* 0x000fca0000011603 */
[----:B------:R-:W-:Y:S01]  /*07c0*/  IMAD R5, R5, UR8, R136 ;  /* 0x0000000805057c24 */ /* 0x000fe2000f8e0288 */
[----:B------:R-:W2:Y:S03]  /*07d0*/  LDG.E.128 R148, desc[UR6][R148.64] ;  /* 0x0000000694947981 */ /* 0x000ea6000c1e1d00 */
[----:B------:R-:W-:Y:S01]  /*07e0*/  IMAD.WIDE.U32 R144, R5, 0x4, R156 ;  /* 0x0000000405907825 */ /* 0x000fe200078e009c */
[----:B------:R-:W-:Y:S02]  /*07f0*/  SHF.R.U32.HI R5, RZ, 0x4, R6 ;  /* 0x00000004ff057819 */ /* 0x000fe40000011606 */
[----:B------:R-:W-:-:S03]  /*0800*/  IADD3 R7, PT, PT, R152, 0x600, RZ ;  /* 0x0000060098077810 */ /* 0x000fc60007ffe0ff */
[----:B------:R-:W-:Y:S01]  /*0810*/  IMAD R141, R5, UR8, R136 ;  /* 0x00000008058d7c24 */ /* 0x000fe2000f8e0288 */
[----:B------:R-:W3:Y:S01]  /*0820*/  LDG.E.128 R144, desc[UR6][R144.64] ;  /* 0x0000000690907981 */ /* 0x000ee2000c1e1d00 */
[----:B------:R-:W-:Y:S02]  /*0830*/  SHF.R.U32.HI R5, RZ, 0x4, R7 ;  /* 0x00000004ff057819 */ /* 0x000fe40000011607 */
[----:B------:R-:W-:-:S04]  /*0840*/  IMAD.WIDE.U32 R140, R141, 0x4, R156 ;  /* 0x000000048d8c7825 */ /* 0x000fc800078e009c */
[----:B------:R-:W-:Y:S02]  /*0850*/  IMAD R5, R5, UR8, R136 ;  /* 0x0000000805057c24 */ /* 0x000fe4000f8e0288 */
[----:B------:R-:W4:Y:S02]  /*0860*/  LDG.E.128 R140, desc[UR6][R140.64] ;  /* 0x000000068c8c7981 */ /* 0x000f24000c1e1d00 */
[----:B------:R-:W-:-:S06]  /*0870*/  IMAD.WIDE.U32 R136, R5, 0x4, R156 ;  /* 0x0000000405887825 */ /* 0x000fcc00078e009c */
[----:B------:R-:W5:Y:S01]  /*0880*/  LDG.E.128 R136, desc[UR6][R136.64] ;  /* 0x0000000688887981 */ /* 0x000f62000c1e1d00 */
[----:B------:R-:W-:Y:S02]  /*0890*/  LOP3.LUT R155, R3, 0x1ff0, RZ, 0xc0, !PT ;  /* 0x00001ff0039b7812 */ /* 0x000fe400078ec0ff */
[----:B------:R-:W-:Y:S01]  /*08a0*/  MOV R154, 0x400 ;  /* 0x00000400009a7802 */ /* 0x000fe20000000f00 */
[----:B------:R-:W0:Y:S01]  /*08b0*/  S2R R5, SR_CgaCtaId ;  /* 0x0000000000057919 */ /* 0x000e220000008800 */
[----:B------:R-:W-:Y:S02]  /*08c0*/  LOP3.LUT R162, R155, 0xc, R152, 0xf8, !PT ;  /* 0x0000000c9ba27812 */ /* 0x000fe400078ef898 */
[----:B------:R-:W1:Y:S01]  /*08d0*/  LDC R155, c[0x0][0x39c] ;  /* 0x0000e700ff9b7b82 */ /* 0x000e620000000800 */
[----:B------:R-:W-:-:S04]  /*08e0*/  LOP3.LUT R161, R6, 0x1ff0, RZ, 0xc0, !PT ;  /* 0x00001ff006a17812 */ /* 0x000fc800078ec0ff */
[----:B------:R-:W-:Y:S02]  /*08f0*/  LOP3.LUT R164, R161, 0xc, R152, 0xf8, !PT ;  /* 0x0000000ca1a47812 */ /* 0x000fe400078ef898 */
[----:B------:R-:W-:Y:S02]  /*0900*/  LOP3.LUT R161, R7, 0x1ff0, RZ, 0xc0, !PT ;  /* 0x00001ff007a17812 */ /* 0x000fe400078ec0ff */
[----:B0-----:R-:W-:-:S04]  /*0910*/  LEA R153, R5, R154, 0x18 ;  /* 0x0000009a05997211 */ /* 0x001fc800078ec0ff */
[-C--:B------:R-:W-:Y:S02]  /*0920*/  LEA R160, R4, R153.reuse, 0x4 ;  /* 0x0000009904a07211 */ /* 0x080fe400078e20ff */
[-C--:B------:R-:W-:Y:S02]  /*0930*/  LEA R162, R162, R153.reuse, 0x2 ;  /* 0x00000099a2a27211 */ /* 0x080fe400078e10ff */
[----:B------:R-:W-:Y:S01]  /*0940*/  LEA R164, R164, R153, 0x2 ;  /* 0x00000099a4a47211 */ /* 0x000fe200078e10ff */
[----:B--2---:R0:W-:Y:S04]  /*0950*/  STS.128 [R160], R148 ;  /* 0x00000094a0007388 */ /* 0x0041e80000000c00 */
[----:B---3--:R1:W-:Y:S01]  /*0960*/  STS.128 [R162], R144 ;  /* 0x00000090a2007388 */ /* 0x0083e20000000c00 */
[----:B0-----:R-:W-:-:S02]  /*0970*/  SHF.R.U32.HI R149, RZ, 0x5, R4 ;  /* 0x00000005ff957819 */ /* 0x001fc40000011604 */
[----:B------:R-:W-:Y:S01]  /*0980*/  LOP3.LUT R148, R152, 0x7c, RZ, 0xc0, !PT ;  /* 0x0000007c98947812 */ /* 0x000fe200078ec0ff */
[----:B----4-:R0:W-:Y:S01]  /*0990*/  STS.128 [R164], R140 ;  /* 0x0000008ca4007388 */ /* 0x0101e20000000c00 */
[----:B------:R-:W-:-:S04]  /*09a0*/  LOP3.LUT R150, R161, 0xc, R152, 0xf8, !PT ;  /* 0x0000000ca1967812 */ /* 0x000fc800078ef898 */
[----:B------:R-:W-:Y:S01]  /*09b0*/  LEA R160, R150, R153, 0x2 ;  /* 0x0000009996a07211 */ /* 0x000fe200078e10ff */
[-C--:B-1----:R-:W-:Y:S01]  /*09c0*/  IMAD R145, R149, R155.reuse, R148 ;  /* 0x0000009b95917224 */ /* 0x082fe200078e0294 */
[----:B------:R-:W-:Y:S02]  /*09d0*/  SHF.R.U32.HI R149, RZ, 0x7, R3 ;  /* 0x00000007ff957819 */ /* 0x000fe40000011603 */
[----:B------:R-:W-:Y:S01]  /*09e0*/  SHF.R.U32.HI R150, RZ, 0x7, R6 ;  /* 0x00000007ff967819 */ /* 0x000fe20000011606 */
[----:B------:R-:W-:Y:S01]  /*09f0*/  IMAD.WIDE R144, R145, 0x4, R158 ;  /* 0x0000000491907825 */ /* 0x000fe200078e029e */
[----:B-----5:R1:W-:Y:S03]  /*0a00*/  STS.128 [R160], R136 ;  /* 0x00000088a0007388 */ /* 0x0203e60000000c00 */
[-CC-:B0-----:R-:W-:Y:S01]  /*0a10*/  IMAD R141, R149, R155.reuse, R148.reuse ;  /* 0x0000009b958d7224 */ /* 0x181fe200078e0294 */
[----:B------:R-:W-:Y:S01]  /*0a20*/  SHF.R.U32.HI R149, RZ, 0x7, R7 ;  /* 0x00000007ff957819 */ /* 0x000fe20000011607 */
[----:B------:R-:W-:Y:S01]  /*0a30*/  IMAD R151, R150, R155, R148 ;  /* 0x0000009b96977224 */ /* 0x000fe200078e0294 */
[----:B------:R-:W2:Y:S01]  /*0a40*/  LDG.E.128 R144, desc[UR6][R144.64] ;  /* 0x0000000690907981 */ /* 0x000ea2000c1e1d00 */
[----:B------:R-:W-:-:S04]  /*0a50*/  IMAD.WIDE R140, R141, 0x4, R158 ;  /* 0x000000048d8c7825 */ /* 0x000fc800078e029e */
[----:B------:R-:W-:Y:S02]  /*0a60*/  IMAD R149, R149, R155, R148 ;  /* 0x0000009b95957224 */ /* 0x000fe400078e0294 */
[----:B------:R-:W3:Y:S01]  /*0a70*/  LDG.E.128 R140, desc[UR6][R140.64] ;  /* 0x000000068c8c7981 */ /* 0x000ee2000c1e1d00 */
[----:B-1----:R-:W-:-:S04]  /*0a80*/  IMAD.WIDE R136, R151, 0x4, R158 ;  /* 0x0000000497887825 */ /* 0x002fc800078e029e */
[----:B------:R-:W-:Y:S02]  /*0a90*/  IMAD.WIDE R148, R149, 0x4, R158 ;  /* 0x0000000495947825 */ /* 0x000fe400078e029e */
[----:B------:R-:W4:Y:S04]  /*0aa0*/  LDG.E.128 R136, desc[UR6][R136.64] ;  /* 0x0000000688887981 */ /* 0x000f28000c1e1d00 */
[----:B------:R-:W5:Y:S01]  /*0ab0*/  LDG.E.128 R148, desc[UR6][R148.64] ;  /* 0x0000000694947981 */ /* 0x000f62000c1e1d00 */
[----:B------:R-:W-:Y:S01]  /*0ac0*/  LOP3.LUT R3, R3, 0x1f80, RZ, 0xc0, !PT ;  /* 0x00001f8003037812 */ /* 0x000fe200078ec0ff */
[----:B------:R-:W-:Y:S01]  /*0ad0*/  UMOV UR5, 0x80 ;  /* 0x0000008000057882 */ /* 0x000fe20000000000 */
[----:B------:R-:W-:Y:S02]  /*0ae0*/  IADD3 R154, PT, PT, R154, 0x2000, RZ ;  /* 0x000020009a9a7810 */ /* 0x000fe40007ffe0ff */
[----:B------:R-:W-:-:S02]  /*0af0*/  LOP3.LUT R160, R3, 0x7c, R152, 0xf8, !PT ;  /* 0x0000007c03a07812 */ /* 0x000fc400078ef898 */
[----:B------:R-:W-:Y:S02]  /*0b00*/  LOP3.LUT R3, R6, 0x1f80, RZ, 0xc0, !PT ;  /* 0x00001f8006037812 */ /* 0x000fe400078ec0ff */
[----:B------:R-:W-:Y:S02]  /*0b10*/  LOP3.LUT R7, R7, 0x1f80, RZ, 0xc0, !PT ;  /* 0x00001f8007077812 */ /* 0x000fe400078ec0ff */
[----:B------:R-:W-:Y:S02]  /*0b20*/  LEA R5, R5, R154, 0x18 ;  /* 0x0000009a05057211 */ /* 0x000fe400078ec0ff */
[--C-:B------:R-:W-:Y:S02]  /*0b30*/  LOP3.LUT R6, R3, 0x7c, R152.reuse, 0xf8, !PT ;  /* 0x0000007c03067812 */ /* 0x100fe400078ef898 */
[----:B------:R-:W-:Y:S02]  /*0b40*/  LOP3.LUT R152, R7, 0x7c, R152, 0xf8, !PT ;  /* 0x0000007c07987812 */ /* 0x000fe400078ef898 */
[----:B------:R-:W-:-:S02]  /*0b50*/  LEA R154, R4, R5, 0x4 ;  /* 0x00000005049a7211 */ /* 0x000fc400078e20ff */
[-C--:B------:R-:W-:Y:S02]  /*0b60*/  LEA R160, R160, R5.reuse, 0x2 ;  /* 0x00000005a0a07211 */ /* 0x080fe400078e10ff */
[-C--:B------:R-:W-:Y:S02]  /*0b70*/  LEA R6, R6, R5.reuse, 0x2 ;  /* 0x0000000506067211 */ /* 0x080fe400078e10ff */
[----:B------:R-:W-:Y:S02]  /*0b80*/  LEA R152, R152, R5, 0x2 ;  /* 0x0000000598987211 */ /* 0x000fe400078e10ff */
[C---:B------:R-:W-:Y:S02]  /*0b90*/  LOP3.LUT R7, R4.reuse, 0xffff, RZ, 0xc0, !PT ;  /* 0x0000ffff04077812 */ /* 0x040fe400078ec0ff */
[----:B------:R-:W-:-:S04]  /*0ba0*/  SHF.L.U32 R3, R4, 0x6, RZ ;  /* 0x0000000604037819 */ /* 0x000fc800000006ff */
[----:B------:R-:W-:Y:S01]  /*0bb0*/  LOP3.LUT R3, R3, 0xf000, RZ, 0xc0, !PT ;  /* 0x0000f00003037812 */ /* 0x000fe200078ec0ff */
[----:B--2---:R-:W-:Y:S04]  /*0bc0*/  STS.128 [R154], R144 ;  /* 0x000000909a007388 */ /* 0x004fe80000000c00 */
[----:B---3--:R0:W-:Y:S04]  /*0bd0*/  STS.128 [R160], R140 ;  /* 0x0000008ca0007388 */ /* 0x0081e80000000c00 */
[----:B----4-:R1:W-:Y:S04]  /*0be0*/  STS.128 [R6], R136 ;  /* 0x0000008806007388 */ /* 0x0103e80000000c00 */
[----:B-----5:R1:W-:Y:S01]  /*0bf0*/  STS.128 [R152], R148 ;  /* 0x0000009498007388 */ /* 0x0203e20000000c00 */
[----:B0-----:R-:W-:-:S02]  /*0c00*/  SHF.L.U32 R140, R4, 0x4, RZ ;  /* 0x00000004048c7819 */ /* 0x001fc400000006ff */
[--C-:B------:R-:W-:Y:S02]  /*0c10*/  SHF.R.U32.HI R4, RZ, 0x3, R7.reuse ;  /* 0x00000003ff047819 */ /* 0x100fe40000011607 */
[----:B------:R-:W-:Y:S02]  /*0c20*/  SHF.R.U32.HI R7, RZ, 0x5, R7 ;  /* 0x00000005ff077819 */ /* 0x000fe40000011607 */
[----:B------:R-:W-:Y:S02]  /*0c30*/  LOP3.LUT R140, R140, 0x70, RZ, 0xe2, !PT ;  /* 0x000000708c8c7812 */ /* 0x000fe400078ee2ff */
[----:B------:R-:W-:Y:S02]  /*0c40*/  LOP3.LUT R4, R4, 0x3, RZ, 0xc0, !PT ;  /* 0x0000000304047812 */ /* 0x000fe400078ec0ff */
[----:B------:R-:W-:Y:S02]  /*0c50*/  LOP3.LUT R7, R7, 0x1, RZ, 0xc0, !PT ;  /* 0x0000000107077812 */ /* 0x000fe400078ec0ff */
[----:B------:R-:W-:-:S02]  /*0c60*/  LEA R4, R4, R3, 0x8 ;  /* 0x0000000304047211 */ /* 0x000fc400078e40ff */
[----:B------:R-:W-:Y:S02]  /*0c70*/  LEA R140, R7, R140, 0x8 ;  /* 0x0000008c078c7211 */ /* 0x000fe400078e40ff */
[----:B------:R-:W-:Y:S02]  /*0c80*/  IADD3 R153, PT, PT, R4, 0x800, R153 ;  /* 0x0000080004997810 */ /* 0x000fe40007ffe099 */
[----:B------:R-:W-:Y:S01]  /*0c90*/  IADD3 R140, PT, PT, R5, R140, RZ ;  /* 0x0000008c058c7210 */ /* 0x000fe20007ffe0ff */
[----:B-1----:R-:W-:Y:S06]  /*0ca0*/  BAR.SYNC.DEFER_BLOCKING 0x0 ;  /* 0x0000000000007b1d */ /* 0x002fec0000010000 */
.L_x_5:
[----:B------:R-:W-:Y:S04]  /*0cb0*/  LDS R3, [R153+-0x800] ;  /* 0xfff8000099037984 */ /* 0x000fe80000000800 */
[----:B------:R-:W0:Y:S04]  /*0cc0*/  LDS.128 R4, [R140+UR5+-0x80] ;  /* 0xffff80058c047984 */ /* 0x000e280008000c00 */
[----:B------:R-:W1:Y:S01]  /*0cd0*/  LDS.128 R136, [R140+UR5] ;  /* 0x000000058c887984 */ /* 0x000e620008000c00 */
[----:B------:R-:W-:-:S03]  /*0ce0*/  UIADD3 UR5, UPT, UPT, UR5, 0x200, URZ ;  /* 0x0000020005057890 */ /* 0x000fc6000fffe0ff */
[----:B------:R-:W2:Y:S01]  /*0cf0*/  LDS R141, [R153+-0x7c0] ;  /* 0xfff84000998d7984 */ /* 0x000ea20000000800 */
[----:B------:R-:W-:-:S03]  /*0d00*/  UISETP.NE.AND UP0, UPT, UR5, 0x2080, UPT ;  /* 0x000020800500788c */ /* 0x000fc6000bf05270 */
[----:B------:R-:W3:Y:S04]  /*0d10*/  LDS R143, [R153+-0x780] ;  /* 0xfff88000998f7984 */ /* 0x000ee80000000800 */
[----:B------:R-:W4:Y:S04]  /*0d20*/  LDS R145, [R153+-0x740] ;  /* 0xfff8c00099917984 */ /* 0x000f280000000800 */
[----:B------:R-:W5:Y:S04]  /*0d30*/  LDS R147, [R153+-0x400] ;  /* 0xfffc000099937984 */ /* 0x000f680000000800 */
[----:B------:R-:W5:Y:S01]  /*0d40*/  LDS R149, [R153] ;  /* 0x0000000099957984 */ /* 0x000f620000000800 */
[C---:B0-----:R-:W-:Y:S01]  /*0d50*/  FFMA R108, R3.reuse, R4, R108 ;  /* 0x00000004036c7223 */ /* 0x041fe2000000006c */
[C---:B------:R-:W-:Y:S01]  /*0d60*/  FFMA R109, R3.reuse, R5, R109 ;  /* 0x00000005036d7223 */ /* 0x040fe2000000006d */
[C---:B------:R-:W-:Y:S01]  /*0d70*/  FFMA R110, R3.reuse, R6, R110 ;  /* 0x00000006036e7223 */ /* 0x040fe2000000006e */
[C---:B------:R-:W-:Y:S01]  /*0d80*/  FFMA R111, R3.reuse, R7, R111 ;  /* 0x00000007036f7223 */ /* 0x040fe2000000006f */
[C---:B-1----:R-:W-:Y:S01]  /*0d90*/  FFMA R92, R3.reuse, R136, R92 ;  /* 0x00000088035c7223 */ /* 0x042fe2000000005c */
[C---:B------:R-:W-:Y:S01]  /*0da0*/  FFMA R93, R3.reuse, R137, R93 ;  /* 0x00000089035d7223 */ /* 0x040fe2000000005d */
[C---:B------:R-:W-:Y:S01]  /*0db0*/  FFMA R94, R3.reuse, R138, R94 ;  /* 0x0000008a035e7223 */ /* 0x040fe2000000005e */
[----:B------:R-:W-:Y:S01]  /*0dc0*/  FFMA R95, R3, R139, R95 ;  /* 0x0000008b035f7223 */ /* 0x000fe2000000005f */
[C---:B--2---:R-:W-:Y:S01]  /*0dd0*/  FFMA R104, R141.reuse, R4, R104 ;  /* 0x000000048d687223 */ /* 0x044fe20000000068 */
        /* <DEDUP_REMOVED lines=15> */
[C---:B----4-:R-:W-:Y:S01]  /*0ed0*/  FFMA R96, R145.reuse, R4, R96 ;  /* 0x0000000491607223 */ /* 0x050fe20000000060 */
[C---:B------:R-:W-:Y:S01]  /*0ee0*/  FFMA R97, R145.reuse, R5, R97 ;  /* 0x0000000591617223 */ /* 0x040fe20000000061 */
[C---:B------:R-:W-:Y:S01]  /*0ef0*/  FFMA R98, R145.reuse, R6, R98 ;  /* 0x0000000691627223 */ /* 0x040fe20000000062 */
[C---:B------:R-:W-:Y:S01]  /*0f00*/  FFMA R99, R145.reuse, R7, R99 ;  /* 0x0000000791637223 */ /* 0x040fe20000000063 */
[C---:B------:R-:W-:Y:S01]  /*0f10*/  FFMA R80, R145.reuse, R136, R80 ;  /* 0x0000008891507223 */ /* 0x040fe20000000050 */
[C---:B------:R-:W-:Y:S01]  /*0f20*/  FFMA R81, R145.reuse, R137, R81 ;  /* 0x0000008991517223 */ /* 0x040fe20000000051 */
[C---:B------:R-:W-:Y:S01]  /*0f30*/  FFMA R82, R145.reuse, R138, R82 ;  /* 0x0000008a91527223 */ /* 0x040fe20000000052 */
[----:B------:R-:W-:Y:S01]  /*0f40*/  FFMA R83, R145, R139, R83 ;  /* 0x0000008b91537223 */ /* 0x000fe20000000053 */
[----:B------:R-:W0:Y:S01]  /*0f50*/  LDS R3, [R153+-0x3c0] ;  /* 0xfffc400099037984 */ /* 0x000e220000000800 */
[C---:B-----5:R-:W-:Y:S01]  /*0f60*/  FFMA R76, R147.reuse, R4, R76 ;  /* 0x00000004934c7223 */ /* 0x060fe2000000004c */
[C---:B------:R-:W-:Y:S01]  /*0f70*/  FFMA R77, R147.reuse, R5, R77 ;  /* 0x00000005934d7223 */ /* 0x040fe2000000004d */
[C---:B------:R-:W-:Y:S01]  /*0f80*/  FFMA R78, R147.reuse, R6, R78 ;  /* 0x00000006934e7223 */ /* 0x040fe2000000004e */
[----:B------:R-:W1:Y:S01]  /*0f90*/  LDS R141, [R153+-0x380] ;  /* 0xfffc8000998d7984 */ /* 0x000e620000000800 */
[C---:B------:R-:W-:Y:S01]  /*0fa0*/  FFMA R79, R147.reuse, R7, R79 ;  /* 0x00000007934f7223 */ /* 0x040fe2000000004f */
[C---:B------:R-:W-:Y:S01]  /*0fb0*/  FFMA R60, R147.reuse, R136, R60 ;  /* 0x00000088933c7223 */ /* 0x040fe2000000003c */
[C---:B------:R-:W-:Y:S01]  /*0fc0*/  FFMA R61, R147.reuse, R137, R61 ;  /* 0x00000089933d7223 */ /* 0x040fe2000000003d */
[----:B------:R-:W2:Y:S01]  /*0fd0*/  LDS R143, [R153+-0x340] ;  /* 0xfffcc000998f7984 */ /* 0x000ea20000000800 */
[C---:B------:R-:W-:Y:S01]  /*0fe0*/  FFMA R62, R147.reuse, R138, R62 ;  /* 0x0000008a933e7223 */ /* 0x040fe2000000003e */
[----:B------:R-:W-:Y:S01]  /*0ff0*/  FFMA R63, R147, R139, R63 ;  /* 0x0000008b933f7223 */ /* 0x000fe2000000003f */
[C---:B------:R-:W-:Y:S01]  /*1000*/  FFMA R44, R149.reuse, R4, R44 ;  /* 0x00000004952c7223 */ /* 0x040fe2000000002c */
[----:B------:R-:W3:Y:S01]  /*1010*/  LDS R145, [R153+0x40] ;  /* 0x0000400099917984 */ /* 0x000ee20000000800 */
[C---:B------:R-:W-:Y:S01]  /*1020*/  FFMA R45, R149.reuse, R5, R45 ;  /* 0x00000005952d7223 */ /* 0x040fe2000000002d */
[C---:B------:R-:W-:Y:S01]  /*1030*/  FFMA R46, R149.reuse, R6, R46 ;  /* 0x00000006952e7223 */ /* 0x040fe2000000002e */
[C---:B------:R-:W-:Y:S01]  /*1040*/  FFMA R47, R149.reuse, R7, R47 ;  /* 0x00000007952f7223 */ /* 0x040fe2000000002f */
[C---:B------:R-:W-:Y:S01]  /*1050*/  FFMA R28, R149.reuse, R136, R28 ;  /* 0x00000088951c7223 */ /* 0x040fe2000000001c */
[C---:B------:R-:W-:Y:S01]  /*1060*/  FFMA R29, R149.reuse, R137, R29 ;  /* 0x00000089951d7223 */ /* 0x040fe2000000001d */
[C---:B------:R-:W-:Y:S01]  /*1070*/  FFMA R30, R149.reuse, R138, R30 ;  /* 0x0000008a951e7223 */ /* 0x040fe2000000001e */
[----:B------:R-:W-:Y:S01]  /*1080*/  FFMA R31, R149, R139, R31 ;  /* 0x0000008b951f7223 */ /* 0x000fe2000000001f */
[----:B------:R-:W4:Y:S04]  /*1090*/  LDS R147, [R153+0x440] ;  /* 0x0004400099937984 */ /* 0x000f280000000800 */
[----:B------:R-:W5:Y:S01]  /*10a0*/  LDS R149, [R153+0x480] ;  /* 0x0004800099957984 */ /* 0x000f620000000800 */
        /* <DEDUP_REMOVED lines=8> */
[C---:B-1----:R-:W-:Y:S01]  /*1130*/  FFMA R68, R141.reuse, R4, R68 ;  /* 0x000000048d447223 */ /* 0x042fe20000000044 */
[C---:B------:R-:W-:Y:S01]  /*1140*/  FFMA R69, R141.reuse, R5, R69 ;  /* 0x000000058d457223 */ /* 0x040fe20000000045 */
[C---:B------:R-:W-:Y:S01]  /*1150*/  FFMA R70, R141.reuse, R6, R70 ;  /* 0x000000068d467223 */ /* 0x040fe20000000046 */
[C---:B------:R-:W-:Y:S01]  /*1160*/  FFMA R71, R141.reuse, R7, R71 ;  /* 0x000000078d477223 */ /* 0x040fe20000000047 */
[C---:B------:R-:W-:Y:S01]  /*1170*/  FFMA R52, R141.reuse, R136, R52 ;  /* 0x000000888d347223 */ /* 0x040fe20000000034 */
        /* <DEDUP_REMOVED lines=19> */
[----:B------:R-:W0:Y:S01]  /*12b0*/  LDS R3, [R153+0x80] ;  /* 0x0000800099037984 */ /* 0x000e220000000800 */
[C---:B----4-:R-:W-:Y:S01]  /*12c0*/  FFMA R8, R147.reuse, R4, R8 ;  /* 0x0000000493087223 */ /* 0x050fe20000000008 */
[C---:B------:R-:W-:Y:S01]  /*12d0*/  FFMA R9, R147.reuse, R5, R9 ;  /* 0x0000000593097223 */ /* 0x040fe20000000009 */
[C---:B------:R-:W-:Y:S01]  /*12e0*/  FFMA R10, R147.reuse, R6, R10 ;  /* 0x00000006930a7223 */ /* 0x040fe2000000000a */
[----:B------:R-:W1:Y:S01]  /*12f0*/  LDS R141, [R153+0xc0] ;  /* 0x0000c000998d7984 */ /* 0x000e620000000800 */
[C---:B------:R-:W-:Y:S01]  /*1300*/  FFMA R11, R147.reuse, R7, R11 ;  /* 0x00000007930b7223 */ /* 0x040fe2000000000b */
[C---:B------:R-:W-:Y:S01]  /*1310*/  FFMA R124, R147.reuse, R136, R124 ;  /* 0x00000088937c7223 */ /* 0x040fe2000000007c */
[C---:B------:R-:W-:Y:S01]  /*1320*/  FFMA R125, R147.reuse, R137, R125 ;  /* 0x00000089937d7223 */ /* 0x040fe2000000007d */
[----:B------:R-:W2:Y:S01]  /*1330*/  LDS R143, [R153+0x400] ;  /* 0x00040000998f7984 */ /* 0x000ea20000000800 */
[C---:B------:R-:W-:Y:S01]  /*1340*/  FFMA R126, R147.reuse, R138, R126 ;  /* 0x0000008a937e7223 */ /* 0x040fe2000000007e */
[----:B------:R-:W-:Y:S01]  /*1350*/  FFMA R127, R147, R139, R127 ;  /* 0x0000008b937f7223 */ /* 0x000fe2000000007f */
[C---:B-----5:R-:W-:Y:S01]  /*1360*/  FFMA R112, R149.reuse, R4, R112 ;  /* 0x0000000495707223 */ /* 0x060fe20000000070 */
[----:B------:R3:W4:Y:S01]  /*1370*/  LDS R145, [R153+0x4c0] ;  /* 0x0004c00099917984 */ /* 0x0007220000000800 */
[C---:B------:R-:W-:Y:S01]  /*1380*/  FFMA R113, R149.reuse, R5, R113 ;  /* 0x0000000595717223 */ /* 0x040fe20000000071 */
[C---:B------:R-:W-:Y:S01]  /*1390*/  FFMA R114, R149.reuse, R6, R114 ;  /* 0x0000000695727223 */ /* 0x040fe20000000072 */
[C---:B------:R-:W-:Y:S01]  /*13a0*/  FFMA R115, R149.reuse, R7, R115 ;  /* 0x0000000795737223 */ /* 0x040fe20000000073 */
[C---:B------:R-:W-:Y:S01]  /*13b0*/  FFMA R128, R149.reuse, R136, R128 ;  /* 0x0000008895807223 */ /* 0x040fe20000000080 */
[C---:B------:R-:W-:Y:S01]  /*13c0*/  FFMA R129, R149.reuse, R137, R129 ;  /* 0x0000008995817223 */ /* 0x040fe20000000081 */
[C---:B------:R-:W-:Y:S01]  /*13d0*/  FFMA R130, R149.reuse, R138, R130 ;  /* 0x0000008a95827223 */ /* 0x040fe20000000082 */
[----:B------:R-:W-:Y:S01]  /*13e0*/  FFMA R131, R149, R139, R131 ;  /* 0x0000008b95837223 */ /* 0x000fe20000000083 */
[----:B---3--:R-:W-:Y:S01]  /*13f0*/  IADD3 R153, PT, PT, R153, 0x4, RZ ;  /* 0x0000000499997810 */ /* 0x008fe20007ffe0ff */
        /* <DEDUP_REMOVED lines=41> */
.L_x_4:
[----:B------:R-:W0:Y:S01]  /*1690*/  S2R R136, SR_TID.X ;  /* 0x0000000000887919 */ /* 0x000e220000002100 */
[----:B------:R-:W1:Y:S01]  /*16a0*/  LDC.64 R4, c[0x0][0x390] ;  /* 0x0000e400ff047b82 */ /* 0x000e620000000a00 */
[CC--:B------:R-:W-:Y:S01]  /*16b0*/  LEA R137, R155.reuse, R155.reuse, 0x1 ;  /* 0x0000009b9b897211 */ /* 0x0c0fe200078e08ff */
[C---:B------:R-:W-:Y:S01]  /*16c0*/  IMAD R141, R155.reuse, 0x12, RZ ;  /* 0x000000129b8d7824 */ /* 0x040fe200078e02ff */
[C---:B------:R-:W-:Y:S01]  /*16d0*/  SHF.L.U32 R157, R155.reuse, 0x4, RZ ;  /* 0x000000049b9d7819 */ /* 0x040fe200000006ff */
[C---:B------:R-:W-:Y:S01]  /*16e0*/  IMAD R143, R155.reuse, 0x13, RZ ;  /* 0x000000139b8f7824 */ /* 0x040fe200078e02ff */
[CC--:B------:R-:W-:Y:S01]  /*16f0*/  LEA R139, R155.reuse, R155.reuse, 0x4 ;  /* 0x0000009b9b8b7211 */ /* 0x0c0fe200078e20ff */
[C---:B------:R-:W-:Y:S01]  /*1700*/  IMAD R149, R155.reuse, 0x30, RZ ;  /* 0x000000309b957824 */ /* 0x040fe200078e02ff */
[C---:B------:R-:W-:Y:S01]  /*1710*/  SHF.L.U32 R145, R155.reuse, 0x5, RZ ;  /* 0x000000059b917819 */ /* 0x040fe200000006ff */
[C---:B------:R-:W-:Y:S01]  /*1720*/  IMAD R151, R155.reuse, 0x31, RZ ;  /* 0x000000319b977824 */ /* 0x040fe200078e02ff */
[C---:B------:R-:W-:Y:S01]  /*1730*/  LEA R147, R155.reuse, R155, 0x5 ;  /* 0x0000009b9b937211 */ /* 0x040fe200078e28ff */
[----:B------:R-:W-:Y:S01]  /*1740*/  IMAD R153, R155, 0x32, RZ ;  /* 0x000000329b997824 */ /* 0x000fe200078e02ff */
[----:B0-----:R-:W-:-:S02]  /*1750*/  SHF.R.U32.HI R3, RZ, 0x1, R136 ;  /* 0x00000001ff037819 */ /* 0x001fc40000011688 */
[C---:B------:R-:W-:Y:S02]  /*1760*/  SHF.L.U32 R6, R136.reuse, 0x2, RZ ;  /* 0x0000000288067819 */ /* 0x040fe400000006ff */
[----:B------:R-:W-:Y:S02]  /*1770*/  SHF.L.U32 R7, R136, 0x1, RZ ;  /* 0x0000000188077819 */ /* 0x000fe400000006ff */
[----:B------:R-:W-:Y:S02]  /*1780*/  LOP3.LUT R3, R3, 0xc, RZ, 0xc0, !PT ;  /* 0x0000000c03037812 */ /* 0x000fe400078ec0ff */
[----:B------:R-:W-:Y:S02]  /*1790*/  LOP3.LUT R6, R6, 0x1c, RZ, 0xc0, !PT ;  /* 0x0000001c06067812 */ /* 0x000fe400078ec0ff */
[----:B------:R-:W-:Y:S02]  /*17a0*/  LOP3.LUT R3, R3, 0x3c0, R136, 0xf8, !PT ;  /* 0x000003c003037812 */ /* 0x000fe400078ef888 */
[----:B------:R-:W-:-:S02]  /*17b0*/  LOP3.LUT R7, R6, 0x40, R7, 0xf8, !PT ;  /* 0x0000004006077812 */ /* 0x000fc400078ef807 */
[----:B------:R-:W-:Y:S02]  /*17c0*/  IADD3 R0, PT, PT, R0, R3, RZ ;  /* 0x0000000300007210 */ /* 0x000fe40007ffe0ff */
[----:B------:R-:W-:-:S05]  /*17d0*/  IADD3 R7, PT, PT, R2, R7, RZ ;  /* 0x0000000702077210 */ /* 0x000fca0007ffe0ff */
[----:B------:R-:W-:Y:S01]  /*17e0*/  IMAD R3, R0, R155, R7 ;  /* 0x0000009b00037224 */ /* 0x000fe200078e0207 */
[----:B------:R-:W-:-:S03]  /*17f0*/  SHF.L.U32 R7, R155, 0x1, RZ ;  /* 0x000000019b077819 */ /* 0x000fc600000006ff */
[----:B-1----:R-:W-:-:S05]  /*1800*/  IMAD.WIDE R2, R3, 0x4, R4 ;  /* 0x0000000403027825 */ /* 0x002fca00078e0204 */
[----:B------:R0:W-:Y:S01]  /*1810*/  STG.E.128 desc[UR6][R2.64], R108 ;  /* 0x0000006c02007986 */ /* 0x0001e2000c101d06 */
[----:B------:R-:W-:-:S04]  /*1820*/  IMAD.WIDE R4, R155, 0x4, R2 ;  /* 0x000000049b047825 */ /* 0x000fc800078e0202 */
[--C-:B------:R-:W-:Y:S01]  /*1830*/  IMAD.WIDE R6, R7, 0x4, R2.reuse ;  /* 0x0000000407067825 */ /* 0x100fe200078e0202 */
[----:B------:R1:W-:Y:S03]  /*1840*/  STG.E.128 desc[UR6][R4.64], R104 ;  /* 0x0000006804007986 */ /* 0x0003e6000c101d06 */
[----:B------:R-:W-:Y:S01]  /*1850*/  IMAD.WIDE R136, R137, 0x4, R2 ;  /* 0x0000000489887825 */ /* 0x000fe200078e0202 */
[----:B------:R2:W-:Y:S04]  /*1860*/  STG.E.128 desc[UR6][R6.64], R100 ;  /* 0x0000006406007986 */ /* 0x0005e8000c101d06 */
[----:B------:R3:W-:Y:S04]  /*1870*/  STG.E.128 desc[UR6][R136.64], R96 ;  /* 0x0000006088007986 */ /* 0x0007e8000c101d06 */
[----:B------:R-:W-:Y:S01]  /*1880*/  STG.E.128 desc[UR6][R2.64+0x80], R92 ;  /* 0x0000805c02007986 */ /* 0x000fe2000c101d06 */
[----:B0-----:R-:W-:-:S02]  /*1890*/  IMAD R109, R155, 0x22, RZ ;  /* 0x000000229b6d7824 */ /* 0x001fc400078e02ff */
[----:B------:R-:W-:Y:S01]  /*18a0*/  IMAD R111, R155, 0x23, RZ ;  /* 0x000000239b6f7824 */ /* 0x000fe200078e02ff */
[----:B------:R-:W-:Y:S01]  /*18b0*/  STG.E.128 desc[UR6][R4.64+0x80], R88 ;  /* 0x0000805804007986 */ /* 0x000fe2000c101d06 */
[----:B------:R-:W-:-:S03]  /*18c0*/  IMAD.WIDE R108, R109, 0x4, R2 ;  /* 0x000000046d6c7825 */ /* 0x000fc600078e0202 */
[----:B------:R-:W-:Y:S01]  /*18d0*/  STG.E.128 desc[UR6][R6.64+0x80], R84 ;  /* 0x0000805406007986 */ /* 0x000fe2000c101d06 */
[----:B-1----:R-:W-:-:S03]  /*18e0*/  IMAD.WIDE R104, R145, 0x4, R2 ;  /* 0x0000000491687825 */ /* 0x002fc600078e0202 */
[----:B------:R-:W-:Y:S01]  /*18f0*/  STG.E.128 desc[UR6][R136.64+0x80], R80 ;  /* 0x0000805088007986 */ /* 0x000fe2000c101d06 */
[----:B--2---:R-:W-:-:S04]  /*1900*/  IMAD.WIDE R100, R141, 0x4, R2 ;  /* 0x000000048d647825 */ /* 0x004fc800078e0202 */
[----:B---3--:R-:W-:-:S04]  /*1910*/  IMAD.WIDE R96, R157, 0x4, R2 ;  /* 0x000000049d607825 */ /* 0x008fc800078e0202 */
        /* <DEDUP_REMOVED lines=8> */
[----:B------:R-:W-:Y:S01]  /*19a0*/  IMAD R155, R155, 0x33, RZ ;  /* 0x000000339b9b7824 */ /* 0x000fe200078e02ff */
[----:B------:R-:W-:Y:S01]  /*19b0*/  STG.E.128 desc[UR6][R96.64+0x80], R60 ;  /* 0x0000803c60007986 */ /* 0x000fe2000c101d06 */
[----:B------:R-:W-:-:S03]  /*19c0*/  IMAD.WIDE R138, R149, 0x4, R2 ;  /* 0x00000004958a7825 */ /* 0x000fc600078e0202 */
[----:B------:R-:W-:Y:S01]  /*19d0*/  STG.E.128 desc[UR6][R98.64+0x80], R56 ;  /* 0x0000803862007986 */ /* 0x000fe2000c101d06 */
[----:B------:R-:W-:-:S03]  /*19e0*/  IMAD.WIDE R140, R151, 0x4, R2 ;  /* 0x00000004978c7825 */ /* 0x000fc600078e0202 */
[----:B------:R-:W-:Y:S01]  /*19f0*/  STG.E.128 desc[UR6][R100.64+0x80], R52 ;  /* 0x0000803464007986 */ /* 0x000fe2000c101d06 */
[----:B------:R-:W-:-:S03]  /*1a00*/  IMAD.WIDE R142, R153, 0x4, R2 ;  /* 0x00000004998e7825 */ /* 0x000fc600078e0202 */
[----:B------:R-:W-:Y:S01]  /*1a10*/  STG.E.128 desc[UR6][R102.64+0x80], R48 ;  /* 0x0000803066007986 */ /* 0x000fe2000c101d06 */
[----:B------:R-:W-:-:S03]  /*1a20*/  IMAD.WIDE R144, R155, 0x4, R2 ;  /* 0x000000049b907825 */ /* 0x000fc600078e0202 */
        /* <DEDUP_REMOVED lines=17> */
.L_x_7:
        /* <DEDUP_REMOVED lines=12> */
.L_x_68:


//--------------------- .text._Z16matmul_v5_kernelILi128ELi64ELi64ELi32ELi32ELi16ELi32ELi4EEvPKfS1_Pfiii --------------------------
	.section	.text._Z16matmul_v5_kernelILi128ELi64ELi64ELi32ELi32ELi16ELi32ELi4EEvPKfS1_Pfiii,"ax",@progbits
	.align	128
        .global         _Z16matmul_v5_kernelILi128ELi64ELi64ELi32ELi32ELi16ELi32ELi4EEvPKfS1_Pfiii
        .type           _Z16matmul_v5_kernelILi128ELi64ELi64ELi32ELi32ELi16ELi32ELi4EEvPKfS1_Pfiii,@function
        .size           _Z16matmul_v5_kernelILi128ELi64ELi64ELi32ELi32ELi16ELi32ELi4EEvPKfS1_Pfiii,(.L_x_69 - _Z16matmul_v5_kernelILi128ELi64ELi64ELi32ELi32ELi16ELi32ELi4EEvPKfS1_Pfiii)
        .other          _Z16matmul_v5_kernelILi128ELi64ELi64ELi32ELi32ELi16ELi32ELi4EEvPKfS1_Pfiii,@"STO_CUDA_ENTRY STV_DEFAULT"
_Z16matmul_v5_kernelILi128ELi64ELi64ELi32ELi32ELi16ELi32ELi4EEvPKfS1_Pfiii:
.text._Z16matmul_v5_kernelILi128ELi64ELi64ELi32ELi32ELi16ELi32ELi4EEvPKfS1_Pfiii:
[----:B------:R-:W-:Y:S01]  /*0000*/  LDC R1, c[0x0][0x37c] ;  /* 0x0000df00ff017b82 */ /* 0x000fe20000000800 */
[----:B------:R-:W0:Y:S01]  /*0010*/  LDCU UR4, c[0x0][0x39c] ;  /* 0x00007380ff0477ac */ /* 0x000e220008000800 */
[----:B------:R-:W1:Y:S06]  /*0020*/  S2R R7, SR_CTAID.X ;  /* 0x0000000000077919 */ /* 0x000e6c0000002500 */
[----:B------:R-:W2:Y:S01]  /*0030*/  LDC R13, c[0x0][0x3a0] ;  /* 0x0000e800ff0d7b82 */ /* 0x000ea20000000800 */
[----:B------:R-:W-:Y:S01]  /*0040*/  HFMA2 R75, -RZ, RZ, 0, 0 ;  /* 0x00000000ff4b7431 */ /* 0x000fe200000001ff */
[----:B------:R-:W3:Y:S01]  /*0050*/  LDCU.64 UR8, c[0x0][0x358] ;  /* 0x00006b00ff0877ac */ /* 0x000ee20008000a00 */
[----:B------:R-:W-:-:S02]  /*0060*/  HFMA2 R50, -RZ, RZ, 0, 0 ;  /* 0x00000000ff327431 */ /* 0x000fc400000001ff */
[----:B------:R-:W-:Y:S01]  /*0070*/  IMAD.MOV.U32 R46, RZ, RZ, RZ ;  /* 0x000000ffff2e7224 */ /* 0x000fe200078e00ff */
[----:B------:R-:W-:Y:S01]  /*0080*/  CS2R R44, SRZ ;  /* 0x00000000002c7805 */ /* 0x000fe2000001ff00 */
[----:B------:R-:W-:Y:S01]  /*0090*/  IMAD.MOV.U32 R73, RZ, RZ, RZ ;  /* 0x000000ffff497224 */ /* 0x000fe200078e00ff */
[----:B------:R-:W-:Y:S02]  /*00a0*/  MOV R42, RZ ;  /* 0x000000ff002a7202 */ /* 0x000fe40000000f00 */
[----:B------:R-:W-:Y:S02]  /*00b0*/  CS2R R40, SRZ ;  /* 0x0000000000287805 */ /* 0x000fe4000001ff00 */
[----:B------:R-:W-:Y:S02]  /*00c0*/  CS2R R66, SRZ ;  /* 0x0000000000427805 */ /* 0x000fe4000001ff00 */
[----:B------:R-:W-:Y:S02]  /*00d0*/  CS2R R68, SRZ ;  /* 0x0000000000447805 */ /* 0x000fe4000001ff00 */
[----:B------:R-:W-:-:S02]  /*00e0*/  CS2R R64, SRZ ;  /* 0x0000000000407805 */ /* 0x000fc4000001ff00 */
[----:B------:R-:W-:Y:S01]  /*00f0*/  CS2R R70, SRZ ;  /* 0x0000000000467805 */ /* 0x000fe2000001ff00 */
[----:B------:R-:W-:Y:S01]  /*0100*/  IMAD.MOV.U32 R37, RZ, RZ, RZ ;  /* 0x000000ffff257224 */ /* 0x000fe200078e00ff */
[----:B------:R-:W-:Y:S02]  /*0110*/  CS2R R30, SRZ ;  /* 0x00000000001e7805 */ /* 0x000fe4000001ff00 */
[----:B------:R-:W-:Y:S02]  /*0120*/  CS2R R28, SRZ ;  /* 0x00000000001c7805 */ /* 0x000fe4000001ff00 */
[----:B0-----:R-:W-:Y:S02]  /*0130*/  MOV R0, UR4 ;  /* 0x0000000400007c02 */ /* 0x001fe40008000f00 */
[----:B------:R-:W-:Y:S02]  /*0140*/  CS2R R48, SRZ ;  /* 0x0000000000307805 */ /* 0x000fe4000001ff00 */
[----:B------:R-:W-:-:S02]  /*0150*/  CS2R R60, SRZ ;  /* 0x00000000003c7805 */ /* 0x000fc4000001ff00 */
[----:B------:R-:W-:Y:S02]  /*0160*/  CS2R R62, SRZ ;  /* 0x00000000003e7805 */ /* 0x000fe4000001ff00 */
[----:B------:R-:W-:Y:S01]  /*0170*/  CS2R R58, SRZ ;  /* 0x00000000003a7805 */ /* 0x000fe2000001ff00 */
[----:B------:R-:W-:Y:S01]  /*0180*/  VIADD R2, R0, 0x3f ;  /* 0x0000003f00027836 */ /* 0x000fe20000000000 */
[----:B------:R-:W-:-:S04]  /*0190*/  CS2R R52, SRZ ;  /* 0x0000000000347805 */ /* 0x000fc8000001ff00 */
[----:B------:R-:W-:-:S04]  /*01a0*/  SHF.R.S32.HI R3, RZ, 0x1f, R2 ;  /* 0x0000001fff037819 */ /* 0x000fc80000011402 */
[----:B------:R-:W-:Y:S02]  /*01b0*/  LEA.HI R3, R3, R2, RZ, 0x6 ;  /* 0x0000000203037211 */ /* 0x000fe400078f30ff */
[----:B-1----:R-:W-:Y:S02]  /*01c0*/  IABS R8, R7 ;  /* 0x0000000700087213 */ /* 0x002fe40000000000 */
[----:B------:R-:W-:-:S04]  /*01d0*/  SHF.R.S32.HI R4, RZ, 0x6, R3 ;  /* 0x00000006ff047819 */ /* 0x000fc80000011403 */
[-C--:B------:R-:W-:Y:S02]  /*01e0*/  IABS R9, R4.reuse ;  /* 0x0000000400097213 */ /* 0x080fe40000000000 */
[----:B------:R-:W-:Y:S02]  /*01f0*/  IABS R10, R4 ;  /* 0x00000004000a7213 */ /* 0x000fe40000000000 */
[----:B------:R-:W0:Y:S08]  /*0200*/  I2F.RP R5, R9 ;  /* 0x0000000900057306 */ /* 0x000e300000209400 */
[----:B0-----:R-:W0:Y:S02]  /*0210*/  MUFU.RCP R5, R5 ;  /* 0x0000000500057308 */ /* 0x001e240000001000 */
[----:B0-----:R-:W-:-:S02]  /*0220*/  IADD3 R2, PT, PT, R5, 0xffffffe, RZ ;  /* 0x0ffffffe05027810 */ /* 0x001fc40007ffe0ff */
[----:B------:R-:W-:-:S04]  /*0230*/  IADD3 R5, PT, PT, RZ, -R10, RZ ;  /* 0x8000000aff057210 */ /* 0x000fc80007ffe0ff */
[----:B------:R0:W1:Y:S02]  /*0240*/  F2I.FTZ.U32.TRUNC.NTZ R3, R2 ;  /* 0x0000000200037305 */ /* 0x000064000021f000 */
[----:B0-----:R-:W-:Y:S02]  /*0250*/  IMAD.MOV.U32 R2, RZ, RZ, RZ ;  /* 0x000000ffff027224 */ /* 0x001fe400078e00ff */
[----:B-1----:R-:W-:-:S04]  /*0260*/  IMAD.MOV R6, RZ, RZ, -R3 ;  /* 0x000000ffff067224 */ /* 0x002fc800078e0a03 */
[----:B------:R-:W-:Y:S01]  /*0270*/  IMAD R11, R6, R9, RZ ;  /* 0x00000009060b7224 */ /* 0x000fe200078e02ff */
[----:B------:R-:W-:-:S03]  /*0280*/  MOV R6, R8 ;  /* 0x0000000800067202 */ /* 0x000fc60000000f00 */
[----:B------:R-:W-:Y:S02]  /*0290*/  IMAD.HI.U32 R3, R3, R11, R2 ;  /* 0x0000000b03037227 */ /* 0x000fe400078e0002 */
[----:B------:R-:W0:Y:S04]  /*02a0*/  S2R R11, SR_TID.X ;  /* 0x00000000000b7919 */ /* 0x000e280000002100 */
[----:B------:R-:W-:-:S04]  /*02b0*/  IMAD.HI.U32 R3, R3, R6, RZ ;  /* 0x0000000603037227 */ /* 0x000fc800078e00ff */
[----:B------:R-:W-:-:S05]  /*02c0*/  IMAD R2, R3, R5, R6 ;  /* 0x0000000503027224 */ /* 0x000fca00078e0206 */
[----:B------:R-:W-:-:S13]  /*02d0*/  ISETP.GT.U32.AND P1, PT, R9, R2, PT ;  /* 0x000000020900720c */ /* 0x000fda0003f24070 */
[----:B------:R-:W-:Y:S01]  /*02e0*/  @!P1 IMAD.IADD R2, R2, 0x1, -R9 ;  /* 0x0000000102029824 */ /* 0x000fe200078e0a09 */
[----:B------:R-:W-:Y:S02]  /*02f0*/  @!P1 IADD3 R3, PT, PT, R3, 0x1, RZ ;  /* 0x0000000103039810 */ /* 0x000fe40007ffe0ff */
[----:B------:R-:W-:Y:S02]  /*0300*/  ISETP.NE.AND P1, PT, R4, RZ, PT ;  /* 0x000000ff0400720c */ /* 0x000fe40003f25270 */
[----:B------:R-:W-:Y:S02]  /*0310*/  ISETP.GE.U32.AND P0, PT, R2, R9, PT ;  /* 0x000000090200720c */ /* 0x000fe40003f06070 */
[----:B------:R-:W-:-:S04]  /*0320*/  LOP3.LUT R2, R7, R4, RZ, 0x3c, !PT ;  /* 0x0000000407027212 */ /* 0x000fc800078e3cff */
[----:B------:R-:W-:-:S07]  /*0330*/  ISETP.GE.AND P2, PT, R2, RZ, PT ;  /* 0x000000ff0200720c */ /* 0x000fce0003f46270 */
[----:B------:R-:W-:Y:S01]  /*0340*/  @P0 VIADD R3, R3, 0x1 ;  /* 0x0000000103030836 */ /* 0x000fe20000000000 */
[----:B--2---:R-:W-:-:S04]  /*0350*/  ISETP.GE.AND P0, PT, R13, 0x1, PT ;  /* 0x000000010d00780c */ /* 0x004fc80003f06270 */
[----:B------:R-:W-:Y:S02]  /*0360*/  MOV R2, R3 ;  /* 0x0000000300027202 */ /* 0x000fe40000000f00 */
[----:B0-----:R-:W-:-:S03]  /*0370*/  SHF.R.U32.HI R3, RZ, 0x1, R11 ;  /* 0x00000001ff037819 */ /* 0x001fc6000001160b */
[----:B------:R-:W-:Y:S01]  /*0380*/  @!P2 IMAD.MOV R2, RZ, RZ, -R2 ;  /* 0x000000ffff02a224 */ /* 0x000fe200078e0a02 */
[----:B------:R-:W-:Y:S02]  /*0390*/  @!P1 LOP3.LUT R2, RZ, R4, RZ, 0x33, !PT ;  /* 0x00000004ff029212 */ /* 0x000fe400078e33ff */
[----:B------:R-:W-:Y:S02]  /*03a0*/  LOP3.LUT R3, R3, 0x1ec, RZ, 0xc0, !PT ;  /* 0x000001ec03037812 */ /* 0x000fe400078ec0ff */
[----:B------:R-:W-:-:S05]  /*03b0*/  IADD3 R5, PT, PT, -R2, RZ, RZ ;  /* 0x000000ff02057210 */ /* 0x000fca0007ffe1ff */
[----:B------:R-:W-:Y:S01]  /*03c0*/  IMAD R5, R4, R5, R7 ;  /* 0x0000000504057224 */ /* 0x000fe200078e0207 */
[----:B------:R-:W-:Y:S01]  /*03d0*/  SHF.L.U32 R4, R2, 0x7, RZ ;  /* 0x0000000702047819 */ /* 0x000fe200000006ff */
[----:B------:R-:W-:Y:S02]  /*03e0*/  IMAD.SHL.U32 R7, R11, 0x4, RZ ;  /* 0x000000040b077824 */ /* 0x000fe400078e00ff */
[----:B------:R-:W-:Y:S01]  /*03f0*/  IMAD.SHL.U32 R5, R5, 0x40, RZ ;  /* 0x0000004005057824 */ /* 0x000fe200078e00ff */
[----:B---3--:R-:W-:Y:S06]  /*0400*/  @!P0 BRA `(.L_x_8) ;  /* 0x0000001800208947 */ /* 0x008fec0003800000 */
[----:B------:R-:W0:Y:S01]  /*0410*/  LDC.64 R8, c[0x0][0x380] ;  /* 0x0000e000ff087b82 */ /* 0x000e220000000a00 */
[----:B------:R-:W-:Y:S01]  /*0420*/  UMOV UR4, 0x400 ;  /* 0x0000040000047882 */ /* 0x000fe20000000000 */
[C---:B------:R-:W-:Y:S01]  /*0430*/  IADD3 R2, PT, PT, R11.reuse, 0x200, RZ ;  /* 0x000002000b027810 */ /* 0x040fe20007ffe0ff */
[----:B------:R-:W-:Y:S01]  /*0440*/  IMAD R13, R4, R13, RZ ;  /* 0x0000000d040d7224 */ /* 0x000fe200078e02ff */
[----:B------:R-:W-:Y:S01]  /*0450*/  UIADD3 UR4, UPT, UPT, UR4, 0x8000, URZ ;  /* 0x0000800004047890 */ /* 0x000fe2000fffe0ff */
[----:B------:R-:W-:Y:S02]  /*0460*/  LOP3.LUT R11, R11, 0x3f, RZ, 0xc0, !PT ;  /* 0x0000003f0b0b7812 */ /* 0x000fe400078ec0ff */
[----:B------:R-:W-:Y:S01]  /*0470*/  SHF.R.U32.HI R2, RZ, 0x6, R2 ;  /* 0x00000006ff027819 */ /* 0x000fe20000011602 */
[----:B------:R-:W1:Y:S01]  /*0480*/  S2UR UR5, SR_CgaCtaId ;  /* 0x00000000000579c3 */ /* 0x000e620000008800 */
[----:B------:R-:W-:Y:S01]  /*0490*/  LOP3.LUT R56, R7, 0xfc, RZ, 0xc0, !PT ;  /* 0x000000fc07387812 */ /* 0x000fe200078ec0ff */
[----:B------:R-:W-:Y:S01]  /*04a0*/  IMAD.IADD R7, R0, 0x1, -R5 ;  /* 0x0000000100077824 */ /* 0x000fe200078e0a05 */
[----:B------:R-:W-:Y:S01]  /*04b0*/  MOV R46, RZ ;  /* 0x000000ff002e7202 */ /* 0x000fe20000000f00 */
[----:B------:R-:W-:-:S04]  /*04c0*/  IMAD R6, R2, R0, R11 ;  /* 0x0000000002067224 */ /* 0x000fc800078e020b */
[----:B------:R-:W2:Y:S01]  /*04d0*/  LDC.64 R80, c[0x0][0x388] ;  /* 0x0000e200ff507b82 */ /* 0x000ea20000000a00 */
[----:B0-----:R-:W-:-:S04]  /*04e0*/  IMAD.WIDE R8, R13, 0x4, R8 ;  /* 0x000000040d087825 */ /* 0x001fc800078e0208 */
[----:B------:R-:W-:Y:S01]  /*04f0*/  IMAD.MOV.U32 R78, RZ, RZ, R8 ;  /* 0x000000ffff4e7224 */ /* 0x000fe200078e0008 */
[----:B------:R-:W-:Y:S01]  /*0500*/  MOV R79, R9 ;  /* 0x00000009004f7202 */ /* 0x000fe20000000f00 */
[----:B-1----:R-:W-:-:S06]  /*0510*/  ULEA UR4, UR5, UR4, 0x18 ;  /* 0x0000000405047291 */ /* 0x002fcc000f8ec0ff */
[----:B------:R-:W-:Y:S01]  /*0520*/  VIADD R56, R56, UR4 ;  /* 0x0000000438387c36 */ /* 0x000fe20008000000 */
[----:B------:R-:W-:Y:S01]  /*0530*/  UMOV UR4, URZ ;  /* 0x000000ff00047c82 */ /* 0x000fe20008000000 */
[----:B--2---:R-:W-:-:S07]  /*0540*/  IMAD.WIDE.U32 R80, R5, 0x4, R80 ;  /* 0x0000000405507825 */ /* 0x004fce00078e0050 */
.L_x_22:
[----:B------:R-:W0:Y:S01]  /*0550*/  S2R R57, SR_TID.X ;  /* 0x0000000000397919 */ /* 0x000e220000002100 */
[----:B------:R-:W1:Y:S01]  /*0560*/  LDCU UR10, c[0x0][0x3a0] ;  /* 0x00007400ff0a77ac */ /* 0x000e620008000800 */
[----:B------:R-:W-:Y:S01]  /*0570*/  BSSY.RECONVERGENT B0, `(.L_x_9) ;  /* 0x0000039000007945 */ /* 0x000fe20003800200 */
[----:B------:R-:W2:Y:S01]  /*0580*/  LDCU UR5, c[0x0][0x398] ;  /* 0x00007300ff0577ac */ /* 0x000ea20008000800 */
[----:B-1----:R-:W-:Y:S02]  /*0590*/  UIADD3 UR7, UPT, UPT, -UR4, UR10, URZ ;  /* 0x0000000a04077290 */ /* 0x002fe4000fffe1ff */
[----:B------:R-:W-:Y:S01]  /*05a0*/  UIADD3 UR4, UPT, UPT, UR4, 0x40, URZ ;  /* 0x0000004004047890 */ /* 0x000fe2000fffe0ff */
[----:B--2---:R-:W-:-:S03]  /*05b0*/  IADD3 R20, PT, PT, -R4, UR5, RZ ;  /* 0x0000000504147c10 */ /* 0x004fc6000fffe1ff */
[----:B------:R-:W-:Y:S01]  /*05c0*/  UISETP.GE.AND UP0, UPT, UR4, UR10, UPT ;  /* 0x0000000a0400728c */ /* 0x000fe2000bf06270 */
[--C-:B0-----:R-:W-:Y:S01]  /*05d0*/  SHF.R.U32.HI R0, RZ, 0x8, R57.reuse ;  /* 0x00000008ff007819 */ /* 0x101fe20000011639 */
[C---:B------:R-:W-:Y:S01]  /*05e0*/  VIADD R18, R57.reuse, 0x100 ;  /* 0x0000010039127836 */ /* 0x040fe20000000000 */
[C---:B------:R-:W-:Y:S01]  /*05f0*/  IADD3 R2, PT, PT, R57.reuse, 0x200, RZ ;  /* 0x0000020039027810 */ /* 0x040fe20007ffe0ff */
[--C-:B------:R-:W-:Y:S01]  /*0600*/  IMAD.MOV.U32 R22, RZ, RZ, R57.reuse ;  /* 0x000000ffff167224 */ /* 0x100fe200078e0039 */
[----:B------:R-:W-:Y:S02]  /*0610*/  IADD3 R0, PT, PT, -R0, RZ, RZ ;  /* 0x000000ff00007210 */ /* 0x000fe40007ffe1ff */
[----:B------:R-:W-:Y:S02]  /*0620*/  SHF.R.U32.HI R21, RZ, 0x6, R57 ;  /* 0x00000006ff157819 */ /* 0x000fe40000011639 */
[----:B------:R-:W-:Y:S02]  /*0630*/  LOP3.LUT R16, R0, 0x3, RZ, 0xc0, !PT ;  /* 0x0000000300107812 */ /* 0x000fe400078ec0ff */
[----:B------:R-:W-:-:S02]  /*0640*/  LOP3.LUT R0, R57, 0x3f, RZ, 0xc0, !PT ;  /* 0x0000003f39007812 */ /* 0x000fc400078ec0ff */
[----:B------:R-:W-:Y:S02]  /*0650*/  ISETP.NE.AND P1, PT, R16, RZ, PT ;  /* 0x000000ff1000720c */ /* 0x000fe40003f25270 */
[----:B------:R-:W-:Y:S02]  /*0660*/  SHF.R.U32.HI R19, RZ, 0x6, R18 ;  /* 0x00000006ff137819 */ /* 0x000fe40000011612 */
[----:B------:R-:W-:-:S09]  /*0670*/  SHF.R.U32.HI R17, RZ, 0x6, R2 ;  /* 0x00000006ff117819 */ /* 0x000fd20000011602 */
[----:B------:R-:W-:Y:S05]  /*0680*/  @!P1 BRA `(.L_x_10) ;  /* 0x00000000009c9947 */ /* 0x000fea0003800000 */
[----:B------:R-:W-:Y:S02]  /*0690*/  ISETP.GE.AND P0, PT, R0, UR7, PT ;  /* 0x0000000700007c0c */ /* 0x000fe4000bf06270 */
[----:B------:R-:W-:Y:S02]  /*06a0*/  MOV R10, RZ ;  /* 0x000000ff000a7202 */ /* 0x000fe40000000f00 */
[----:B------:R-:W-:-:S13]  /*06b0*/  ISETP.GE.OR P2, PT, R21, R20, P0 ;  /* 0x000000141500720c */ /* 0x000fda0000746670 */
[----:B------:R-:W-:-:S04]  /*06c0*/  @!P2 IMAD R9, R21, UR10, R0 ;  /* 0x0000000a1509ac24 */ /* 0x000fc8000f8e0200 */
[----:B------:R-:W-:-:S05]  /*06d0*/  @!P2 IMAD.WIDE.U32 R8, R9, 0x4, R78 ;  /* 0x000000040908a825 */ /* 0x000fca00078e004e */
[----:B------:R-:W2:Y:S01]  /*06e0*/  @!P2 LDG.E R10, desc[UR8][R8.64] ;  /* 0x00000008080aa981 */ /* 0x000ea2000c1e1900 */
[----:B------:R-:W-:Y:S01]  /*06f0*/  MOV R12, 0x400 ;  /* 0x00000400000c7802 */ /* 0x000fe20000000f00 */
[----:B------:R-:W-:Y:S01]  /*0700*/  IMAD.MOV.U32 R22, RZ, RZ, R18 ;  /* 0x000000ffff167224 */ /* 0x000fe200078e0012 */
[----:B------:R-:W-:Y:S01]  /*0710*/  ISETP.NE.AND P2, PT, R16, 0x1, PT ;  /* 0x000000011000780c */ /* 0x000fe20003f45270 */
[----:B------:R-:W0:Y:S02]  /*0720*/  S2R R11, SR_CgaCtaId ;  /* 0x00000000000b7919 */ /* 0x000e240000008800 */
[----:B0-----:R-:W-:-:S05]  /*0730*/  LEA R12, R11, R12, 0x18 ;  /* 0x0000000c0b0c7211 */ /* 0x001fca00078ec0ff */
[----:B------:R-:W-:-:S05]  /*0740*/  IMAD R11, R21, 0x100, R12 ;  /* 0x00000100150b7824 */ /* 0x000fca00078e020c */
[----:B------:R-:W-:-:S05]  /*0750*/  LEA R11, R0, R11, 0x2 ;  /* 0x0000000b000b7211 */ /* 0x000fca00078e10ff */
[----:B--2---:R0:W-:Y:S01]  /*0760*/  STS [R11], R10 ;  /* 0x0000000a0b007388 */ /* 0x0041e20000000800 */
[----:B------:R-:W-:Y:S05]  /*0770*/  @!P2 BRA `(.L_x_10) ;  /* 0x000000000060a947 */ /* 0x000fea0003800000 */
[----:B------:R-:W1:Y:S01]  /*0780*/  LDC R13, c[0x0][0x3a0] ;  /* 0x0000e800ff0d7b82 */ /* 0x000e620000000800 */
[C---:B------:R-:W-:Y:S01]  /*0790*/  ISETP.GE.OR P2, PT, R19.reuse, R20, P0 ;  /* 0x000000141300720c */ /* 0x040fe20000746670 */
[----:B0-----:R-:W-:Y:S02]  /*07a0*/  HFMA2 R10, -RZ, RZ, 0, 0 ;  /* 0x00000000ff0a7431 */ /* 0x001fe400000001ff */
[----:B-1----:R-:W-:-:S10]  /*07b0*/  IMAD R9, R19, R13, R0 ;  /* 0x0000000d13097224 */ /* 0x002fd400078e0200 */
[----:B------:R-:W-:-:S05]  /*07c0*/  @!P2 IMAD.WIDE.U32 R8, R9, 0x4, R78 ;  /* 0x000000040908a825 */ /* 0x000fca00078e004e */
[----:B------:R-:W2:Y:S01]  /*07d0*/  @!P2 LDG.E R10, desc[UR8][R8.64] ;  /* 0x00000008080aa981 */ /* 0x000ea2000c1e1900 */
[----:B------:R-:W-:Y:S01]  /*07e0*/  IMAD R11, R19, 0x100, R12 ;  /* 0x00000100130b7824 */ /* 0x000fe200078e020c */
[----:B------:R-:W-:Y:S01]  /*07f0*/  ISETP.NE.AND P2, PT, R16, 0x2, PT ;  /* 0x000000021000780c */ /* 0x000fe20003f45270 */
[----:B------:R-:W-:-:S03]  /*0800*/  IMAD.MOV.U32 R22, RZ, RZ, R2 ;  /* 0x000000ffff167224 */ /* 0x000fc600078e0002 */
[----:B------:R-:W-:-:S05]  /*0810*/  LEA R11, R0, R11, 0x2 ;  /* 0x0000000b000b7211 */ /* 0x000fca00078e10ff */
[----:B--2---:R1:W-:Y:S04]  /*0820*/  STS [R11], R10 ;  /* 0x0000000a0b007388 */ /* 0x0043e80000000800 */
[----:B------:R-:W-:Y:S05]  /*0830*/  @!P2 BRA `(.L_x_10) ;  /* 0x000000000030a947 */ /* 0x000fea0003800000 */
[C---:B------:R-:W-:Y:S01]  /*0840*/  ISETP.GE.OR P0, PT, R17.reuse, R20, P0 ;  /* 0x000000141100720c */ /* 0x040fe20000706670 */
[----:B------:R-:W-:Y:S01]  /*0850*/  BSSY.RECONVERGENT B1, `(.L_x_11) ;  /* 0x0000008000017945 */ /* 0x000fe20003800200 */
[----:B------:R-:W-:Y:S02]  /*0860*/  LEA R9, R17, R12, 0x8 ;  /* 0x0000000c11097211 */ /* 0x000fe400078e40ff */
[----:B------:R-:W-:-:S03]  /*0870*/  MOV R8, RZ ;  /* 0x000000ff00087202 */ /* 0x000fc60000000f00 */
[----:B-1----:R-:W-:-:S06]  /*0880*/  IMAD R11, R0, 0x4, R9 ;  /* 0x00000004000b7824 */ /* 0x002fcc00078e0209 */
[----:B------:R-:W-:Y:S05]  /*0890*/  @P0 BRA `(.L_x_12) ;  /* 0x00000000000c0947 */ /* 0x000fea0003800000 */
[----:B------:R-:W-:-:S04]  /*08a0*/  IMAD R9, R17, R13, R0 ;  /* 0x0000000d11097224 */ /* 0x000fc800078e0200 */
[----:B------:R-:W-:-:S06]  /*08b0*/  IMAD.WIDE.U32 R8, R9, 0x4, R78 ;  /* 0x0000000409087825 */ /* 0x000fcc00078e004e */
[----:B------:R0:W5:Y:S02]  /*08c0*/  LDG.E R8, desc[UR8][R8.64] ;  /* 0x0000000808087981 */ /* 0x000164000c1e1900 */
.L_x_12:
[----:B------:R-:W-:Y:S05]  /*08d0*/  BSYNC.RECONVERGENT B1 ;  /* 0x0000000000017941 */ /* 0x000fea0003800200 */
.L_x_11:
[----:B-----5:R2:W-:Y:S01]  /*08e0*/  STS [R11], R8 ;  /* 0x000000080b007388 */ /* 0x0205e20000000800 */
[----:B------:R-:W-:-:S07]  /*08f0*/  VIADD R22, R57, 0x300 ;  /* 0x0000030039167836 */ /* 0x000fce0000000000 */
.L_x_10:
[----:B------:R-:W-:Y:S05]  /*0900*/  BSYNC.RECONVERGENT B0 ;  /* 0x0000000000007941 */ /* 0x000fea0003800200 */
.L_x_9:
[----:B------:R-:W3:Y:S01]  /*0910*/  S2UR UR6, SR_CgaCtaId ;  /* 0x00000000000679c3 */ /* 0x000ee20000008800 */
[----:B------:R-:W-:Y:S01]  /*0920*/  UMOV UR5, 0x400 ;  /* 0x0000040000057882 */ /* 0x000fe20000000000 */
[C---:B------:R-:W-:Y:S01]  /*0930*/  IADD3 R25, PT, PT, R22.reuse, 0x300, RZ ;  /* 0x0000030016197810 */ /* 0x040fe20007ffe0ff */
[C---:B------:R-:W-:Y:S01]  /*0940*/  VIADD R27, R22.reuse, 0x200 ;  /* 0x00000200161b7836 */ /* 0x040fe20000000000 */
[----:B------:R-:W-:Y:S01]  /*0950*/  IADD3 R33, PT, PT, R22, 0x100, RZ ;  /* 0x0000010016217810 */ /* 0x000fe20007ffe0ff */
[----:B------:R-:W-:Y:S01]  /*0960*/  BSSY.RECONVERGENT B0, `(.L_x_13) ;  /* 0x0000034000007945 */ /* 0x000fe20003800200 */
[----:B------:R-:W-:Y:S02]  /*0970*/  SHF.R.U32.HI R25, RZ, 0x6, R25 ;  /* 0x00000006ff197819 */ /* 0x000fe40000011619 */
[----:B------:R-:W-:Y:S02]  /*0980*/  SHF.R.U32.HI R33, RZ, 0x6, R33 ;  /* 0x00000006ff217819 */ /* 0x000fe40000011621 */
[----:B------:R-:W-:Y:S01]  /*0990*/  SHF.R.U32.HI R23, RZ, 0x6, R22 ;  /* 0x00000006ff177819 */ /* 0x000fe20000011616 */
[--C-:B------:R-:W-:Y:S01]  /*09a0*/  IMAD R39, R25, UR10, R0.reuse ;  /* 0x0000000a19277c24 */ /* 0x100fe2000f8e0200 */
[----:B------:R-:W-:Y:S01]  /*09b0*/  SHF.R.U32.HI R27, RZ, 0x6, R27 ;  /* 0x00000006ff1b7819 */ /* 0x000fe2000001161b */
[--C-:B------:R-:W-:Y:S01]  /*09c0*/  IMAD R47, R33, UR10, R0.reuse ;  /* 0x0000000a212f7c24 */ /* 0x100fe2000f8e0200 */
[----:B------:R-:W-:Y:S01]  /*09d0*/  ISETP.GE.AND P5, PT, R0, UR7, PT ;  /* 0x0000000700007c0c */ /* 0x000fe2000bfa6270 */
[----:B------:R-:W-:-:S02]  /*09e0*/  IMAD R35, R23, UR10, R0 ;  /* 0x0000000a17237c24 */ /* 0x000fc4000f8e0200 */
[----:B------:R-:W-:Y:S01]  /*09f0*/  IMAD R43, R27, UR10, R0 ;  /* 0x0000000a1b2b7c24 */ /* 0x000fe2000f8e0200 */
[----:B---3--:R-:W-:-:S06]  /*0a00*/  ULEA UR5, UR6, UR5, 0x18 ;  /* 0x0000000506057291 */ /* 0x008fcc000f8ec0ff */
[----:B------:R-:W-:-:S04]  /*0a10*/  LEA R34, R0, UR5, 0x2 ;  /* 0x0000000500227c11 */ /* 0x000fc8000f8e10ff */
[-C--:B------:R-:W-:Y:S01]  /*0a20*/  LEA R32, R27, R34.reuse, 0x8 ;  /* 0x000000221b207211 */ /* 0x080fe200078e40ff */
[--C-:B------:R-:W-:Y:S02]  /*0a30*/  IMAD R26, R25, 0x100, R34.reuse ;  /* 0x00000100191a7824 */ /* 0x100fe400078e0222 */
[----:B------:R-:W-:Y:S01]  /*0a40*/  IMAD R24, R33, 0x100, R34 ;  /* 0x0000010021187824 */ /* 0x000fe200078e0222 */
[----:B------:R-:W-:-:S07]  /*0a50*/  LEA R34, R23, R34, 0x8 ;  /* 0x0000002217227211 */ /* 0x000fce00078e40ff */
.L_x_14:
[-C--:B------:R-:W-:Y:S02]  /*0a60*/  ISETP.GE.OR P0, PT, R23, R20.reuse, P5 ;  /* 0x000000141700720c */ /* 0x080fe40002f06670 */
[-C--:B------:R-:W-:Y:S02]  /*0a70*/  ISETP.GE.OR P2, PT, R33, R20.reuse, P5 ;  /* 0x000000142100720c */ /* 0x080fe40002f46670 */
[-C--:B------:R-:W-:Y:S02]  /*0a80*/  ISETP.GE.OR P3, PT, R27, R20.reuse, P5 ;  /* 0x000000141b00720c */ /* 0x080fe40002f66670 */
[----:B------:R-:W-:Y:S01]  /*0a90*/  ISETP.GE.OR P4, PT, R25, R20, P5 ;  /* 0x000000141900720c */ /* 0x000fe20002f86670 */
[----:B------:R-:W-:Y:S02]  /*0aa0*/  HFMA2 R83, -RZ, RZ, 0, 0 ;  /* 0x00000000ff537431 */ /* 0x000fe400000001ff */
[----:B------:R-:W-:Y:S01]  /*0ab0*/  IMAD.MOV.U32 R51, RZ, RZ, RZ ;  /* 0x000000ffff337224 */ /* 0x000fe200078e00ff */
[----:B------:R-:W-:Y:S01]  /*0ac0*/  MOV R55, RZ ;  /* 0x000000ff00377202 */ /* 0x000fe20000000f00 */
[----:B------:R-:W-:Y:S01]  /*0ad0*/  IMAD.MOV.U32 R77, RZ, RZ, RZ ;  /* 0x000000ffff4d7224 */ /* 0x000fe200078e00ff */
[----:B------:R-:W3:Y:S01]  /*0ae0*/  LDC R36, c[0x0][0x3a0] ;  /* 0x0000e800ff247b82 */ /* 0x000ee20000000800 */
[----:B012---:R-:W-:-:S04]  /*0af0*/  @!P0 IMAD.WIDE.U32 R10, R35, 0x4, R78 ;  /* 0x00000004230a8825 */ /* 0x007fc800078e004e */
[--C-:B------:R-:W-:Y:S01]  /*0b00*/  @!P2 IMAD.WIDE.U32 R8, R47, 0x4, R78.reuse ;  /* 0x000000042f08a825 */ /* 0x100fe200078e004e */
[----:B------:R-:W2:Y:S03]  /*0b10*/  @!P0 LDG.E R51, desc[UR8][R10.64] ;  /* 0x000000080a338981 */ /* 0x000ea6000c1e1900 */
[--C-:B------:R-:W-:Y:S01]  /*0b20*/  @!P3 IMAD.WIDE.U32 R14, R43, 0x4, R78.reuse ;  /* 0x000000042b0eb825 */ /* 0x100fe200078e004e */
[----:B------:R-:W4:Y:S03]  /*0b30*/  @!P2 LDG.E R55, desc[UR8][R8.64] ;  /* 0x000000080837a981 */ /* 0x000f26000c1e1900 */
[----:B------:R-:W-:Y:S01]  /*0b40*/  @!P4 IMAD.WIDE.U32 R12, R39, 0x4, R78 ;  /* 0x00000004270cc825 */ /* 0x000fe200078e004e */
[----:B------:R-:W5:Y:S04]  /*0b50*/  @!P3 LDG.E R77, desc[UR8][R14.64] ;  /* 0x000000080e4db981 */ /* 0x000f68000c1e1900 */
[----:B------:R-:W5:Y:S01]  /*0b60*/  @!P4 LDG.E R83, desc[UR8][R12.64] ;  /* 0x000000080c53c981 */ /* 0x000f62000c1e1900 */
[C---:B------:R-:W-:Y:S01]  /*0b70*/  ISETP.GE.U32.AND P0, PT, R22.reuse, 0x1c00, PT ;  /* 0x00001c001600780c */ /* 0x040fe20003f06070 */
[----:B------:R-:W-:Y:S01]  /*0b80*/  VIADD R22, R22, 0x400 ;  /* 0x0000040016167836 */ /* 0x000fe20000000000 */
[----:B------:R-:W-:Y:S01]  /*0b90*/  IADD3 R25, PT, PT, R25, 0x10, RZ ;  /* 0x0000001019197810 */ /* 0x000fe20007ffe0ff */
[----:B------:R-:W-:Y:S01]  /*0ba0*/  VIADD R33, R33, 0x10 ;  /* 0x0000001021217836 */ /* 0x000fe20000000000 */
[C---:B---3--:R-:W-:Y:S01]  /*0bb0*/  LEA R39, R36.reuse, R39, 0x4 ;  /* 0x0000002724277211 */ /* 0x048fe200078e20ff */
[C---:B------:R-:W-:Y:S01]  /*0bc0*/  IMAD R43, R36.reuse, 0x10, R43 ;  /* 0x00000010242b7824 */ /* 0x040fe200078e022b */
[----:B------:R-:W-:-:S02]  /*0bd0*/  LEA R47, R36, R47, 0x4 ;  /* 0x0000002f242f7211 */ /* 0x000fc400078e20ff */
[----:B------:R-:W-:Y:S02]  /*0be0*/  LEA R35, R36, R35, 0x4 ;  /* 0x0000002324237211 */ /* 0x000fe400078e20ff */
[----:B------:R-:W-:Y:S02]  /*0bf0*/  IADD3 R27, PT, PT, R27, 0x10, RZ ;  /* 0x000000101b1b7810 */ /* 0x000fe40007ffe0ff */
[----:B------:R-:W-:Y:S01]  /*0c00*/  IADD3 R23, PT, PT, R23, 0x10, RZ ;  /* 0x0000001017177810 */ /* 0x000fe20007ffe0ff */
[----:B--2---:R0:W-:Y:S04]  /*0c10*/  STS [R34], R51 ;  /* 0x0000003322007388 */ /* 0x0041e80000000800 */
[----:B----4-:R1:W-:Y:S04]  /*0c20*/  STS [R24], R55 ;  /* 0x0000003718007388 */ /* 0x0103e80000000800 */
[----:B-----5:R2:W-:Y:S01]  /*0c30*/  STS [R32], R77 ;  /* 0x0000004d20007388 */ /* 0x0205e20000000800 */
[----:B0-----:R-:W-:-:S03]  /*0c40*/  IADD3 R34, PT, PT, R34, 0x1000, RZ ;  /* 0x0000100022227810 */ /* 0x001fc60007ffe0ff */
[----:B------:R0:W-:Y:S01]  /*0c50*/  STS [R26], R83 ;  /* 0x000000531a007388 */ /* 0x0001e20000000800 */
[----:B-1----:R-:W-:Y:S01]  /*0c60*/  VIADD R24, R24, 0x1000 ;  /* 0x0000100018187836 */ /* 0x002fe20000000000 */
[----:B--2---:R-:W-:Y:S02]  /*0c70*/  IADD3 R32, PT, PT, R32, 0x1000, RZ ;  /* 0x0000100020207810 */ /* 0x004fe40007ffe0ff */
[----:B0-----:R-:W-:Y:S01]  /*0c80*/  IADD3 R26, PT, PT, R26, 0x1000, RZ ;  /* 0x000010001a1a7810 */ /* 0x001fe20007ffe0ff */
[----:B------:R-:W-:Y:S06]  /*0c90*/  @!P0 BRA `(.L_x_14) ;  /* 0xfffffffc00708947 */ /* 0x000fec000383ffff */
[----:B------:R-:W-:Y:S05]  /*0ca0*/  BSYNC.RECONVERGENT B0 ;  /* 0x0000000000007941 */ /* 0x000fea0003800200 */
.L_x_13:
[----:B------:R-:W-:Y:S01]  /*0cb0*/  BSSY.RECONVERGENT B0, `(.L_x_15) ;  /* 0x000002b000007945 */ /* 0x000fe20003800200 */
[----:B------:R-:W-:-:S03]  /*0cc0*/  IMAD.MOV.U32 R20, RZ, RZ, R57 ;  /* 0x000000ffff147224 */ /* 0x000fc600078e0039 */
[----:B------:R-:W-:Y:S05]  /*0cd0*/  @!P1 BRA `(.L_x_16) ;  /* 0x0000000000a09947 */ /* 0x000fea0003800000 */
[----:B------:R-:W-:Y:S02]  /*0ce0*/  ISETP.GE.AND P0, PT, R0, R7, PT ;  /* 0x000000070000720c */ /* 0x000fe40003f06270 */
[----:B------:R-:W-:Y:S02]  /*0cf0*/  MOV R10, RZ ;  /* 0x000000ff000a7202 */ /* 0x000fe40000000f00 */
[----:B------:R-:W-:-:S13]  /*0d00*/  ISETP.GE.OR P1, PT, R21, UR7, P0 ;  /* 0x0000000715007c0c */ /* 0x000fda0008726670 */
[----:B------:R-:W0:Y:S02]  /*0d10*/  @!P1 LDC R9, c[0x0][0x39c] ;  /* 0x0000e700ff099b82 */ /* 0x000e240000000800 */
[----:B0-----:R-:W-:-:S04]  /*0d20*/  @!P1 IMAD R9, R21, R9, R0 ;  /* 0x0000000915099224 */ /* 0x001fc800078e0200 */
[----:B------:R-:W-:-:S05]  /*0d30*/  @!P1 IMAD.WIDE R8, R9, 0x4, R80 ;  /* 0x0000000409089825 */ /* 0x000fca00078e0250 */
[----:B------:R-:W2:Y:S01]  /*0d40*/  @!P1 LDG.E R10, desc[UR8][R8.64] ;  /* 0x00000008080a9981 */ /* 0x000ea2000c1e1900 */
[----:B------:R-:W-:Y:S02]  /*0d50*/  MOV R11, 0x400 ;  /* 0x00000400000b7802 */ /* 0x000fe40000000f00 */
[----:B------:R-:W-:Y:S01]  /*0d60*/  ISETP.NE.AND P1, PT, R16, 0x1, PT ;  /* 0x000000011000780c */ /* 0x000fe20003f25270 */
[----:B------:R-:W0:Y:S01]  /*0d70*/  S2R R12, SR_CgaCtaId ;  /* 0x00000000000c7919 */ /* 0x000e220000008800 */
[----:B------:R-:W-:Y:S02]  /*0d80*/  IADD3 R11, PT, PT, R11, 0x8000, RZ ;  /* 0x000080000b0b7810 */ /* 0x000fe40007ffe0ff */
[----:B------:R-:W-:Y:S02]  /*0d90*/  MOV R20, R18 ;  /* 0x0000001200147202 */ /* 0x000fe40000000f00 */
[----:B0-----:R-:W-:-:S05]  /*0da0*/  LEA R12, R12, R11, 0x18 ;  /* 0x0000000b0c0c7211 */ /* 0x001fca00078ec0ff */
[----:B------:R-:W-:-:S05]  /*0db0*/  IMAD R21, R21, 0x100, R12 ;  /* 0x0000010015157824 */ /* 0x000fca00078e020c */
[----:B------:R-:W-:-:S05]  /*0dc0*/  LEA R21, R0, R21, 0x2 ;  /* 0x0000001500157211 */ /* 0x000fca00078e10ff */
[----:B--2---:R0:W-:Y:S01]  /*0dd0*/  STS [R21], R10 ;  /* 0x0000000a15007388 */ /* 0x0041e20000000800 */
[----:B------:R-:W-:Y:S05]  /*0de0*/  @!P1 BRA `(.L_x_16) ;  /* 0x00000000005c9947 */ /* 0x000fea0003800000 */
[----:B------:R-:W-:Y:S01]  /*0df0*/  ISETP.GE.OR P1, PT, R19, UR7, P0 ;  /* 0x0000000713007c0c */ /* 0x000fe20008726670 */
[----:B0-----:R-:W-:-:S12]  /*0e00*/  IMAD.MOV.U32 R10, RZ, RZ, RZ ;  /* 0x000000ffff0a7224 */ /* 0x001fd800078e00ff */
[----:B------:R-:W0:Y:S02]  /*0e10*/  @!P1 LDC R9, c[0x0][0x39c] ;  /* 0x0000e700ff099b82 */ /* 0x000e240000000800 */
[----:B0-----:R-:W-:-:S04]  /*0e20*/  @!P1 IMAD R9, R19, R9, R0 ;  /* 0x0000000913099224 */ /* 0x001fc800078e0200 */
[----:B------:R-:W-:-:S05]  /*0e30*/  @!P1 IMAD.WIDE R8, R9, 0x4, R80 ;  /* 0x0000000409089825 */ /* 0x000fca00078e0250 */
[----:B------:R-:W2:Y:S01]  /*0e40*/  @!P1 LDG.E R10, desc[UR8][R8.64] ;  /* 0x00000008080a9981 */ /* 0x000ea2000c1e1900 */
[----:B------:R-:W-:Y:S01]  /*0e50*/  LEA R19, R19, R12, 0x8 ;  /* 0x0000000c13137211 */ /* 0x000fe200078e40ff */
[----:B------:R-:W-:Y:S01]  /*0e60*/  IMAD.MOV.U32 R20, RZ, RZ, R2 ;  /* 0x000000ffff147224 */ /* 0x000fe200078e0002 */
[----:B------:R-:W-:Y:S02]  /*0e70*/  ISETP.NE.AND P1, PT, R16, 0x2, PT ;  /* 0x000000021000780c */ /* 0x000fe40003f25270 */
[----:B------:R-:W-:-:S05]  /*0e80*/  LEA R19, R0, R19, 0x2 ;  /* 0x0000001300137211 */ /* 0x000fca00078e10ff */
[----:B--2---:R1:W-:Y:S06]  /*0e90*/  STS [R19], R10 ;  /* 0x0000000a13007388 */ /* 0x0043ec0000000800 */
[----:B------:R-:W-:Y:S05]  /*0ea0*/  @!P1 BRA `(.L_x_16) ;  /* 0x00000000002c9947 */ /* 0x000fea0003800000 */
[C---:B------:R-:W-:Y:S01]  /*0eb0*/  ISETP.GE.OR P0, PT, R17.reuse, UR7, P0 ;  /* 0x0000000711007c0c */ /* 0x040fe20008706670 */
[----:B------:R-:W-:Y:S01]  /*0ec0*/  BSSY.RECONVERGENT B1, `(.L_x_17) ;  /* 0x0000007000017945 */ /* 0x000fe20003800200 */
[----:B------:R-:W-:Y:S01]  /*0ed0*/  LEA R17, R17, R12, 0x8 ;  /* 0x0000000c11117211 */ /* 0x000fe200078e40ff */
[----:B------:R-:W-:-:S03]  /*0ee0*/  IMAD.MOV.U32 R8, RZ, RZ, RZ ;  /* 0x000000ffff087224 */ /* 0x000fc600078e00ff */
[----:B------:R-:W-:-:S07]  /*0ef0*/  LEA R17, R0, R17, 0x2 ;  /* 0x0000001100117211 */ /* 0x000fce00078e10ff */
[----:B------:R-:W-:Y:S05]  /*0f00*/  @P0 BRA `(.L_x_18) ;  /* 0x0000000000080947 */ /* 0x000fea0003800000 */
[----:B------:R-:W-:-:S06]  /*0f10*/  IMAD.WIDE R8, R6, 0x4, R80 ;  /* 0x0000000406087825 */ /* 0x000fcc00078e0250 */
[----:B------:R0:W5:Y:S02]  /*0f20*/  LDG.E R8, desc[UR8][R8.64] ;  /* 0x0000000808087981 */ /* 0x000164000c1e1900 */
.L_x_18:
[----:B------:R-:W-:Y:S05]  /*0f30*/  BSYNC.RECONVERGENT B1 ;  /* 0x0000000000017941 */ /* 0x000fea0003800200 */
.L_x_17:
[----:B-----5:R2:W-:Y:S01]  /*0f40*/  STS [R17], R8 ;  /* 0x0000000811007388 */ /* 0x0205e20000000800 */
[----:B------:R-:W-:-:S07]  /*0f50*/  IADD3 R20, PT, PT, R57, 0x300, RZ ;  /* 0x0000030039147810 */ /* 0x000fce0007ffe0ff */
.L_x_16:
[----:B------:R-:W-:Y:S05]  /*0f60*/  BSYNC.RECONVERGENT B0 ;  /* 0x0000000000007941 */ /* 0x000fea0003800200 */
.L_x_15:
[----:B------:R-:W-:Y:S01]  /*0f70*/  BSSY.RECONVERGENT B0, `(.L_x_19) ;  /* 0x000002c000007945 */ /* 0x000fe20003800200 */
[----:B------:R-:W-:-:S13]  /*0f80*/  ISETP.GE.AND P4, PT, R0, R7, PT ;  /* 0x000000070000720c */ /* 0x000fda0003f86270 */
.L_x_20:
[C---:B----4-:R-:W-:Y:S01]  /*0f90*/  IADD3 R2, PT, PT, R20.reuse, 0x100, RZ ;  /* 0x0000010014027810 */ /* 0x050fe20007ffe0ff */
[C---:B--2---:R-:W-:Y:S01]  /*0fa0*/  VIADD R8, R20.reuse, 0x200 ;  /* 0x0000020014087836 */ /* 0x044fe20000000000 */
[----:B0-----:R-:W-:Y:S01]  /*0fb0*/  IADD3 R9, PT, PT, R20, 0x300, RZ ;  /* 0x0000030014097810 */ /* 0x001fe20007ffe0ff */
[----:B------:R-:W-:Y:S01]  /*0fc0*/  HFMA2 R22, -RZ, RZ, 0, 0 ;  /* 0x00000000ff167431 */ /* 0x000fe200000001ff */
[----:B------:R-:W-:Y:S01]  /*0fd0*/  SHF.R.U32.HI R17, RZ, 0x6, R20 ;  /* 0x00000006ff117819 */ /* 0x000fe20000011614 */
[----:B------:R-:W-:Y:S01]  /*0fe0*/  IMAD.MOV.U32 R16, RZ, RZ, RZ ;  /* 0x000000ffff107224 */ /* 0x000fe200078e00ff */
[----:B-1----:R-:W-:Y:S01]  /*0ff0*/  SHF.R.U32.HI R19, RZ, 0x6, R2 ;  /* 0x00000006ff137819 */ /* 0x002fe20000011602 */
[----:B------:R-:W-:Y:S01]  /*1000*/  HFMA2 R2, -RZ, RZ, 0, 0 ;  /* 0x00000000ff027431 */ /* 0x000fe200000001ff */
[----:B------:R-:W-:Y:S02]  /*1010*/  SHF.R.U32.HI R21, RZ, 0x6, R8 ;  /* 0x00000006ff157819 */ /* 0x000fe40000011608 */
[----:B------:R-:W-:-:S02]  /*1020*/  SHF.R.U32.HI R23, RZ, 0x6, R9 ;  /* 0x00000006ff177819 */ /* 0x000fc40000011609 */
[----:B------:R-:W-:Y:S02]  /*1030*/  ISETP.GE.OR P0, PT, R17, UR7, P4 ;  /* 0x0000000711007c0c */ /* 0x000fe4000a706670 */
[----:B------:R-:W-:Y:S02]  /*1040*/  ISETP.GE.OR P1, PT, R19, UR7, P4 ;  /* 0x0000000713007c0c */ /* 0x000fe4000a726670 */
[----:B------:R-:W-:Y:S02]  /*1050*/  ISETP.GE.OR P2, PT, R21, UR7, P4 ;  /* 0x0000000715007c0c */ /* 0x000fe4000a746670 */
[----:B------:R-:W-:Y:S02]  /*1060*/  ISETP.GE.OR P3, PT, R23, UR7, P4 ;  /* 0x0000000717007c0c */ /* 0x000fe4000a766670 */
[----:B------:R-:W-:-:S05]  /*1070*/  MOV R18, RZ ;  /* 0x000000ff00127202 */ /* 0x000fca0000000f00 */
[----:B------:R-:W0:Y:S08]  /*1080*/  @!P0 LDC R15, c[0x0][0x39c] ;  /* 0x0000e700ff0f8b82 */ /* 0x000e300000000800 */
[----:B------:R-:W1:Y:S08]  /*1090*/  @!P1 LDC R13, c[0x0][0x39c] ;  /* 0x0000e700ff0d9b82 */ /* 0x000e700000000800 */
[----:B------:R-:W2:Y:S08]  /*10a0*/  @!P2 LDC R11, c[0x0][0x39c] ;  /* 0x0000e700ff0bab82 */ /* 0x000eb00000000800 */
[----:B------:R-:W3:Y:S01]  /*10b0*/  @!P3 LDC R9, c[0x0][0x39c] ;  /* 0x0000e700ff09bb82 */ /* 0x000ee20000000800 */
[----:B0-----:R-:W-:-:S04]  /*10c0*/  @!P0 IMAD R15, R17, R15, R0 ;  /* 0x0000000f110f8224 */ /* 0x001fc800078e0200 */
[----:B------:R-:W-:-:S04]  /*10d0*/  @!P0 IMAD.WIDE R14, R15, 0x4, R80 ;  /* 0x000000040f0e8825 */ /* 0x000fc800078e0250 */
[----:B-1----:R-:W-:Y:S01]  /*10e0*/  @!P1 IMAD R13, R19, R13, R0 ;  /* 0x0000000d130d9224 */ /* 0x002fe200078e0200 */
[----:B------:R-:W4:Y:S03]  /*10f0*/  @!P0 LDG.E R2, desc[UR8][R14.64] ;  /* 0x000000080e028981 */ /* 0x000f26000c1e1900 */
[----:B------:R-:W-:-:S04]  /*1100*/  @!P1 IMAD.WIDE R12, R13, 0x4, R80 ;  /* 0x000000040d0c9825 */ /* 0x000fc800078e0250 */
[----:B--2---:R-:W-:Y:S01]  /*1110*/  @!P2 IMAD R11, R21, R11, R0 ;  /* 0x0000000b150ba224 */ /* 0x004fe200078e0200 */
[----:B------:R-:W2:Y:S03]  /*1120*/  @!P1 LDG.E R16, desc[UR8][R12.64] ;  /* 0x000000080c109981 */ /* 0x000ea6000c1e1900 */
[----:B------:R-:W-:-:S04]  /*1130*/  @!P2 IMAD.WIDE R10, R11, 0x4, R80 ;  /* 0x000000040b0aa825 */ /* 0x000fc800078e0250 */
[----:B---3--:R-:W-:Y:S01]  /*1140*/  @!P3 IMAD R9, R23, R9, R0 ;  /* 0x000000091709b224 */ /* 0x008fe200078e0200 */
[----:B------:R-:W3:Y:S03]  /*1150*/  @!P2 LDG.E R18, desc[UR8][R10.64] ;  /* 0x000000080a12a981 */ /* 0x000ee6000c1e1900 */
[----:B------:R-:W-:-:S05]  /*1160*/  @!P3 IMAD.WIDE R8, R9, 0x4, R80 ;  /* 0x000000040908b825 */ /* 0x000fca00078e0250 */
[----:B------:R-:W5:Y:S01]  /*1170*/  @!P3 LDG.E R22, desc[UR8][R8.64] ;  /* 0x000000080816b981 */ /* 0x000f62000c1e1900 */
[--C-:B------:R-:W-:Y:S01]  /*1180*/  IMAD R17, R17, 0x100, R56.reuse ;  /* 0x0000010011117824 */ /* 0x100fe200078e0238 */
[-C--:B------:R-:W-:Y:S01]  /*1190*/  LEA R19, R19, R56.reuse, 0x8 ;  /* 0x0000003813137211 */ /* 0x080fe200078e40ff */
[----:B------:R-:W-:Y:S01]  /*11a0*/  IMAD R23, R23, 0x100, R56 ;  /* 0x0000010017177824 */ /* 0x000fe200078e0238 */
[----:B------:R-:W-:Y:S02]  /*11b0*/  LEA R21, R21, R56, 0x8 ;  /* 0x0000003815157211 */ /* 0x000fe400078e40ff */
[C---:B------:R-:W-:Y:S02]  /*11c0*/  ISETP.GE.U32.AND P0, PT, R20.reuse, 0xc00, PT ;  /* 0x00000c001400780c */ /* 0x040fe40003f06070 */
[----:B------:R-:W-:Y:S01]  /*11d0*/  IADD3 R20, PT, PT, R20, 0x400, RZ ;  /* 0x0000040014147810 */ /* 0x000fe20007ffe0ff */
[----:B----4-:R4:W-:Y:S04]  /*11e0*/  STS [R17], R2 ;  /* 0x0000000211007388 */ /* 0x0109e80000000800 */
[----:B--2---:R4:W-:Y:S04]  /*11f0*/  STS [R19], R16 ;  /* 0x0000001013007388 */ /* 0x0049e80000000800 */
[----:B---3--:R4:W-:Y:S04]  /*1200*/  STS [R21], R18 ;  /* 0x0000001215007388 */ /* 0x0089e80000000800 */
[----:B-----5:R4:W-:Y:S01]  /*1210*/  STS [R23], R22 ;  /* 0x0000001617007388 */ /* 0x0209e20000000800 */
[----:B------:R-:W-:Y:S05]  /*1220*/  @!P0 BRA `(.L_x_20) ;  /* 0xfffffffc00588947 */ /* 0x000fea000383ffff */
[----:B------:R-:W-:Y:S05]  /*1230*/  BSYNC.RECONVERGENT B0 ;  /* 0x0000000000007941 */ /* 0x000fea0003800200 */
.L_x_19:
[----:B------:R-:W0:Y:S08]  /*1240*/  S2UR UR6, SR_CgaCtaId ;  /* 0x00000000000679c3 */ /* 0x000e300000008800 */
[----:B------:R-:W-:Y:S01]  /*1250*/  BAR.SYNC.DEFER_BLOCKING 0x0 ;  /* 0x0000000000007b1d */ /* 0x000fe20000010000 */
[C---:B----4-:R-:W-:Y:S01]  /*1260*/  SHF.L.U32 R2, R57.reuse, 0x2, RZ ;  /* 0x0000000239027819 */ /* 0x050fe200000006ff */
[----:B------:R-:W-:Y:S01]  /*1270*/  IMAD.MOV.U32 R0, RZ, RZ, RZ ;  /* 0x000000ffff007224 */ /* 0x000fe200078e00ff */
[----:B------:R-:W-:-:S02]  /*1280*/  LOP3.LUT R57, R57, 0x20, RZ, 0xc0, !PT ;  /* 0x0000002039397812 */ /* 0x000fc400078ec0ff */
[----:B------:R-:W-:Y:S01]  /*1290*/  LOP3.LUT R2, R2, 0x1c, RZ, 0xc0, !PT ;  /* 0x0000001c02027812 */ /* 0x000fe200078ec0ff */
[----:B------:R-:W-:Y:S02]  /*12a0*/  UMOV UR5, 0x400 ;  /* 0x0000040000057882 */ /* 0x000fe40000000000 */
[----:B------:R-:W-:Y:S02]  /*12b0*/  UIADD3 UR7, UPT, UPT, UR5, 0x8000, URZ ;  /* 0x0000800005077890 */ /* 0x000fe4000fffe0ff */
[----:B0-----:R-:W-:Y:S02]  /*12c0*/  ULEA UR5, UR6, UR5, 0x18 ;  /* 0x0000000506057291 */ /* 0x001fe4000f8ec0ff */
[----:B------:R-:W-:-:S12]  /*12d0*/  ULEA UR7, UR6, UR7, 0x18 ;  /* 0x0000000706077291 */ /* 0x000fd8000f8ec0ff */
.L_x_21:
[----:B------:R-:W-:Y:S02]  /*12e0*/  IADD3 R9, PT, PT, R57, R2, RZ ;  /* 0x0000000239097210 */ /* 0x000fe40007ffe0ff */
[----:B------:R-:W-:-:S03]  /*12f0*/  LEA R51, R3, R0, 0x6 ;  /* 0x0000000003337211 */ /* 0x000fc600078e30ff */
[C---:B------:R-:W-:Y:S01]  /*1300*/  IMAD R54, R0.reuse, 0x40, R9 ;  /* 0x0000004000367824 */ /* 0x040fe200078e0209 */
[----:B------:R-:W-:Y:S02]  /*1310*/  LEA R51, R51, UR5, 0x2 ;  /* 0x0000000533337c11 */ /* 0x000fe4000f8e10ff */
[----:B------:R-:W-:Y:S02]  /*1320*/  IADD3 R0, PT, PT, R0, 0x4, RZ ;  /* 0x0000000400007810 */ /* 0x000fe40007ffe0ff */
[----:B------:R-:W-:Y:S01]  /*1330*/  LEA R54, R54, UR7, 0x2 ;  /* 0x0000000736367c11 */ /* 0x000fe2000f8e10ff */
[----:B------:R-:W-:Y:S01]  /*1340*/  LDS.128 R8, [R51] ;  /* 0x0000000033087984 */ /* 0x000fe20000000c00 */
[----:B------:R-:W-:-:S03]  /*1350*/  ISETP.NE.AND P0, PT, R0, 0x40, PT ;  /* 0x000000400000780c */ /* 0x000fc60003f05270 */
[----:B------:R-:W0:Y:S04]  /*1360*/  LDS.128 R12, [R54] ;  /* 0x00000000360c7984 */ /* 0x000e280000000c00 */
[----:B------:R-:W1:Y:S04]  /*1370*/  LDS.128 R20, [R54+0x100] ;  /* 0x0001000036147984 */ /* 0x000e680000000c00 */
[----:B------:R-:W2:Y:S04]  /*1380*/  LDS.128 R16, [R51+0x100] ;  /* 0x0001000033107984 */ /* 0x000ea80000000c00 */
[----:B------:R-:W3:Y:S01]  /*1390*/  LDS.128 R24, [R51+0x200] ;  /* 0x0002000033187984 */ /* 0x000ee20000000c00 */
[C---:B0-----:R-:W-:Y:S01]  /*13a0*/  FFMA R32, R8.reuse, R13, R28 ;  /* 0x0000000d08207223 */ /* 0x041fe2000000001c */
[C---:B------:R-:W-:Y:S01]  /*13b0*/  FFMA R85, R8.reuse, R12, R29 ;  /* 0x0000000c08557223 */ /* 0x040fe2000000001d */
[C---:B------:R-:W-:Y:S01]  /*13c0*/  FFMA R77, R8.reuse, R14, R31 ;  /* 0x0000000e084d7223 */ /* 0x040fe2000000001f */
[----:B------:R-:W-:Y:S01]  /*13d0*/  FFMA R8, R8, R15, R30 ;  /* 0x0000000f08087223 */ /* 0x000fe2000000001e */
[C---:B-1----:R-:W-:Y:S01]  /*13e0*/  FFMA R83, R9.reuse, R21, R32 ;  /* 0x0000001509537223 */ /* 0x042fe20000000020 */
[----:B------:R-:W0:Y:S01]  /*13f0*/  LDS.128 R28, [R54+0x200] ;  /* 0x00020000361c7984 */ /* 0x000e220000000c00 */
[----:B------:R-:W-:Y:S01]  /*1400*/  FFMA R85, R20, R9, R85 ;  /* 0x0000000914557223 */ /* 0x000fe20000000055 */
[C---:B------:R-:W-:Y:S01]  /*1410*/  FFMA R77, R9.reuse, R22, R77 ;  /* 0x00000016094d7223 */ /* 0x040fe2000000004d */
[C---:B--2---:R-:W-:Y:S01]  /*1420*/  FFMA R47, R16.reuse, R12, R37 ;  /* 0x0000000c102f7223 */ /* 0x044fe20000000025 */
[----:B------:R-:W1:Y:S01]  /*1430*/  LDS.128 R32, [R51+0x300] ;  /* 0x0003000033207984 */ /* 0x000e620000000c00 */
[C---:B------:R-:W-:Y:S01]  /*1440*/  FFMA R68, R16.reuse, R13, R68 ;  /* 0x0000000d10447223 */ /* 0x040fe20000000044 */
[C---:B------:R-:W-:Y:S01]  /*1450*/  FFMA R67, R16.reuse, R14, R67 ;  /* 0x0000000e10437223 */ /* 0x040fe20000000043 */
[----:B------:R-:W-:Y:S01]  /*1460*/  FFMA R70, R16, R15, R70 ;  /* 0x0000000f10467223 */ /* 0x000fe20000000046 */
[----:B------:R-:W2:Y:S01]  /*1470*/  LDS.128 R36, [R51+0x1000] ;  /* 0x0010000033247984 */ /* 0x000ea20000000c00 */
[----:B------:R-:W-:Y:S01]  /*1480*/  FFMA R16, R9, R23, R8 ;  /* 0x0000001709107223 */ /* 0x000fe20000000008 */
[C---:B------:R-:W-:Y:S01]  /*1490*/  FFMA R43, R17.reuse, R21, R68 ;  /* 0x00000015112b7223 */ /* 0x040fe20000000044 */
[----:B------:R-:W-:Y:S01]  /*14a0*/  FFMA R47, R20, R17, R47 ;  /* 0x00000011142f7223 */ /* 0x000fe2000000002f */
[C---:B------:R-:W-:Y:S01]  /*14b0*/  FFMA R67, R17.reuse, R22, R67 ;  /* 0x0000001611437223 */ /* 0x040fe20000000043 */
[----:B------:R-:W-:Y:S01]  /*14c0*/  FFMA R68, R17, R23, R70 ;  /* 0x0000001711447223 */ /* 0x000fe20000000046 */
[C---:B---3--:R-:W-:Y:S01]  /*14d0*/  FFMA R64, R24.reuse, R13, R64 ;  /* 0x0000000d18407223 */ /* 0x048fe20000000040 */
[C---:B------:R-:W-:Y:S01]  /*14e0*/  FFMA R71, R24.reuse, R12, R71 ;  /* 0x0000000c18477223 */ /* 0x040fe20000000047 */
[C---:B------:R-:W-:Y:S01]  /*14f0*/  FFMA R69, R24.reuse, R14, R69 ;  /* 0x0000000e18457223 */ /* 0x040fe20000000045 */
[----:B------:R-:W-:Y:S01]  /*1500*/  FFMA R24, R24, R15, R66 ;  /* 0x0000000f18187223 */ /* 0x000fe20000000042 */
[C---:B------:R-:W-:Y:S01]  /*1510*/  FFMA R55, R25.reuse, R21, R64 ;  /* 0x0000001519377223 */ /* 0x040fe20000000040 */
[----:B------:R-:W-:Y:S01]  /*1520*/  FFMA R71, R20, R25, R71 ;  /* 0x0000001914477223 */ /* 0x000fe20000000047 */
[C---:B------:R-:W-:Y:S01]  /*1530*/  FFMA R69, R25.reuse, R22, R69 ;  /* 0x0000001619457223 */ /* 0x040fe20000000045 */
[----:B------:R-:W-:Y:S01]  /*1540*/  FFMA R64, R25, R23, R24 ;  /* 0x0000001719407223 */ /* 0x000fe20000000018 */
[----:B0-----:R-:W-:Y:S01]  /*1550*/  FFMA R9, R28, R10, R85 ;  /* 0x0000000a1c097223 */ /* 0x001fe20000000055 */
[C---:B------:R-:W-:Y:S01]  /*1560*/  FFMA R8, R10.reuse, R29, R83 ;  /* 0x0000001d0a087223 */ /* 0x040fe20000000053 */
[C---:B------:R-:W-:Y:S01]  /*1570*/  FFMA R17, R10.reuse, R30, R77 ;  /* 0x0000001e0a117223 */ /* 0x040fe2000000004d */
[----:B------:R-:W-:Y:S01]  /*1580*/  FFMA R10, R10, R31, R16 ;  /* 0x0000001f0a0a7223 */ /* 0x000fe20000000010 */
[C---:B-1----:R-:W-:Y:S01]  /*1590*/  FFMA R45, R32.reuse, R12, R45 ;  /* 0x0000000c202d7223 */ /* 0x042fe2000000002d */
[C---:B------:R-:W-:Y:S01]  /*15a0*/  FFMA R40, R32.reuse, R13, R40 ;  /* 0x0000000d20287223 */ /* 0x040fe20000000028 */
[C---:B------:R-:W-:Y:S01]  /*15b0*/  FFMA R41, R32.reuse, R14, R41 ;  /* 0x0000000e20297223 */ /* 0x040fe20000000029 */
[----:B------:R-:W-:Y:S01]  /*15c0*/  FFMA R32, R32, R15, R42 ;  /* 0x0000000f20207223 */ /* 0x000fe2000000002a */
[----:B------:R-:W-:Y:S01]  /*15d0*/  FFMA R16, R18, R29, R43 ;  /* 0x0000001d12107223 */ /* 0x000fe2000000002b */
[C---:B------:R-:W-:Y:S01]  /*15e0*/  FFMA R43, R33.reuse, R21, R40 ;  /* 0x00000015212b7223 */ /* 0x040fe20000000028 */
[----:B------:R-:W-:Y:S01]  /*15f0*/  FFMA R45, R20, R33, R45 ;  /* 0x00000021142d7223 */ /* 0x000fe2000000002d */
[C---:B------:R-:W-:Y:S01]  /*1600*/  FFMA R41, R33.reuse, R22, R41 ;  /* 0x0000001621297223 */ /* 0x040fe20000000029 */
[----:B------:R-:W-:Y:S01]  /*1610*/  FFMA R40, R33, R23, R32 ;  /* 0x0000001721287223 */ /* 0x000fe20000000020 */
[----:B--2---:R-:W-:Y:S01]  /*1620*/  FFMA R44, R36, R13, R44 ;  /* 0x0000000d242c7223 */ /* 0x004fe2000000002c */
[----:B------:R-:W-:Y:S01]  /*1630*/  FFMA R25, R28, R18, R47 ;  /* 0x000000121c197223 */ /* 0x000fe2000000002f */
[C---:B------:R-:W-:Y:S01]  /*1640*/  FFMA R67, R18.reuse, R30, R67 ;  /* 0x0000001e12437223 */ /* 0x040fe20000000043 */
[----:B------:R-:W-:Y:S01]  /*1650*/  FFMA R24, R18, R31, R68 ;  /* 0x0000001f12187223 */ /* 0x000fe20000000044 */
[----:B------:R-:W-:Y:S01]  /*1660*/  FFMA R77, R28, R34, R45 ;  /* 0x000000221c4d7223 */ /* 0x000fe2000000002d */
[CC--:B------:R-:W-:Y:S01]  /*1670*/  FFMA R32, R34.reuse, R29.reuse, R43 ;  /* 0x0000001d22207223 */ /* 0x0c0fe2000000002b */
[----:B------:R-:W-:Y:S01]  /*1680*/  FFMA R33, R34, R30, R41 ;  /* 0x0000001e22217223 */ /* 0x000fe20000000029 */
[----:B------:R-:W-:Y:S01]  /*1690*/  FFMA R18, R26, R29, R55 ;  /* 0x0000001d1a127223 */ /* 0x000fe20000000037 */
[----:B------:R-:W-:Y:S01]  /*16a0*/  FFMA R34, R34, R31, R40 ;  /* 0x0000001f22227223 */ /* 0x000fe20000000028 */
[C---:B------:R-:W-:Y:S01]  /*16b0*/  FFMA R73, R36.reuse, R12, R73 ;  /* 0x0000000c24497223 */ /* 0x040fe20000000049 */
[C---:B------:R-:W-:Y:S01]  /*16c0*/  FFMA R75, R36.reuse, R14, R75 ;  /* 0x0000000e244b7223 */ /* 0x040fe2000000004b */
[----:B------:R-:W-:Y:S01]  /*16d0*/  FFMA R36, R36, R15, R46 ;  /* 0x0000000f24247223 */ /* 0x000fe2000000002e */
[C---:B------:R-:W-:Y:S01]  /*16e0*/  FFMA R55, R37.reuse, R21, R44 ;  /* 0x0000001525377223 */ /* 0x040fe2000000002c */
[----:B------:R-:W0:Y:S01]  /*16f0*/  LDS.128 R40, [R51+0x1100] ;  /* 0x0011000033287984 */ /* 0x000e220000000c00 */
[----:B------:R-:W-:Y:S01]  /*1700*/  FFMA R71, R28, R26, R71 ;  /* 0x0000001a1c477223 */ /* 0x000fe20000000047 */
[C---:B------:R-:W-:Y:S01]  /*1710*/  FFMA R69, R26.reuse, R30, R69 ;  /* 0x0000001e1a457223 */ /* 0x040fe20000000045 */
[----:B------:R-:W-:Y:S01]  /*1720*/  FFMA R26, R26, R31, R64 ;  /* 0x0000001f1a1a7223 */ /* 0x000fe20000000040 */
[----:B------:R-:W1:Y:S01]  /*1730*/  LDS.128 R44, [R51+0x1200] ;  /* 0x00120000332c7984 */ /* 0x000e620000000c00 */
[----:B------:R-:W-:Y:S01]  /*1740*/  FFMA R73, R20, R37, R73 ;  /* 0x0000002514497223 */ /* 0x000fe20000000049 */
[C---:B------:R-:W-:Y:S01]  /*1750*/  FFMA R75, R37.reuse, R22, R75 ;  /* 0x00000016254b7223 */ /* 0x040fe2000000004b */
[----:B------:R-:W-:Y:S01]  /*1760*/  FFMA R64, R37, R23, R36 ;  /* 0x0000001725407223 */ /* 0x000fe20000000024 */
[----:B------:R-:W-:Y:S01]  /*1770*/  FFMA R36, R38, R29, R55 ;  /* 0x0000001d26247223 */ /* 0x000fe20000000037 */
[----:B------:R-:W-:Y:S01]  /*1780*/  FFMA R73, R28, R38, R73 ;  /* 0x000000261c497223 */ /* 0x000fe20000000049 */
[C---:B------:R-:W-:Y:S01]  /*1790*/  FFMA R75, R38.reuse, R30, R75 ;  /* 0x0000001e264b7223 */ /* 0x040fe2000000004b */
[----:B------:R-:W-:Y:S01]  /*17a0*/  FFMA R38, R38, R31, R64 ;  /* 0x0000001f26267223 */ /* 0x000fe20000000040 */
[C---:B0-----:R-:W-:Y:S01]  /*17b0*/  FFMA R37, R40.reuse, R12, R49 ;  /* 0x0000000c28257223 */ /* 0x041fe20000000031 */
        /* <DEDUP_REMOVED lines=8> */
[----:B------:R-:W0:Y:S01]  /*1840*/  LDS.128 R48, [R51+0x1300] ;  /* 0x0013000033307984 */ /* 0x000e220000000c00 */
[CC--:B------:R-:W-:Y:S01]  /*1850*/  FFMA R63, R41.reuse, R22.reuse, R63 ;  /* 0x00000016293f7223 */ /* 0x0c0fe2000000003f */
[----:B------:R-:W-:Y:S01]  /*1860*/  FFMA R62, R41, R23, R62 ;  /* 0x00000017293e7223 */ /* 0x000fe2000000003e */
[----:B------:R-:W-:Y:S01]  /*1870*/  FFMA R65, R45, R22, R65 ;  /* 0x000000162d417223 */ /* 0x000fe20000000041 */
[----:B------:R-:W-:Y:S01]  /*1880*/  FFMA R61, R28, R46, R61 ;  /* 0x0000002e1c3d7223 */ /* 0x000fe2000000003d */
[CC--:B------:R-:W-:Y:S01]  /*1890*/  FFMA R63, R42.reuse, R30.reuse, R63 ;  /* 0x0000001e2a3f7223 */ /* 0x0c0fe2000000003f */
[----:B------:R-:W-:Y:S01]  /*18a0*/  FFMA R62, R42, R31, R62 ;  /* 0x0000001f2a3e7223 */ /* 0x000fe2000000003e */
[----:B------:R-:W-:Y:S01]  /*18b0*/  FFMA R65, R46, R30, R65 ;  /* 0x0000001e2e417223 */ /* 0x000fe20000000041 */
[C---:B0-----:R-:W-:Y:S01]  /*18c0*/  FFMA R64, R48.reuse, R13, R52 ;  /* 0x0000000d30407223 */ /* 0x041fe20000000034 */
[C---:B------:R-:W-:Y:S01]  /*18d0*/  FFMA R83, R48.reuse, R14, R53 ;  /* 0x0000000e30537223 */ /* 0x040fe20000000035 */
[C---:B------:R-:W-:Y:S01]  /*18e0*/  FFMA R58, R48.reuse, R15, R58 ;  /* 0x0000000f303a7223 */ /* 0x040fe2000000003a */
[----:B------:R-:W0:Y:S01]  /*18f0*/  LDS.128 R52, [R54+0x300] ;  /* 0x0003000036347984 */ /* 0x000e220000000c00 */
[----:B------:R-:W-:Y:S01]  /*1900*/  FFMA R15, R41, R21, R60 ;  /* 0x00000015290f7223 */ /* 0x000fe2000000003c */
[----:B------:R-:W-:Y:S01]  /*1910*/  FFMA R59, R48, R12, R59 ;  /* 0x0000000c303b7223 */ /* 0x000fe2000000003b */
[----:B------:R-:W-:Y:S01]  /*1920*/  FFMA R13, R20, R41, R37 ;  /* 0x00000029140d7223 */ /* 0x000fe20000000025 */
[C---:B------:R-:W-:Y:S01]  /*1930*/  FFMA R12, R45.reuse, R23, R44 ;  /* 0x000000172d0c7223 */ /* 0x040fe2000000002c */
[----:B------:R-:W-:Y:S01]  /*1940*/  FFMA R60, R42, R29, R15 ;  /* 0x0000001d2a3c7223 */ /* 0x000fe2000000000f */
[----:B------:R-:W-:Y:S01]  /*1950*/  FFMA R15, R45, R21, R40 ;  /* 0x000000152d0f7223 */ /* 0x000fe20000000028 */
[----:B------:R-:W-:Y:S01]  /*1960*/  FFMA R59, R20, R49, R59 ;  /* 0x00000031143b7223 */ /* 0x000fe2000000003b */
[C---:B------:R-:W-:Y:S01]  /*1970*/  FFMA R21, R49.reuse, R21, R64 ;  /* 0x0000001531157223 */ /* 0x040fe20000000040 */
[C---:B------:R-:W-:Y:S01]  /*1980*/  FFMA R58, R49.reuse, R23, R58 ;  /* 0x00000017313a7223 */ /* 0x040fe2000000003a */
[-C--:B------:R-:W-:Y:S01]  /*1990*/  FFMA R48, R46, R29.reuse, R15 ;  /* 0x0000001d2e307223 */ /* 0x080fe2000000000f */
[----:B------:R-:W-:Y:S01]  /*19a0*/  FFMA R15, R49, R22, R83 ;  /* 0x00000016310f7223 */ /* 0x000fe20000000053 */
[C---:B------:R-:W-:Y:S01]  /*19b0*/  FFMA R13, R28.reuse, R42, R13 ;  /* 0x0000002a1c0d7223 */ /* 0x040fe2000000000d */
[----:B------:R-:W-:Y:S01]  /*19c0*/  FFMA R59, R28, R50, R59 ;  /* 0x000000321c3b7223 */ /* 0x000fe2000000003b */
[----:B------:R-:W-:Y:S01]  /*19d0*/  FFMA R14, R50, R29, R21 ;  /* 0x0000001d320e7223 */ /* 0x000fe20000000015 */
[-C--:B------:R-:W-:Y:S01]  /*19e0*/  FFMA R12, R46, R31.reuse, R12 ;  /* 0x0000001f2e0c7223 */ /* 0x080fe2000000000c */
[C---:B------:R-:W-:Y:S01]  /*19f0*/  FFMA R15, R50.reuse, R30, R15 ;  /* 0x0000001e320f7223 */ /* 0x040fe2000000000f */
[----:B------:R-:W-:Y:S01]  /*1a00*/  FFMA R58, R50, R31, R58 ;  /* 0x0000001f323a7223 */ /* 0x000fe2000000003a */
        /* <DEDUP_REMOVED lines=8> */
[-C--:B------:R-:W-:Y:S01]  /*1a90*/  FFMA R28, R11, R53.reuse, R8 ;  /* 0x000000350b1c7223 */ /* 0x080fe20000000008 */
[-C--:B------:R-:W-:Y:S01]  /*1aa0*/  FFMA R68, R19, R53.reuse, R16 ;  /* 0x0000003513447223 */ /* 0x080fe20000000010 */
[-C--:B------:R-:W-:Y:S01]  /*1ab0*/  FFMA R64, R27, R53.reuse, R18 ;  /* 0x000000351b407223 */ /* 0x080fe20000000012 */
[-C--:B------:R-:W-:Y:S01]  /*1ac0*/  FFMA R40, R35, R53.reuse, R32 ;  /* 0x0000003523287223 */ /* 0x080fe20000000020 */
[-C--:B------:R-:W-:Y:S01]  /*1ad0*/  FFMA R44, R39, R53.reuse, R36 ;  /* 0x00000035272c7223 */ /* 0x080fe20000000024 */
[-C--:B------:R-:W-:Y:S01]  /*1ae0*/  FFMA R60, R43, R53.reuse, R60 ;  /* 0x000000352b3c7223 */ /* 0x080fe2000000003c */
[-C--:B------:R-:W-:Y:S01]  /*1af0*/  FFMA R48, R47, R53.reuse, R48 ;  /* 0x000000352f307223 */ /* 0x080fe20000000030 */
[----:B------:R-:W-:Y:S01]  /*1b00*/  FFMA R52, R51, R53, R14 ;  /* 0x0000003533347223 */ /* 0x000fe2000000000e */
[CC--:B------:R-:W-:Y:S01]  /*1b10*/  FFMA R31, R11.reuse, R54.reuse, R17 ;  /* 0x000000360b1f7223 */ /* 0x0c0fe20000000011 */
[-C--:B------:R-:W-:Y:S01]  /*1b20*/  FFMA R30, R11, R55.reuse, R10 ;  /* 0x000000370b1e7223 */ /* 0x080fe2000000000a */
        /* <DEDUP_REMOVED lines=12> */
[C---:B------:R-:W-:Y:S01]  /*1bf0*/  FFMA R53, R51.reuse, R54, R15 ;  /* 0x0000003633357223 */ /* 0x040fe2000000000f */
[----:B------:R-:W-:Y:S01]  /*1c00*/  FFMA R58, R51, R55, R58 ;  /* 0x00000037333a7223 */ /* 0x000fe2000000003a */
[----:B------:R-:W-:Y:S06]  /*1c10*/  @P0 BRA `(.L_x_21) ;  /* 0xfffffff400b00947 */ /* 0x000fec000383ffff */
[----:B------:R-:W0:Y:S08]  /*1c20*/  LDC R0, c[0x0][0x39c] ;  /* 0x0000e700ff007b82 */ /* 0x000e300000000800 */
[----:B------:R-:W-:Y:S01]  /*1c30*/  BAR.SYNC.DEFER_BLOCKING 0x0 ;  /* 0x0000000000007b1d */ /* 0x000fe20000010000 */
[----:B------:R-:W-:-:S05]  /*1c40*/  IADD3 R78, P0, PT, R78, 0x100, RZ ;  /* 0x000001004e4e7810 */ /* 0x000fca0007f1e0ff */
[----:B------:R-:W-:Y:S01]  /*1c50*/  IMAD.X R79, RZ, RZ, R79, P0 ;  /* 0x000000ffff4f7224 */ /* 0x000fe200000e064f */
[----:B0-----:R-:W-:-:S05]  /*1c60*/  SHF.L.U32 R9, R0, 0x6, RZ ;  /* 0x0000000600097819 */ /* 0x001fca00000006ff */
[----:B------:R-:W-:Y:S01]  /*1c70*/  IMAD.WIDE R80, R9, 0x4, R80 ;  /* 0x0000000409507825 */ /* 0x000fe200078e0250 */
[----:B------:R-:W-:Y:S06]  /*1c80*/  BRA.U !UP0, `(.L_x_22) ;  /* 0xffffffe908307547 */ /* 0x000fec000b83ffff */
.L_x_8:
[----:B------:R-:W0:Y:S01]  /*1c90*/  S2R R2, SR_TID.X ;  /* 0x0000000000027919 */ /* 0x000e220000002100 */
[----:B------:R-:W1:Y:S01]  /*1ca0*/  LDCU UR5, c[0x0][0x398] ;  /* 0x00007300ff0577ac */ /* 0x000e620008000800 */
[----:B------:R-:W2:Y:S01]  /*1cb0*/  LDC.64 R6, c[0x0][0x390] ;  /* 0x0000e400ff067b82 */ /* 0x000ea20000000a00 */
[----:B------:R-:W3:Y:S01]  /*1cc0*/  LDCU.64 UR6, c[0x0][0x390] ;  /* 0x00007200ff0677ac */ /* 0x000ee20008000a00 */
[C---:B0-----:R-:W-:Y:S02]  /*1cd0*/  SHF.L.U32 R8, R2.reuse, 0x2, RZ ;  /* 0x0000000202087819 */ /* 0x041fe400000006ff */
[----:B------:R-:W-:Y:S02]  /*1ce0*/  LOP3.LUT R11, R2, 0x20, RZ, 0xc0, !PT ;  /* 0x00000020020b7812 */ /* 0x000fe400078ec0ff */
[----:B------:R-:W-:-:S04]  /*1cf0*/  LOP3.LUT R8, R8, 0x1c, RZ, 0xc0, !PT ;  /* 0x0000001c08087812 */ /* 0x000fc800078ec0ff */
[----:B------:R-:W-:Y:S01]  /*1d00*/  IADD3 R11, PT, PT, R5, R8, R11 ;  /* 0x00000008050b7210 */ /* 0x000fe20007ffe00b */
[----:B------:R-:W-:-:S03]  /*1d10*/  IMAD.IADD R5, R4, 0x1, R3 ;  /* 0x0000000104057824 */ /* 0x000fc600078e0203 */
[----:B------:R-:W-:Y:S01]  /*1d20*/  IADD3 R9, PT, PT, R11, 0x1, RZ ;  /* 0x000000010b097810 */ /* 0x000fe20007ffe0ff */
[----:B------:R-:W-:Y:S01]  /*1d30*/  VIADD R8, R5, 0x1 ;  /* 0x0000000105087836 */ /* 0x000fe20000000000 */
[CC--:B------:R-:W-:Y:S02]  /*1d40*/  ISETP.GE.AND P2, PT, R11.reuse, R0.reuse, PT ;  /* 0x000000000b00720c */ /* 0x0c0fe40003f46270 */
[----:B------:R-:W-:Y:S02]  /*1d50*/  IADD3 R3, PT, PT, R11, 0x2, RZ ;  /* 0x000000020b037810 */ /* 0x000fe40007ffe0ff */
[-C--:B------:R-:W-:Y:S01]  /*1d60*/  ISETP.GE.AND P3, PT, R9, R0.reuse, PT ;  /* 0x000000000900720c */ /* 0x080fe20003f66270 */
[CC--:B------:R-:W-:Y:S01]  /*1d70*/  IMAD R9, R5.reuse, R0.reuse, R11 ;  /* 0x0000000005097224 */ /* 0x0c0fe200078e020b */
[----:B-1----:R-:W-:Y:S02]  /*1d80*/  ISETP.GE.OR P4, PT, R5, UR5, P2 ;  /* 0x0000000505007c0c */ /* 0x002fe40009786670 */
[----:B------:R-:W-:Y:S01]  /*1d90*/  ISETP.GE.AND P0, PT, R3, R0, PT ;  /* 0x000000000300720c */ /* 0x000fe20003f06270 */
[----:B--2---:R-:W-:Y:S01]  /*1da0*/  IMAD.WIDE R6, R9, 0x4, R6 ;  /* 0x0000000409067825 */ /* 0x004fe200078e0206 */
[----:B------:R-:W-:-:S02]  /*1db0*/  ISETP.GE.OR P5, PT, R5, UR5, P3 ;  /* 0x0000000505007c0c */ /* 0x000fc40009fa6670 */
[----:B------:R-:W-:Y:S02]  /*1dc0*/  ISETP.GE.OR P6, PT, R5, UR5, P0 ;  /* 0x0000000505007c0c */ /* 0x000fe400087c6670 */
[----:B------:R-:W-:Y:S02]  /*1dd0*/  IADD3 R11, PT, PT, R11, 0x3, RZ ;  /* 0x000000030b0b7810 */ /* 0x000fe40007ffe0ff */
[----:B------:R-:W-:Y:S02]  /*1de0*/  IADD3 R10, PT, PT, R5, 0x2, RZ ;  /* 0x00000002050a7810 */ /* 0x000fe40007ffe0ff */
[-C--:B------:R-:W-:Y:S01]  /*1df0*/  ISETP.GE.AND P1, PT, R11, R0.reuse, PT ;  /* 0x000000000b00720c */ /* 0x080fe20003f26270 */
[----:B------:R-:W-:Y:S01]  /*1e00*/  @!P4 STG.E desc[UR8][R6.64], R29 ;  /* 0x0000001d0600c986 */ /* 0x000fe2000c101908 */
[----:B------:R-:W-:Y:S02]  /*1e10*/  SHF.R.S32.HI R11, RZ, 0x1f, R9 ;  /* 0x0000001fff0b7819 */ /* 0x000fe40000011409 */
[----:B------:R-:W-:Y:S01]  /*1e20*/  ISETP.GE.OR P4, PT, R5, UR5, P1 ;  /* 0x0000000505007c0c */ /* 0x000fe20008f86670 */
[----:B------:R-:W-:Y:S01]  /*1e30*/  @!P5 STG.E desc[UR8][R6.64+0x4], R28 ;  /* 0x0000041c0600d986 */ /* 0x000fe2000c101908 */
[----:B------:R-:W-:-:S03]  /*1e40*/  IADD3 R3, P5, PT, R9, R0, RZ ;  /* 0x0000000009037210 */ /* 0x000fc60007fbe0ff */
[----:B------:R-:W-:Y:S01]  /*1e50*/  @!P6 STG.E desc[UR8][R6.64+0x8], R31 ;  /* 0x0000081f0600e986 */ /* 0x000fe2000c101908 */
[----:B------:R-:W-:Y:S02]  /*1e60*/  ISETP.GE.OR P6, PT, R8, UR5, P2 ;  /* 0x0000000508007c0c */ /* 0x000fe400097c6670 */
[----:B------:R-:W-:Y:S02]  /*1e70*/  LEA.HI.X.SX32 R4, R0, R11, 0x1, P5 ;  /* 0x0000000b00047211 */ /* 0x000fe400028f0eff */
[----:B---3--:R-:W-:-:S03]  /*1e80*/  LEA R2, P5, R3, UR6, 0x2 ;  /* 0x0000000603027c11 */ /* 0x008fc6000f8a10ff */
[----:B------:R0:W-:Y:S01]  /*1e90*/  @!P4 STG.E desc[UR8][R6.64+0xc], R30 ;  /* 0x00000c1e0600c986 */ /* 0x0001e2000c101908 */
[----:B------:R-:W-:Y:S02]  /*1ea0*/  LEA.HI.X R3, R3, UR7, R4, 0x2, P5 ;  /* 0x0000000703037c11 */ /* 0x000fe4000a8f1404 */
[C---:B------:R-:W-:Y:S02]  /*1eb0*/  ISETP.GE.OR P5, PT, R8.reuse, UR5, P3 ;  /* 0x0000000508007c0c */ /* 0x040fe40009fa6670 */
[C---:B------:R-:W-:Y:S01]  /*1ec0*/  ISETP.GE.OR P4, PT, R8.reuse, UR5, P0 ;  /* 0x0000000508007c0c */ /* 0x040fe20008786670 */
[----:B------:R-:W-:Y:S01]  /*1ed0*/  @!P6 STG.E desc[UR8][R2.64], R37 ;  /* 0x000000250200e986 */ /* 0x000fe2000c101908 */
[----:B------:R-:W-:Y:S02]  /*1ee0*/  ISETP.GE.OR P6, PT, R8, UR5, P1 ;  /* 0x0000000508007c0c */ /* 0x000fe40008fc6670 */
[----:B------:R-:W-:-:S07]  /*1ef0*/  SHF.L.U32 R4, R0, 0x1, RZ ;  /* 0x0000000100047819 */ /* 0x000fce00000006ff */
[----:B------:R-:W-:Y:S01]  /*1f00*/  @!P5 STG.E desc[UR8][R2.64+0x4], R68 ;  /* 0x000004440200d986 */ /* 0x000fe2000c101908 */
[----:B------:R-:W-:-:S03]  /*1f10*/  IADD3 R8, P5, PT, R9, R4, RZ ;  /* 0x0000000409087210 */ /* 0x000fc60007fbe0ff */
[----:B------:R-:W-:Y:S01]  /*1f20*/  @!P4 STG.E desc[UR8][R2.64+0x8], R67 ;  /* 0x000008430200c986 */ /* 0x000fe2000c101908 */
[----:B------:R-:W-:Y:S02]  /*1f30*/  ISETP.GE.OR P4, PT, R10, UR5, P2 ;  /* 0x000000050a007c0c */ /* 0x000fe40009786670 */
[----:B0-----:R-:W-:Y:S01]  /*1f40*/  LEA.HI.X.SX32 R7, R4, R11, 0x1, P5 ;  /* 0x0000000b04077211 */ /* 0x001fe200028f0eff */
[----:B------:R0:W-:Y:S01]  /*1f50*/  @!P6 STG.E desc[UR8][R2.64+0xc], R70 ;  /* 0x00000c460200e986 */ /* 0x0001e2000c101908 */
[----:B------:R-:W-:Y:S01]  /*1f60*/  LEA R6, P6, R8, UR6, 0x2 ;  /* 0x0000000608067c11 */ /* 0x000fe2000f8c10ff */
[----:B------:R-:W-:Y:S01]  /*1f70*/  IMAD R4, R0, 0x3, RZ ;  /* 0x0000000300047824 */ /* 0x000fe200078e02ff */
[----:B------:R-:W-:Y:S02]  /*1f80*/  ISETP.GE.OR P5, PT, R10, UR5, P3 ;  /* 0x000000050a007c0c */ /* 0x000fe40009fa6670 */
[----:B------:R-:W-:Y:S01]  /*1f90*/  LEA.HI.X R7, R8, UR7, R7, 0x2, P6 ;  /* 0x0000000708077c11 */ /* 0x000fe2000b0f1407 */
[----:B------:R-:W-:Y:S01]  /*1fa0*/  VIADD R8, R5, 0x3 ;  /* 0x0000000305087836 */ /* 0x000fe20000000000 */
[----:B------:R-:W-:-:S03]  /*1fb0*/  ISETP.GE.OR P6, PT, R10, UR5, P0 ;  /* 0x000000050a007c0c */ /* 0x000fc600087c6670 */
[----:B------:R-:W-:Y:S01]  /*1fc0*/  @!P4 STG.E desc[UR8][R6.64], R71 ;  /* 0x000000470600c986 */ /* 0x000fe2000c101908 */
[----:B------:R-:W-:Y:S02]  /*1fd0*/  ISETP.GE.OR P4, PT, R10, UR5, P1 ;  /* 0x000000050a007c0c */ /* 0x000fe40008f86670 */
[----:B------:R-:W-:-:S03]  /*1fe0*/  IADD3 R10, PT, PT, R5, 0x10, RZ ;  /* 0x00000010050a7810 */ /* 0x000fc60007ffe0ff */
[----:B------:R-:W-:Y:S01]  /*1ff0*/  @!P5 STG.E desc[UR8][R6.64+0x4], R64 ;  /* 0x000004400600d986 */ /* 0x000fe2000c101908 */
[----:B0-----:R-:W-:-:S03]  /*2000*/  IADD3 R3, P5, PT, R9, R4, RZ ;  /* 0x0000000409037210 */ /* 0x001fc60007fbe0ff */
[----:B------:R-:W-:Y:S01]  /*2010*/  @!P6 STG.E desc[UR8][R6.64+0x8], R69 ;  /* 0x000008450600e986 */ /* 0x000fe2000c101908 */
[----:B------:R-:W-:Y:S02]  /*2020*/  ISETP.GE.OR P6, PT, R8, UR5, P2 ;  /* 0x0000000508007c0c */ /* 0x000fe400097c6670 */
[----:B------:R-:W-:Y:S01]  /*2030*/  LEA.HI.X.SX32 R4, R4, R11, 0x1, P5 ;  /* 0x0000000b04047211 */ /* 0x000fe200028f0eff */
[----:B------:R0:W-:Y:S01]  /*2040*/  @!P4 STG.E desc[UR8][R6.64+0xc], R66 ;  /* 0x00000c420600c986 */ /* 0x0001e2000c101908 */
[C---:B------:R-:W-:Y:S02]  /*2050*/  LEA R2, P5, R3.reuse, UR6, 0x2 ;  /* 0x0000000603027c11 */ /* 0x040fe4000f8a10ff */
[C---:B------:R-:W-:Y:S02]  /*2060*/  ISETP.GE.OR P4, PT, R8.reuse, UR5, P3 ;  /* 0x0000000508007c0c */ /* 0x040fe40009f86670 */
[----:B------:R-:W-:Y:S02]  /*2070*/  LEA.HI.X R3, R3, UR7, R4, 0x2, P5 ;  /* 0x0000000703037c11 */ /* 0x000fe4000a8f1404 */
[----:B------:R-:W-:-:S02]  /*2080*/  ISETP.GE.OR P5, PT, R8, UR5, P0 ;  /* 0x0000000508007c0c */ /* 0x000fc400087a6670 */
[----:B------:R-:W-:Y:S01]  /*2090*/  SHF.L.U32 R4, R0, 0x4, RZ ;  /* 0x0000000400047819 */ /* 0x000fe200000006ff */
[----:B------:R-:W-:Y:S01]  /*20a0*/  @!P6 STG.E desc[UR8][R2.64], R45 ;  /* 0x0000002d0200e986 */ /* 0x000fe2000c101908 */
[----:B------:R-:W-:-:S05]  /*20b0*/  ISETP.GE.OR P6, PT, R8, UR5, P1 ;  /* 0x0000000508007c0c */ /* 0x000fca0008fc6670 */
[----:B------:R-:W-:Y:S01]  /*20c0*/  @!P4 STG.E desc[UR8][R2.64+0x4], R40 ;  /* 0x000004280200c986 */ /* 0x000fe2000c101908 */
[----:B------:R-:W-:-:S03]  /*20d0*/  IADD3 R8, P4, PT, R9, R4, RZ ;  /* 0x0000000409087210 */ /* 0x000fc60007f9e0ff */
[----:B------:R-:W-:Y:S01]  /*20e0*/  @!P5 STG.E desc[UR8][R2.64+0x8], R41 ;  /* 0x000008290200d986 */ /* 0x000fe2000c101908 */
[----:B0-----:R-:W-:Y:S01]  /*20f0*/  LEA.HI.X.SX32 R7, R4, R11, 0x1, P4 ;  /* 0x0000000b04077211 */ /* 0x001fe200020f0eff */
[----:B------:R-:W-:Y:S01]  /*2100*/  IMAD R4, R0, 0x11, RZ ;  /* 0x0000001100047824 */ /* 0x000fe200078e02ff */
[----:B------:R-:W-:Y:S01]  /*2110*/  LEA R6, P4, R8, UR6, 0x2 ;  /* 0x0000000608067c11 */ /* 0x000fe2000f8810ff */
[----:B------:R0:W-:Y:S01]  /*2120*/  @!P6 STG.E desc[UR8][R2.64+0xc], R42 ;  /* 0x00000c2a0200e986 */ /* 0x0001e2000c101908 */
[C---:B------:R-:W-:Y:S02]  /*2130*/  ISETP.GE.OR P5, PT, R10.reuse, UR5, P2 ;  /* 0x000000050a007c0c */ /* 0x040fe400097a6670 */
[----:B------:R-:W-:Y:S02]  /*2140*/  ISETP.GE.OR P6, PT, R10, UR5, P3 ;  /* 0x000000050a007c0c */ /* 0x000fe40009fc6670 */
[----:B------:R-:W-:Y:S01]  /*2150*/  LEA.HI.X R7, R8, UR7, R7, 0x2, P4 ;  /* 0x0000000708077c11 */ /* 0x000fe2000a0f1407 */
[----:B------:R-:W-:Y:S01]  /*2160*/  VIADD R8, R5, 0x11 ;  /* 0x0000001105087836 */ /* 0x000fe20000000000 */
[----:B------:R-:W-:-:S07]  /*2170*/  ISETP.GE.OR P4, PT, R10, UR5, P0 ;  /* 0x000000050a007c0c */ /* 0x000fce0008786670 */
[----:B------:R-:W-:Y:S01]  /*2180*/  @!P5 STG.E desc[UR8][R6.64], R73 ;  /* 0x000000490600d986 */ /* 0x000fe2000c101908 */
[----:B------:R-:W-:Y:S02]  /*2190*/  ISETP.GE.OR P5, PT, R10, UR5, P1 ;  /* 0x000000050a007c0c */ /* 0x000fe40008fa6670 */
[----:B------:R-:W-:Y:S01]  /*21a0*/  IADD3 R10, PT, PT, R5, 0x12, RZ ;  /* 0x00000012050a7810 */ /* 0x000fe20007ffe0ff */
[----:B------:R-:W-:Y:S01]  /*21b0*/  @!P6 STG.E desc[UR8][R6.64+0x4], R44 ;  /* 0x0000042c0600e986 */ /* 0x000fe2000c101908 */
[----:B0-----:R-:W-:Y:S02]  /*21c0*/  IADD3 R3, P6, PT, R9, R4, RZ ;  /* 0x0000000409037210 */ /* 0x001fe40007fde0ff */
[----:B------:R-:W-:Y:S01]  /*21d0*/  IADD3 R5, PT, PT, R5, 0x13, RZ ;  /* 0x0000001305057810 */ /* 0x000fe20007ffe0ff */
[----:B------:R-:W-:Y:S01]  /*21e0*/  @!P4 STG.E desc[UR8][R6.64+0x8], R75 ;  /* 0x0000084b0600c986 */ /* 0x000fe2000c101908 */
[----:B------:R-:W-:Y:S02]  /*21f0*/  ISETP.GE.OR P4, PT, R8, UR5, P2 ;  /* 0x0000000508007c0c */ /* 0x000fe40009786670 */
[----:B------:R-:W-:-:S02]  /*2200*/  LEA.HI.X.SX32 R4, R4, R11, 0x1, P6 ;  /* 0x0000000b04047211 */ /* 0x000fc400030f0eff */
[C---:B------:R-:W-:Y:S01]  /*2210*/  LEA R2, P6, R3.reuse, UR6, 0x2 ;  /* 0x0000000603027c11 */ /* 0x040fe2000f8c10ff */
[----:B------:R0:W-:Y:S01]  /*2220*/  @!P5 STG.E desc[UR8][R6.64+0xc], R46 ;  /* 0x00000c2e0600d986 */ /* 0x0001e2000c101908 */
[----:B------:R-:W-:Y:S02]  /*2230*/  ISETP.GE.OR P5, PT, R8, UR5, P3 ;  /* 0x0000000508007c0c */ /* 0x000fe40009fa6670 */
[----:B------:R-:W-:Y:S01]  /*2240*/  LEA.HI.X R3, R3, UR7, R4, 0x2, P6 ;  /* 0x0000000703037c11 */ /* 0x000fe2000b0f1404 */
[----:B------:R-:W-:Y:S01]  /*2250*/  IMAD R4, R0, 0x12, RZ ;  /* 0x0000001200047824 */ /* 0x000fe200078e02ff */
[----:B------:R-:W-:Y:S01]  /*2260*/  ISETP.GE.OR P6, PT, R8, UR5, P0 ;  /* 0x0000000508007c0c */ /* 0x000fe200087c6670 */
[----:B------:R-:W-:Y:S02]  /*2270*/  IMAD R0, R0, 0x13, RZ ;  /* 0x0000001300007824 */ /* 0x000fe400078e02ff */
[----:B------:R-:W-:Y:S01]  /*2280*/  @!P4 STG.E desc[UR8][R2.64], R49 ;  /* 0x000000310200c986 */ /* 0x000fe2000c101908 */
[----:B------:R-:W-:-:S05]  /*2290*/  ISETP.GE.OR P4, PT, R8, UR5, P1 ;  /* 0x0000000508007c0c */ /* 0x000fca0008f86670 */
[----:B------:R-:W-:Y:S01]  /*22a0*/  @!P5 STG.E desc[UR8][R2.64+0x4], R60 ;  /* 0x0000043c0200d986 */ /* 0x000fe2000c101908 */
[----:B------:R-:W-:Y:S02]  /*22b0*/  ISETP.GE.OR P5, PT, R10, UR5, P3 ;  /* 0x000000050a007c0c */ /* 0x000fe40009fa6670 */
[----:B------:R-:W-:Y:S01]  /*22c0*/  ISETP.GE.OR P3, PT, R5, UR5, P3 ;  /* 0x0000000505007c0c */ /* 0x000fe20009f66670 */
[----:B------:R-:W-:Y:S01]  /*22d0*/  @!P6 STG.E desc[UR8][R2.64+0x8], R63 ;  /* 0x0000083f0200e986 */ /* 0x000fe2000c101908 */
[----:B------:R-:W-:-:S03]  /*22e0*/  IADD3 R8, P6, PT, R9, R4, RZ ;  /* 0x0000000409087210 */ /* 0x000fc60007fde0ff */
[----:B------:R1:W-:Y:S01]  /*22f0*/  @!P4 STG.E desc[UR8][R2.64+0xc], R62 ;  /* 0x00000c3e0200c986 */ /* 0x0003e2000c101908 */
[----:B------:R-:W-:Y:S02]  /*2300*/  ISETP.GE.OR P4, PT, R10, UR5, P2 ;  /* 0x000000050a007c0c */ /* 0x000fe40009786670 */
[----:B0-----:R-:W-:Y:S02]  /*2310*/  LEA.HI.X.SX32 R7, R4, R11, 0x1, P6 ;  /* 0x0000000b04077211 */ /* 0x001fe400030f0eff */
[C---:B------:R-:W-:Y:S02]  /*2320*/  LEA R6, P6, R8.reuse, UR6, 0x2 ;  /* 0x0000000608067c11 */ /* 0x040fe4000f8c10ff */
[----:B------:R-:W-:Y:S02]  /*2330*/  ISETP.GE.OR P2, PT, R5, UR5, P2 ;  /* 0x0000000505007c0c */ /* 0x000fe40009746670 */
[----:B------:R-:W-:Y:S02]  /*2340*/  LEA.HI.X R7, R8, UR7, R7, 0x2, P6 ;  /* 0x0000000708077c11 */ /* 0x000fe4000b0f1407 */
[----:B------:R-:W-:-:S03]  /*2350*/  IADD3 R9, P6, PT, R9, R0, RZ ;  /* 0x0000000009097210 */ /* 0x000fc60007fde0ff */
[----:B------:R0:W-:Y:S01]  /*2360*/  @!P4 STG.E desc[UR8][R6.64], R61 ;  /* 0x0000003d0600c986 */ /* 0x0001e2000c101908 */
[C---:B------:R-:W-:Y:S02]  /*2370*/  ISETP.GE.OR P4, PT, R10.reuse, UR5, P0 ;  /* 0x000000050a007c0c */ /* 0x040fe40008786670 */
[C---:B------:R-:W-:Y:S01]  /*2380*/  ISETP.GE.OR P0, PT, R5.reuse, UR5, P0 ;  /* 0x0000000505007c0c */ /* 0x040fe20008706670 */
[----:B------:R0:W-:Y:S01]  /*2390*/  @!P5 STG.E desc[UR8][R6.64+0x4], R48 ;  /* 0x000004300600d986 */ /* 0x0001e2000c101908 */
[----:B------:R-:W-:Y:S02]  /*23a0*/  ISETP.GE.OR P5, PT, R10, UR5, P1 ;  /* 0x000000050a007c0c */ /* 0x000fe40008fa6670 */
[----:B------:R-:W-:Y:S02]  /*23b0*/  ISETP.GE.OR P1, PT, R5, UR5, P1 ;  /* 0x0000000505007c0c */ /* 0x000fe40008f26670 */
[----:B------:R-:W-:Y:S02]  /*23c0*/  LEA.HI.X.SX32 R0, R0, R11, 0x1, P6 ;  /* 0x0000000b00007211 */ /* 0x000fe400030f0eff */
[----:B-1----:R-:W-:-:S03]  /*23d0*/  LEA R2, P6, R9, UR6, 0x2 ;  /* 0x0000000609027c11 */ /* 0x002fc6000f8c10ff */
[----:B------:R0:W-:Y:S01]  /*23e0*/  @!P4 STG.E desc[UR8][R6.64+0x8], R65 ;  /* 0x000008410600c986 */ /* 0x0001e2000c101908 */
[----:B------:R-:W-:-:S03]  /*23f0*/  LEA.HI.X R3, R9, UR7, R0, 0x2, P6 ;  /* 0x0000000709037c11 */ /* 0x000fc6000b0f1400 */
[----:B------:R0:W-:Y:S04]  /*2400*/  @!P5 STG.E desc[UR8][R6.64+0xc], R50 ;  /* 0x00000c320600d986 */ /* 0x0001e8000c101908 */
[----:B------:R0:W-:Y:S04]  /*2410*/  @!P2 STG.E desc[UR8][R2.64], R59 ;  /* 0x0000003b0200a986 */ /* 0x0001e8000c101908 */
[----:B------:R0:W-:Y:S04]  /*2420*/  @!P3 STG.E desc[UR8][R2.64+0x4], R52 ;  /* 0x000004340200b986 */ /* 0x0001e8000c101908 */
[----:B------:R0:W-:Y:S01]  /*2430*/  @!P0 STG.E desc[UR8][R2.64+0x8], R53 ;  /* 0x0000083502008986 */ /* 0x0001e2000c101908 */
[----:B------:R-:W-:Y:S05]  /*2440*/  @P1 EXIT ;  /* 0x000000000000194d */ /* 0x000fea0003800000 */
[----:B------:R-:W-:Y:S01]  /*2450*/  STG.E desc[UR8][R2.64+0xc], R58 ;  /* 0x00000c3a02007986 */ /* 0x000fe2000c101908 */
[----:B------:R-:W-:Y:S05]  /*2460*/  EXIT ;  /* 0x000000000000794d */ /* 0x000fea0003800000 */
.L_x_23:
        /* <DEDUP_REMOVED lines=9> */
.L_x_69:


//--------------------- .text._Z16matmul_v4_kernelILi128ELi128ELi32ELi8ELi8EEvPKfS1_Pfiii --------------------------
	.section	.text._Z16matmul_v4_kernelILi128ELi128ELi32ELi8ELi8EEvPKfS1_Pfiii,"ax",@progbits
	.align	128
        .global         _Z16matmul_v4_kernelILi128ELi128ELi32ELi8ELi8EEvPKfS1_Pfiii
        .type           _Z16matmul_v4_kernelILi128ELi128ELi32ELi8ELi8EEvPKfS1_Pfiii,@function
        .size           _Z16matmul_v4_kernelILi128ELi128ELi32ELi8ELi8EEvPKfS1_Pfiii,(.L_x_70 - _Z16matmul_v4_kernelILi128ELi128ELi32ELi8ELi8EEvPKfS1_Pfiii)
        .other          _Z16matmul_v4_kernelILi128ELi128ELi32ELi8ELi8EEvPKfS1_Pfiii,@"STO_CUDA_ENTRY STV_DEFAULT"
_Z16matmul_v4_kernelILi128ELi128ELi32ELi8ELi8EEvPKfS1_Pfiii:
.text._Z16matmul_v4_kernelILi128ELi128ELi32ELi8ELi8EEvPKfS1_Pfiii:
[----:B------:R-:W-:Y:S01]  /*0000*/  LDC R1, c[0x0][0x37c] ;  /* 0x0000df00ff017b82 */ /* 0x000fe20000000800 */
[----:B------:R-:W0:Y:S01]  /*0010*/  LDCU UR4, c[0x0][0x39c] ;  /* 0x00007380ff0477ac */ /* 0x000e220008000800 */
[----:B------:R-:W1:Y:S06]  /*0020*/  S2R R6, SR_CTAID.X ;  /* 0x0000000000067919 */ /* 0x000e6c0000002500 */
[----:B------:R-:W2:Y:S01]  /*0030*/  S2UR UR6, SR_CTAID.X ;  /* 0x00000000000679c3 */ /* 0x000ea20000002500 */
[----:B------:R-:W-:Y:S01]  /*0040*/  CS2R R10, SRZ ;  /* 0x00000000000a7805 */ /* 0x000fe2000001ff00 */
[----:B------:R-:W3:Y:S01]  /*0050*/  LDCU UR8, c[0x0][0x3a0] ;  /* 0x00007400ff0877ac */ /* 0x000ee20008000800 */
        /* <DEDUP_REMOVED lines=12> */
[----:B------:R-:W-:Y:S01]  /*0120*/  CS2R R44, SRZ ;  /* 0x00000000002c7805 */ /* 0x000fe2000001ff00 */
[----:B0-----:R-:W-:Y:S01]  /*0130*/  IMAD.U32 R77, RZ, RZ, UR4 ;  /* 0x00000004ff4d7e24 */ /* 0x001fe2000f8e00ff */
[----:B------:R-:W-:-:S02]  /*0140*/  CS2R R46, SRZ ;  /* 0x00000000002e7805 */ /* 0x000fc4000001ff00 */
[----:B------:R-:W-:Y:S02]  /*0150*/  CS2R R48, SRZ ;  /* 0x0000000000307805 */ /* 0x000fe4000001ff00 */
[----:B------:R-:W-:Y:S01]  /*0160*/  CS2R R52, SRZ ;  /* 0x0000000000347805 */ /* 0x000fe2000001ff00 */
[----:B------:R-:W-:Y:S01]  /*0170*/  VIADD R0, R77, 0x7f ;  /* 0x0000007f4d007836 */ /* 0x000fe20000000000 */
[----:B---3--:R-:W-:Y:S01]  /*0180*/  UISETP.GE.AND UP0, UPT, UR8, 0x1, UPT ;  /* 0x000000010800788c */ /* 0x008fe2000bf06270 */
[----:B------:R-:W-:Y:S02]  /*0190*/  CS2R R54, SRZ ;  /* 0x0000000000367805 */ /* 0x000fe4000001ff00 */
[----:B------:R-:W-:Y:S02]  /*01a0*/  CS2R R56, SRZ ;  /* 0x0000000000387805 */ /* 0x000fe4000001ff00 */
[----:B------:R-:W-:Y:S02]  /*01b0*/  CS2R R58, SRZ ;  /* 0x00000000003a7805 */ /* 0x000fe4000001ff00 */
[----:B------:R-:W-:-:S02]  /*01c0*/  SHF.R.S32.HI R3, RZ, 0x1f, R0 ;  /* 0x0000001fff037819 */ /* 0x000fc40000011400 */
[----:B------:R-:W-:Y:S02]  /*01d0*/  CS2R R60, SRZ ;  /* 0x00000000003c7805 */ /* 0x000fe4000001ff00 */
[----:B------:R-:W-:Y:S02]  /*01e0*/  CS2R R62, SRZ ;  /* 0x00000000003e7805 */ /* 0x000fe4000001ff00 */
[----:B------:R-:W-:Y:S02]  /*01f0*/  CS2R R64, SRZ ;  /* 0x0000000000407805 */ /* 0x000fe4000001ff00 */
[----:B------:R-:W-:Y:S02]  /*0200*/  LEA.HI R3, R3, R0, RZ, 0x7 ;  /* 0x0000000003037211 */ /* 0x000fe400078f38ff */
[----:B------:R-:W-:Y:S02]  /*0210*/  CS2R R66, SRZ ;  /* 0x0000000000427805 */ /* 0x000fe4000001ff00 */
[----:B-1----:R-:W-:-:S02]  /*0220*/  IABS R6, R6 ;  /* 0x0000000600067213 */ /* 0x002fc40000000000 */
[----:B------:R-:W-:Y:S02]  /*0230*/  CS2R R68, SRZ ;  /* 0x0000000000447805 */ /* 0x000fe4000001ff00 */
[----:B------:R-:W-:Y:S02]  /*0240*/  R2UR UR4, R3 ;  /* 0x00000000030472ca */ /* 0x000fe400000e0000 */
[----:B------:R-:W-:Y:S02]  /*0250*/  CS2R R70, SRZ ;  /* 0x0000000000467805 */ /* 0x000fe4000001ff00 */
[----:B------:R-:W-:Y:S01]  /*0260*/  CS2R R72, SRZ ;  /* 0x0000000000487805 */ /* 0x000fe2000001ff00 */
[----:B------:R-:W-:Y:S01]  /*0270*/  IMAD.MOV.U32 R75, RZ, RZ, RZ ;  /* 0x000000ffff4b7224 */ /* 0x000fe200078e00ff */
[----:B------:R-:W0:Y:S07]  /*0280*/  LDCU.64 UR12, c[0x0][0x358] ;  /* 0x00006b00ff0c77ac */ /* 0x000e2e0008000a00 */
[----:B------:R-:W-:-:S04]  /*0290*/  USHF.R.S32.HI UR4, URZ, 0x7, UR4 ;  /* 0x00000007ff047899 */ /* 0x000fc80008011404 */
[----:B--2---:R-:W-:Y:S02]  /*02a0*/  ULOP3.LUT UR5, UR6, UR4, URZ, 0x3c, !UPT ;  /* 0x0000000406057292 */ /* 0x004fe4000f8e3cff */
[----:B------:R-:W-:-:S04]  /*02b0*/  IMAD.U32 R4, RZ, RZ, UR4 ;  /* 0x00000004ff047e24 */ /* 0x000fc8000f8e00ff */
[----:B------:R-:W-:Y:S02]  /*02c0*/  ISETP.LE.AND P2, PT, RZ, UR5, PT ;  /* 0x00000005ff007c0c */ /* 0x000fe4000bf43270 */
[----:B------:R-:W-:-:S04]  /*02d0*/  IABS R5, R4 ;  /* 0x0000000400057213 */ /* 0x000fc80000000000 */
[----:B------:R-:W1:Y:S08]  /*02e0*/  I2F.RP R0, R5 ;  /* 0x0000000500007306 */ /* 0x000e700000209400 */
[----:B-1----:R-:W1:Y:S02]  /*02f0*/  MUFU.RCP R0, R0 ;  /* 0x0000000000007308 */ /* 0x002e640000001000 */
[----:B-1----:R-:W-:-:S06]  /*0300*/  VIADD R2, R0, 0xffffffe ;  /* 0x0ffffffe00027836 */ /* 0x002fcc0000000000 */
[----:B------:R1:W2:Y:S02]  /*0310*/  F2I.FTZ.U32.TRUNC.NTZ R3, R2 ;  /* 0x0000000200037305 */ /* 0x0002a4000021f000 */
[----:B-1----:R-:W-:Y:S02]  /*0320*/  IMAD.MOV.U32 R2, RZ, RZ, RZ ;  /* 0x000000ffff027224 */ /* 0x002fe400078e00ff */
[----:B--2---:R-:W-:-:S04]  /*0330*/  IMAD.MOV R8, RZ, RZ, -R3 ;  /* 0x000000ffff087224 */ /* 0x004fc800078e0a03 */
[----:B------:R-:W-:Y:S01]  /*0340*/  IMAD R7, R8, R5, RZ ;  /* 0x0000000508077224 */ /* 0x000fe200078e02ff */
[----:B------:R-:W-:Y:S01]  /*0350*/  IABS R8, R4 ;  /* 0x0000000400087213 */ /* 0x000fe20000000000 */
[----:B------:R-:W-:Y:S02]  /*0360*/  IMAD.MOV.U32 R4, RZ, RZ, R6 ;  /* 0x000000ffff047224 */ /* 0x000fe400078e0006 */
[----:B------:R-:W-:Y:S01]  /*0370*/  IMAD.HI.U32 R3, R3, R7, R2 ;  /* 0x0000000703037227 */ /* 0x000fe200078e0002 */
[----:B------:R-:W-:-:S03]  /*0380*/  CS2R R6, SRZ ;  /* 0x0000000000067805 */ /* 0x000fc6000001ff00 */
[----:B------:R-:W-:Y:S01]  /*0390*/  IMAD.MOV R0, RZ, RZ, -R8 ;  /* 0x000000ffff007224 */ /* 0x000fe200078e0a08 */
[----:B------:R-:W-:Y:S01]  /*03a0*/  CS2R R8, SRZ ;  /* 0x0000000000087805 */ /* 0x000fe2000001ff00 */
[----:B------:R-:W-:-:S04]  /*03b0*/  IMAD.HI.U32 R3, R3, R4, RZ ;  /* 0x0000000403037227 */ /* 0x000fc800078e00ff */
[----:B------:R-:W-:Y:S02]  /*03c0*/  IMAD R0, R3, R0, R4 ;  /* 0x0000000003007224 */ /* 0x000fe400078e0204 */
[----:B------:R-:W-:-:S03]  /*03d0*/  IMAD.MOV.U32 R2, RZ, RZ, RZ ;  /* 0x000000ffff027224 */ /* 0x000fc600078e00ff */
[----:B------:R-:W-:-:S13]  /*03e0*/  ISETP.GT.U32.AND P1, PT, R5, R0, PT ;  /* 0x000000000500720c */ /* 0x000fda0003f24070 */
[----:B------:R-:W-:Y:S02]  /*03f0*/  @!P1 IMAD.IADD R0, R0, 0x1, -R5 ;  /* 0x0000000100009824 */ /* 0x000fe400078e0a05 */
[----:B------:R-:W-:Y:S01]  /*0400*/  @!P1 VIADD R3, R3, 0x1 ;  /* 0x0000000103039836 */ /* 0x000fe20000000000 */
[----:B------:R-:W-:Y:S02]  /*0410*/  ISETP.NE.AND P1, PT, RZ, UR4, PT ;  /* 0x00000004ff007c0c */ /* 0x000fe4000bf25270 */
[----:B------:R-:W-:Y:S02]  /*0420*/  ISETP.GE.U32.AND P0, PT, R0, R5, PT ;  /* 0x000000050000720c */ /* 0x000fe40003f06070 */
[----:B------:R-:W-:-:S09]  /*0430*/  CS2R R4, SRZ ;  /* 0x0000000000047805 */ /* 0x000fd2000001ff00 */
[----:B------:R-:W-:Y:S02]  /*0440*/  @!P1 LOP3.LUT R0, RZ, UR4, RZ, 0x33, !PT ;  /* 0x00000004ff009c12 */ /* 0x000fe4000f8e33ff */
[----:B------:R-:W-:-:S04]  /*0450*/  @P0 VIADD R3, R3, 0x1 ;  /* 0x0000000103030836 */ /* 0x000fc80000000000 */
[----:B------:R-:W-:-:S05]  /*0460*/  @!P2 IMAD.MOV R3, RZ, RZ, -R3 ;  /* 0x000000ffff03a224 */ /* 0x000fca00078e0a03 */
[----:B------:R-:W-:Y:S01]  /*0470*/  R2UR UR5, R3 ;  /* 0x00000000030572ca */ /* 0x000fe200000e0000 */
[----:B------:R-:W-:Y:S01]  /*0480*/  IMAD.MOV.U32 R3, RZ, RZ, RZ ;  /* 0x000000ffff037224 */ /* 0x000fe200078e00ff */
[----:B------:R-:W-:Y:S01]  /*0490*/  @!P1 R2UR UR5, R0 ;  /* 0x00000000000592ca */ /* 0x000fe200000e0000 */
[----:B------:R-:W-:-:S12]  /*04a0*/  IMAD.MOV.U32 R0, RZ, RZ, RZ ;  /* 0x000000ffff007224 */ /* 0x000fd800078e00ff */
[----:B------:R-:W-:Y:S02]  /*04b0*/  UIADD3 UR7, UPT, UPT, -UR5, URZ, URZ ;  /* 0x000000ff05077290 */ /* 0x000fe4000fffe1ff */
[----:B------:R-:W-:Y:S02]  /*04c0*/  USHF.L.U32 UR10, UR5, 0x7, URZ ;  /* 0x00000007050a7899 */ /* 0x000fe400080006ff */
[----:B------:R-:W-:-:S04]  /*04d0*/  UIMAD UR4, UR4, UR7, UR6 ;  /* 0x00000007040472a4 */ /* 0x000fc8000f8e0206 */
[----:B------:R-:W-:Y:S01]  /*04e0*/  USHF.L.U32 UR11, UR4, 0x7, URZ ;  /* 0x00000007040b7899 */ /* 0x000fe200080006ff */
[----:B0-----:R-:W-:Y:S11]  /*04f0*/  BRA.U !UP0, `(.L_x_24) ;  /* 0x0000001508b47547 */ /* 0x001ff6000b800000 */
[----:B------:R-:W0:Y:S01]  /*0500*/  LDCU.128 UR4, c[0x0][0x380] ;  /* 0x00007000ff0477ac */ /* 0x000e220008000c00 */
[----:B------:R-:W-:Y:S01]  /*0510*/  IMAD.MOV.U32 R0, RZ, RZ, RZ ;  /* 0x000000ffff007224 */ /* 0x000fe200078e00ff */
[----:B------:R-:W-:Y:S02]  /*0520*/  UIMAD UR8, UR10, UR8, URZ ;  /* 0x000000080a0872a4 */ /* 0x000fe4000f8e02ff */
[----:B0-----:R-:W-:Y:S02]  /*0530*/  UIMAD.WIDE.U32 UR6, UR11, 0x4, UR6 ;  /* 0x000000040b0678a5 */ /* 0x001fe4000f8e0006 */
[----:B------:R-:W-:-:S03]  /*0540*/  UIMAD.WIDE UR8, UR8, 0x4, UR4 ;  /* 0x00000004080878a5 */ /* 0x000fc6000f8e0204 */
[----:B------:R-:W-:Y:S01]  /*0550*/  UMOV UR4, URZ ;  /* 0x000000ff00047c82 */ /* 0x000fe20008000000 */
[----:B------:R-:W-:Y:S02]  /*0560*/  IMAD.U32 R50, RZ, RZ, UR6 ;  /* 0x00000006ff327e24 */ /* 0x000fe4000f8e00ff */
[----:B------:R-:W-:Y:S01]  /*0570*/  IMAD.U32 R51, RZ, RZ, UR7 ;  /* 0x00000007ff337e24 */ /* 0x000fe2000f8e00ff */
[----:B------:R-:W-:Y:S01]  /*0580*/  UMOV UR6, UR8 ;  /* 0x0000000800067c82 */ /* 0x000fe20008000000 */
[----:B------:R-:W-:-:S05]  /*0590*/  UMOV UR7, UR9 ;  /* 0x0000000900077c82 */ /* 0x000fca0008000000 */
.L_x_34:
[----:B------:R-:W0:Y:S01]  /*05a0*/  S2R R26, SR_TID.X ;  /* 0x00000000001a7919 */ /* 0x000e220000002100 */
[----:B------:R-:W-:Y:S01]  /*05b0*/  BSSY.RECONVERGENT B0, `(.L_x_25) ;  /* 0x000003a000007945 */ /* 0x000fe20003800200 */
[--C-:B0-----:R-:W-:Y:S01]  /*05c0*/  SHF.R.U32.HI R24, RZ, 0x8, R26.reuse ;  /* 0x00000008ff187819 */ /* 0x101fe2000001161a */
[----:B------:R-:W-:-:S04]  /*05d0*/  IMAD.MOV.U32 R30, RZ, RZ, R26 ;  /* 0x000000ffff1e7224 */ /* 0x000fc800078e001a */
[----:B------:R-:W-:-:S05]  /*05e0*/  IMAD.MOV R78, RZ, RZ, -R24 ;  /* 0x000000ffff4e7224 */ /* 0x000fca00078e0a18 */
[----:B------:R-:W-:-:S13]  /*05f0*/  LOP3.LUT P0, RZ, R78, 0x3, RZ, 0xc0, !PT ;  /* 0x000000034eff7812 */ /* 0x000fda000780c0ff */
[----:B------:R-:W-:Y:S05]  /*0600*/  @!P0 BRA `(.L_x_26) ;  /* 0x0000000000d08947 */ /* 0x000fea0003800000 */
[----:B------:R-:W0:Y:S01]  /*0610*/  LDC R27, c[0x0][0x3a0] ;  /* 0x0000e800ff1b7b82 */ /* 0x000e220000000800 */
[----:B------:R-:W1:Y:S01]  /*0620*/  LDCU UR5, c[0x0][0x398] ;  /* 0x00007300ff0577ac */ /* 0x000e620008000800 */
[----:B------:R-:W-:Y:S01]  /*0630*/  LOP3.LUT R28, R26, 0x1f, RZ, 0xc0, !PT ;  /* 0x0000001f1a1c7812 */ /* 0x000fe200078ec0ff */
[----:B------:R-:W-:Y:S01]  /*0640*/  IMAD.MOV.U32 R76, RZ, RZ, RZ ;  /* 0x000000ffff4c7224 */ /* 0x000fe200078e00ff */
[----:B------:R-:W-:Y:S01]  /*0650*/  SHF.R.U32.HI R24, RZ, 0x5, R26 ;  /* 0x00000005ff187819 */ /* 0x000fe2000001161a */
[----:B-1----:R-:W-:-:S04]  /*0660*/  IMAD.U32 R29, RZ, RZ, UR5 ;  /* 0x00000005ff1d7e24 */ /* 0x002fc8000f8e00ff */
[----:B------:R-:W-:Y:S02]  /*0670*/  VIADD R29, R29, -UR10 ;  /* 0x8000000a1d1d7c36 */ /* 0x000fe40008000000 */
[----:B0-----:R-:W-:-:S05]  /*0680*/  VIADD R25, R27, -UR4 ;  /* 0x800000041b197c36 */ /* 0x001fca0008000000 */
[----:B------:R-:W-:Y:S01]  /*0690*/  ISETP.GE.AND P0, PT, R28, R25, PT ;  /* 0x000000191c00720c */ /* 0x000fe20003f06270 */
[----:B------:R-:W-:-:S03]  /*06a0*/  IMAD.MOV.U32 R25, RZ, RZ, 0x4 ;  /* 0x00000004ff197424 */ /* 0x000fc600078e00ff */
[----:B------:R-:W-:-:S13]  /*06b0*/  ISETP.GE.OR P1, PT, R24, R29, P0 ;  /* 0x0000001d1800720c */ /* 0x000fda0000726670 */
[----:B------:R-:W-:-:S04]  /*06c0*/  @!P1 IMAD R24, R24, R27, R28 ;  /* 0x0000001b18189224 */ /* 0x000fc800078e021c */
[----:B------:R-:W-:-:S05]  /*06d0*/  @!P1 IMAD.WIDE.U32 R24, R24, R25, UR6 ;  /* 0x0000000618189e25 */ /* 0x000fca000f8e0019 */
[----:B------:R-:W2:Y:S01]  /*06e0*/  @!P1 LDG.E R76, desc[UR12][R24.64] ;  /* 0x0000000c184c9981 */ /* 0x000ea2000c1e1900 */
[----:B------:R-:W-:Y:S01]  /*06f0*/  MOV R77, 0x400 ;  /* 0x00000400004d7802 */ /* 0x000fe20000000f00 */
[----:B------:R-:W-:Y:S01]  /*0700*/  IMAD.SHL.U32 R31, R26, 0x4, RZ ;  /* 0x000000041a1f7824 */ /* 0x000fe200078e00ff */
[----:B------:R-:W-:Y:S01]  /*0710*/  LOP3.LUT R78, R78, 0x3, RZ, 0xc0, !PT ;  /* 0x000000034e4e7812 */ /* 0x000fe200078ec0ff */
[----:B------:R-:W0:Y:S03]  /*0720*/  S2R R30, SR_CgaCtaId ;  /* 0x00000000001e7919 */ /* 0x000e260000008800 */
[----:B------:R-:W-:Y:S02]  /*0730*/  LOP3.LUT R74, R31, 0x7c, RZ, 0xc0, !PT ;  /* 0x0000007c1f4a7812 */ /* 0x000fe400078ec0ff */
[----:B------:R-:W-:Y:S02]  /*0740*/  ISETP.NE.AND P1, PT, R78, 0x1, PT ;  /* 0x000000014e00780c */ /* 0x000fe40003f25270 */
[----:B0-----:R-:W-:-:S02]  /*0750*/  LEA R77, R30, R77, 0x18 ;  /* 0x0000004d1e4d7211 */ /* 0x001fc400078ec0ff */
[----:B------:R-:W-:-:S04]  /*0760*/  LOP3.LUT R30, R31, 0xf80, RZ, 0xc0, !PT ;  /* 0x00000f801f1e7812 */ /* 0x000fc800078ec0ff */
[----:B------:R-:W-:Y:S01]  /*0770*/  IADD3 R79, PT, PT, R74, R77, R30 ;  /* 0x0000004d4a4f7210 */ /* 0x000fe20007ffe01e */
[----:B------:R-:W-:-:S04]  /*0780*/  VIADD R30, R26, 0x100 ;  /* 0x000001001a1e7836 */ /* 0x000fc80000000000 */
[----:B--2---:R0:W-:Y:S01]  /*0790*/  STS [R79], R76 ;  /* 0x0000004c4f007388 */ /* 0x0041e20000000800 */
[----:B------:R-:W-:Y:S05]  /*07a0*/  @!P1 BRA `(.L_x_26) ;  /* 0x0000000000689947 */ /* 0x000fea0003800000 */
[----:B------:R-:W-:Y:S01]  /*07b0*/  SHF.R.U32.HI R30, RZ, 0x5, R30 ;  /* 0x00000005ff1e7819 */ /* 0x000fe2000001161e */
[----:B------:R-:W-:Y:S02]  /*07c0*/  IMAD.MOV.U32 R25, RZ, RZ, 0x4 ;  /* 0x00000004ff197424 */ /* 0x000fe400078e00ff */
[----:B0-----:R-:W-:Y:S01]  /*07d0*/  IMAD.MOV.U32 R76, RZ, RZ, RZ ;  /* 0x000000ffff4c7224 */ /* 0x001fe200078e00ff */
[----:B------:R-:W-:-:S13]  /*07e0*/  ISETP.GE.OR P1, PT, R30, R29, P0 ;  /* 0x0000001d1e00720c */ /* 0x000fda0000726670 */
[----:B------:R-:W-:-:S04]  /*07f0*/  @!P1 IMAD R24, R30, R27, R28 ;  /* 0x0000001b1e189224 */ /* 0x000fc800078e021c */
[----:B------:R-:W-:-:S05]  /*0800*/  @!P1 IMAD.WIDE.U32 R24, R24, R25, UR6 ;  /* 0x0000000618189e25 */ /* 0x000fca000f8e0019 */
[----:B------:R-:W2:Y:S01]  /*0810*/  @!P1 LDG.E R76, desc[UR12][R24.64] ;  /* 0x0000000c184c9981 */ /* 0x000ea2000c1e1900 */
[----:B------:R-:W-:Y:S01]  /*0820*/  VIADD R30, R31, 0x400 ;  /* 0x000004001f1e7836 */ /* 0x000fe20000000000 */
[----:B------:R-:W-:-:S04]  /*0830*/  ISETP.NE.AND P1, PT, R78, 0x2, PT ;  /* 0x000000024e00780c */ /* 0x000fc80003f25270 */
[----:B------:R-:W-:-:S04]  /*0840*/  LOP3.LUT R30, R30, 0x1f80, RZ, 0xc0, !PT ;  /* 0x00001f801e1e7812 */ /* 0x000fc800078ec0ff */
[----:B------:R-:W-:Y:S01]  /*0850*/  IADD3 R79, PT, PT, R74, R77, R30 ;  /* 0x0000004d4a4f7210 */ /* 0x000fe20007ffe01e */
[----:B------:R-:W-:-:S04]  /*0860*/  VIADD R30, R26, 0x200 ;  /* 0x000002001a1e7836 */ /* 0x000fc80000000000 */
[----:B--2---:R1:W-:Y:S01]  /*0870*/  STS [R79], R76 ;  /* 0x0000004c4f007388 */ /* 0x0043e20000000800 */
[----:B------:R-:W-:Y:S05]  /*0880*/  @!P1 BRA `(.L_x_26) ;  /* 0x0000000000309947 */ /* 0x000fea0003800000 */
[----:B------:R-:W-:Y:S01]  /*0890*/  SHF.R.U32.HI R30, RZ, 0x5, R30 ;  /* 0x00000005ff1e7819 */ /* 0x000fe2000001161e */
[----:B------:R-:W-:-:S03]  /*08a0*/  IMAD.MOV.U32 R25, RZ, RZ, 0x4 ;  /* 0x00000004ff197424 */ /* 0x000fc600078e00ff */
[----:B------:R-:W-:-:S13]  /*08b0*/  ISETP.GE.OR P0, PT, R30, R29, P0 ;  /* 0x0000001d1e00720c */ /* 0x000fda0000706670 */
[----:B------:R-:W-:Y:S02]  /*08c0*/  @!P0 IMAD R24, R30, R27, R28 ;  /* 0x0000001b1e188224 */ /* 0x000fe400078e021c */
[----:B------:R-:W-:Y:S02]  /*08d0*/  IMAD.MOV.U32 R27, RZ, RZ, RZ ;  /* 0x000000ffff1b7224 */ /* 0x000fe400078e00ff */
[----:B------:R-:W-:-:S05]  /*08e0*/  @!P0 IMAD.WIDE.U32 R24, R24, R25, UR6 ;  /* 0x0000000618188e25 */ /* 0x000fca000f8e0019 */
[----:B------:R-:W2:Y:S01]  /*08f0*/  @!P0 LDG.E R27, desc[UR12][R24.64] ;  /* 0x0000000c181b8981 */ /* 0x000ea2000c1e1900 */
[----:B------:R-:W-:Y:S02]  /*0900*/  VIADD R31, R31, 0x800 ;  /* 0x000008001f1f7836 */ /* 0x000fe40000000000 */
[----:B------:R-:W-:-:S03]  /*0910*/  VIADD R30, R26, 0x300 ;  /* 0x000003001a1e7836 */ /* 0x000fc60000000000 */
[----:B------:R-:W-:-:S04]  /*0920*/  LOP3.LUT R31, R31, 0x1f80, RZ, 0xc0, !PT ;  /* 0x00001f801f1f7812 */ /* 0x000fc800078ec0ff */
[----:B------:R-:W-:-:S05]  /*0930*/  IADD3 R74, PT, PT, R74, R77, R31 ;  /* 0x0000004d4a4a7210 */ /* 0x000fca0007ffe01f */
[----:B--2---:R2:W-:Y:S02]  /*0940*/  STS [R74], R27 ;  /* 0x0000001b4a007388 */ /* 0x0045e40000000800 */
.L_x_26:
[----:B------:R-:W-:Y:S05]  /*0950*/  BSYNC.RECONVERGENT B0 ;  /* 0x0000000000007941 */ /* 0x000fea0003800200 */
.L_x_25:
[----:B------:R-:W3:Y:S01]  /*0960*/  S2UR UR8, SR_CgaCtaId ;  /* 0x00000000000879c3 */ /* 0x000ee20000008800 */
[----:B------:R-:W0:Y:S01]  /*0970*/  LDCU UR14, c[0x0][0x3a0] ;  /* 0x00007400ff0e77ac */ /* 0x000e220008000800 */
[C---:B------:R-:W-:Y:S01]  /*0980*/  IMAD.SHL.U32 R24, R26.reuse, 0x4, RZ ;  /* 0x000000041a187824 */ /* 0x040fe200078e00ff */
[----:B------:R-:W-:Y:S01]  /*0990*/  LOP3.LUT R82, R26, 0x1f, RZ, 0xc0, !PT ;  /* 0x0000001f1a527812 */ /* 0x000fe200078ec0ff */
[C---:B------:R-:W-:Y:S01]  /*09a0*/  VIADD R77, R30.reuse, 0x300 ;  /* 0x000003001e4d7836 */ /* 0x040fe20000000000 */
[----:B------:R-:W4:Y:S01]  /*09b0*/  LDCU UR9, c[0x0][0x398] ;  /* 0x00007300ff0977ac */ /* 0x000f220008000800 */
[----:B------:R-:W-:Y:S01]  /*09c0*/  VIADD R78, R30, 0x200 ;  /* 0x000002001e4e7836 */ /* 0x000fe20000000000 */
[----:B------:R-:W-:Y:S01]  /*09d0*/  LOP3.LUT R24, R24, 0x7c, RZ, 0xc0, !PT ;  /* 0x0000007c18187812 */ /* 0x000fe200078ec0ff */
[----:B------:R-:W-:Y:S01]  /*09e0*/  VIADD R80, R30, 0x100 ;  /* 0x000001001e507836 */ /* 0x000fe20000000000 */
[----:B------:R-:W-:Y:S01]  /*09f0*/  UMOV UR5, 0x400 ;  /* 0x0000040000057882 */ /* 0x000fe20000000000 */
[----:B------:R-:W-:Y:S01]  /*0a00*/  SHF.R.U32.HI R31, RZ, 0x5, R30 ;  /* 0x00000005ff1f7819 */ /* 0x000fe2000001161e */
[----:B------:R-:W-:Y:S01]  /*0a10*/  BSSY.RECONVERGENT B0, `(.L_x_27) ;  /* 0x000003e000007945 */ /* 0x000fe20003800200 */
[----:B------:R-:W-:Y:S01]  /*0a20*/  SHF.R.U32.HI R77, RZ, 0x5, R77 ;  /* 0x00000005ff4d7819 */ /* 0x000fe2000001164d */
[----:B------:R-:W2:Y:S01]  /*0a30*/  LDCU UR15, c[0x0][0x398] ;  /* 0x00007300ff0f77ac */ /* 0x000ea20008000800 */
[----:B------:R-:W-:-:S02]  /*0a40*/  SHF.R.U32.HI R78, RZ, 0x5, R78 ;  /* 0x00000005ff4e7819 */ /* 0x000fc4000001164e */
[----:B------:R-:W-:Y:S01]  /*0a50*/  SHF.R.U32.HI R80, RZ, 0x5, R80 ;  /* 0x00000005ff507819 */ /* 0x000fe20000011650 */
[--C-:B01----:R-:W-:Y:S02]  /*0a60*/  IMAD R79, R31, UR14, R82.reuse ;  /* 0x0000000e1f4f7c24 */ /* 0x103fe4000f8e0252 */
[--C-:B------:R-:W-:Y:S02]  /*0a70*/  IMAD R83, R77, UR14, R82.reuse ;  /* 0x0000000e4d537c24 */ /* 0x100fe4000f8e0252 */
[----:B------:R-:W-:Y:S01]  /*0a80*/  IMAD R84, R78, UR14, R82 ;  /* 0x0000000e4e547c24 */ /* 0x000fe2000f8e0252 */
[----:B---3--:R-:W-:Y:S02]  /*0a90*/  ULEA UR5, UR8, UR5, 0x18 ;  /* 0x0000000508057291 */ /* 0x008fe4000f8ec0ff */
[----:B------:R-:W-:Y:S02]  /*0aa0*/  UIADD3 UR8, UPT, UPT, -UR4, UR14, URZ ;  /* 0x0000000e04087290 */ /* 0x000fe4000fffe1ff */
[----:B----4-:R-:W-:-:S02]  /*0ab0*/  UIADD3 UR9, UPT, UPT, -UR10, UR9, URZ ;  /* 0x000000090a097290 */ /* 0x010fc4000fffe1ff */
[----:B------:R-:W-:Y:S02]  /*0ac0*/  VIADD R87, R24, UR5 ;  /* 0x0000000518577c36 */ /* 0x000fe40008000000 */
[----:B------:R-:W-:Y:S01]  /*0ad0*/  ISETP.GE.AND P3, PT, R82, UR8, PT ;  /* 0x0000000852007c0c */ /* 0x000fe2000bf66270 */
[----:B------:R-:W-:Y:S02]  /*0ae0*/  IMAD R82, R80, UR14, R82 ;  /* 0x0000000e50527c24 */ /* 0x000fe4000f8e0252 */
[--C-:B------:R-:W-:Y:S02]  /*0af0*/  IMAD R85, R77, 0x80, R87.reuse ;  /* 0x000000804d557824 */ /* 0x100fe400078e0257 */
[--C-:B------:R-:W-:Y:S02]  /*0b00*/  IMAD R86, R78, 0x80, R87.reuse ;  /* 0x000000804e567824 */ /* 0x100fe400078e0257 */
[--C-:B------:R-:W-:Y:S02]  /*0b10*/  IMAD R81, R80, 0x80, R87.reuse ;  /* 0x0000008050517824 */ /* 0x100fe400078e0257 */
[----:B--2---:R-:W-:-:S07]  /*0b20*/  IMAD R87, R31, 0x80, R87 ;  /* 0x000000801f577824 */ /* 0x004fce00078e0257 */
.L_x_28:
[----:B------:R-:W0:Y:S01]  /*0b30*/  S2R R74, SR_TID.X ;  /* 0x00000000004a7919 */ /* 0x000e220000002100 */
[----:B------:R-:W1:Y:S01]  /*0b40*/  LDC R88, c[0x0][0x3a0] ;  /* 0x0000e800ff587b82 */ /* 0x000e620000000800 */
[----:B------:R-:W-:Y:S01]  /*0b50*/  ISETP.GE.OR P1, PT, R31, UR9, P3 ;  /* 0x000000091f007c0c */ /* 0x000fe20009f26670 */
[----:B------:R-:W-:Y:S01]  /*0b60*/  IMAD.MOV.U32 R26, RZ, RZ, 0x4 ;  /* 0x00000004ff1a7424 */ /* 0x000fe200078e00ff */
[----:B------:R-:W-:Y:S01]  /*0b70*/  UIADD3 UR5, UPT, UPT, -UR10, UR15, URZ ;  /* 0x0000000f0a057290 */ /* 0x000fe2000fffe1ff */
[----:B------:R-:W-:-:S10]  /*0b80*/  CS2R R90, SRZ ;  /* 0x00000000005a7805 */ /* 0x000fd4000001ff00 */
[----:B------:R-:W-:-:S05]  /*0b90*/  @!P1 IMAD.WIDE.U32 R26, R79, R26, UR6 ;  /* 0x000000064f1a9e25 */ /* 0x000fca000f8e001a */
[----:B------:R2:W3:Y:S01]  /*0ba0*/  @!P1 LDG.E R90, desc[UR12][R26.64] ;  /* 0x0000000c1a5a9981 */ /* 0x0004e2000c1e1900 */
[----:B-1----:R-:W-:Y:S01]  /*0bb0*/  VIADD R76, R88, -UR4 ;  /* 0x80000004584c7c36 */ /* 0x002fe20008000000 */
[----:B0-----:R-:W-:-:S04]  /*0bc0*/  LOP3.LUT R25, R74, 0x1f, RZ, 0xc0, !PT ;  /* 0x0000001f4a197812 */ /* 0x001fc800078ec0ff */
[----:B------:R-:W-:-:S04]  /*0bd0*/  ISETP.GE.AND P0, PT, R25, R76, PT ;  /* 0x0000004c1900720c */ /* 0x000fc80003f06270 */
[----:B------:R-:W-:Y:S02]  /*0be0*/  ISETP.GE.OR P2, PT, R80, UR5, P0 ;  /* 0x0000000550007c0c */ /* 0x000fe40008746670 */
[----:B------:R-:W-:Y:S02]  /*0bf0*/  ISETP.GE.OR P1, PT, R78, UR5, P0 ;  /* 0x000000054e007c0c */ /* 0x000fe40008726670 */
[----:B------:R-:W-:Y:S01]  /*0c00*/  ISETP.GE.OR P0, PT, R77, UR5, P0 ;  /* 0x000000054d007c0c */ /* 0x000fe20008706670 */
[----:B------:R-:W-:Y:S02]  /*0c10*/  IMAD.MOV.U32 R29, RZ, RZ, 0x4 ;  /* 0x00000004ff1d7424 */ /* 0x000fe400078e00ff */
[----:B------:R-:W-:Y:S02]  /*0c20*/  IMAD.MOV.U32 R25, RZ, RZ, 0x4 ;  /* 0x00000004ff197424 */ /* 0x000fe400078e00ff */
[----:B--2---:R-:W-:Y:S02]  /*0c30*/  IMAD.MOV.U32 R26, RZ, RZ, 0x4 ;  /* 0x00000004ff1a7424 */ /* 0x004fe400078e00ff */
[----:B------:R-:W-:-:S02]  /*0c40*/  IMAD.MOV.U32 R92, RZ, RZ, RZ ;  /* 0x000000ffff5c7224 */ /* 0x000fc400078e00ff */
[----:B------:R-:W-:-:S04]  /*0c50*/  @!P2 IMAD.WIDE.U32 R28, R82, R29, UR6 ;  /* 0x00000006521cae25 */ /* 0x000fc8000f8e001d */
[----:B------:R-:W-:Y:S01]  /*0c60*/  IMAD.MOV.U32 R89, RZ, RZ, RZ ;  /* 0x000000ffff597224 */ /* 0x000fe200078e00ff */
[----:B------:R-:W2:Y:S01]  /*0c70*/  @!P2 LDG.E R92, desc[UR12][R28.64] ;  /* 0x0000000c1c5ca981 */ /* 0x000ea2000c1e1900 */
[----:B------:R-:W-:-:S04]  /*0c80*/  @!P1 IMAD.WIDE.U32 R24, R84, R25, UR6 ;  /* 0x0000000654189e25 */ /* 0x000fc8000f8e0019 */
[----:B------:R-:W-:Y:S01]  /*0c90*/  @!P0 IMAD.WIDE.U32 R26, R83, R26, UR6 ;  /* 0x00000006531a8e25 */ /* 0x000fe2000f8e001a */
[----:B------:R-:W4:Y:S04]  /*0ca0*/  @!P1 LDG.E R89, desc[UR12][R24.64] ;  /* 0x0000000c18599981 */ /* 0x000f28000c1e1900 */
[----:B------:R-:W5:Y:S01]  /*0cb0*/  @!P0 LDG.E R91, desc[UR12][R26.64] ;  /* 0x0000000c1a5b8981 */ /* 0x000f62000c1e1900 */
[C---:B------:R-:W-:Y:S01]  /*0cc0*/  ISETP.GE.U32.AND P0, PT, R30.reuse, 0xc00, PT ;  /* 0x00000c001e00780c */ /* 0x040fe20003f06070 */
[----:B------:R-:W-:Y:S02]  /*0cd0*/  VIADD R30, R30, 0x400 ;  /* 0x000004001e1e7836 */ /* 0x000fe40000000000 */
[C---:B------:R-:W-:Y:S02]  /*0ce0*/  IMAD R79, R88.reuse, 0x20, R79 ;  /* 0x00000020584f7824 */ /* 0x040fe400078e024f */
[----:B------:R-:W-:-:S02]  /*0cf0*/  IMAD R82, R88, 0x20, R82 ;  /* 0x0000002058527824 */ /* 0x000fc400078e0252 */
[C---:B------:R-:W-:Y:S02]  /*0d00*/  IMAD R84, R88.reuse, 0x20, R84 ;  /* 0x0000002058547824 */ /* 0x040fe400078e0254 */
[----:B------:R-:W-:Y:S02]  /*0d10*/  IMAD R83, R88, 0x20, R83 ;  /* 0x0000002058537824 */ /* 0x000fe400078e0253 */
[----:B------:R-:W-:Y:S02]  /*0d20*/  VIADD R31, R31, 0x20 ;  /* 0x000000201f1f7836 */ /* 0x000fe40000000000 */
[----:B------:R-:W-:Y:S02]  /*0d30*/  VIADD R77, R77, 0x20 ;  /* 0x000000204d4d7836 */ /* 0x000fe40000000000 */
[----:B------:R-:W-:Y:S02]  /*0d40*/  VIADD R78, R78, 0x20 ;  /* 0x000000204e4e7836 */ /* 0x000fe40000000000 */
[----:B------:R-:W-:Y:S01]  /*0d50*/  VIADD R80, R80, 0x20 ;  /* 0x0000002050507836 */ /* 0x000fe20000000000 */
[----:B---3--:R0:W-:Y:S02]  /*0d60*/  STS [R87], R90 ;  /* 0x0000005a57007388 */ /* 0x0081e40000000800 */
[----:B0-----:R-:W-:-:S02]  /*0d70*/  VIADD R87, R87, 0x1000 ;  /* 0x0000100057577836 */ /* 0x001fc40000000000 */
[----:B--2---:R0:W-:Y:S04]  /*0d80*/  STS [R81], R92 ;  /* 0x0000005c51007388 */ /* 0x0041e80000000800 */
[----:B----4-:R1:W-:Y:S04]  /*0d90*/  STS [R86], R89 ;  /* 0x0000005956007388 */ /* 0x0103e80000000800 */
[----:B-----5:R2:W-:Y:S01]  /*0da0*/  STS [R85], R91 ;  /* 0x0000005b55007388 */ /* 0x0205e20000000800 */
[----:B0-----:R-:W-:Y:S02]  /*0db0*/  VIADD R81, R81, 0x1000 ;  /* 0x0000100051517836 */ /* 0x001fe40000000000 */
[----:B-1----:R-:W-:-:S02]  /*0dc0*/  VIADD R86, R86, 0x1000 ;  /* 0x0000100056567836 */ /* 0x002fc40000000000 */
[----:B--2---:R-:W-:Y:S01]  /*0dd0*/  VIADD R85, R85, 0x1000 ;  /* 0x0000100055557836 */ /* 0x004fe20000000000 */
[----:B------:R-:W-:Y:S06]  /*0de0*/  @!P0 BRA `(.L_x_28) ;  /* 0xfffffffc00508947 */ /* 0x000fec000383ffff */
[----:B------:R-:W-:Y:S05]  /*0df0*/  BSYNC.RECONVERGENT B0 ;  /* 0x0000000000007941 */ /* 0x000fea0003800200 */
.L_x_27:
[--C-:B------:R-:W-:Y:S01]  /*0e00*/  SHF.R.U32.HI R24, RZ, 0x8, R74.reuse ;  /* 0x00000008ff187819 */ /* 0x100fe2000001164a */
[----:B------:R-:W-:Y:S01]  /*0e10*/  BSSY.RECONVERGENT B0, `(.L_x_29) ;  /* 0x0000034000007945 */ /* 0x000fe20003800200 */
[----:B------:R-:W-:-:S03]  /*0e20*/  IMAD.MOV.U32 R78, RZ, RZ, R74 ;  /* 0x000000ffff4e7224 */ /* 0x000fc600078e004a */
[----:B------:R-:W-:-:S05]  /*0e30*/  IMAD.MOV R79, RZ, RZ, -R24 ;  /* 0x000000ffff4f7224 */ /* 0x000fca00078e0a18 */
[----:B------:R-:W-:-:S13]  /*0e40*/  LOP3.LUT P0, RZ, R79, 0x3, RZ, 0xc0, !PT ;  /* 0x000000034fff7812 */ /* 0x000fda000780c0ff */
[----:B------:R-:W-:Y:S05]  /*0e50*/  @!P0 BRA `(.L_x_30) ;  /* 0x0000000000bc8947 */ /* 0x000fea0003800000 */
[----:B------:R-:W0:Y:S01]  /*0e60*/  LDC R27, c[0x0][0x39c] ;  /* 0x0000e700ff1b7b82 */ /* 0x000e220000000800 */
[----:B------:R-:W-:Y:S01]  /*0e70*/  LOP3.LUT R26, R74, 0x7f, RZ, 0xc0, !PT ;  /* 0x0000007f4a1a7812 */ /* 0x000fe200078ec0ff */
[----:B------:R-:W-:Y:S01]  /*0e80*/  IMAD.MOV.U32 R31, RZ, RZ, RZ ;  /* 0x000000ffff1f7224 */ /* 0x000fe200078e00ff */
[----:B------:R-:W-:Y:S01]  /*0e90*/  SHF.R.U32.HI R29, RZ, 0x7, R74 ;  /* 0x00000007ff1d7819 */ /* 0x000fe2000001164a */
[----:B0-----:R-:W-:-:S05]  /*0ea0*/  VIADD R25, R27, -UR11 ;  /* 0x8000000b1b197c36 */ /* 0x001fca0008000000 */
[----:B------:R-:W-:-:S04]  /*0eb0*/  ISETP.GE.AND P0, PT, R26, R25, PT ;  /* 0x000000191a00720c */ /* 0x000fc80003f06270 */
[----:B------:R-:W-:-:S13]  /*0ec0*/  ISETP.GE.OR P1, PT, R29, R76, P0 ;  /* 0x0000004c1d00720c */ /* 0x000fda0000726670 */
[----:B------:R-:W-:-:S04]  /*0ed0*/  @!P1 IMAD R25, R29, R27, R26 ;  /* 0x0000001b1d199224 */ /* 0x000fc800078e021a */
[----:B------:R-:W-:-:S05]  /*0ee0*/  @!P1 IMAD.WIDE R24, R25, 0x4, R50 ;  /* 0x0000000419189825 */ /* 0x000fca00078e0232 */
[----:B------:R-:W2:Y:S01]  /*0ef0*/  @!P1 LDG.E R31, desc[UR12][R24.64] ;  /* 0x0000000c181f9981 */ /* 0x000ea2000c1e1900 */
[----:B------:R-:W-:Y:S01]  /*0f00*/  MOV R30, 0x400 ;  /* 0x00000400001e7802 */ /* 0x000fe20000000f00 */
[C---:B------:R-:W-:Y:S01]  /*0f10*/  IMAD.SHL.U32 R28, R74.reuse, 0x4, RZ ;  /* 0x000000044a1c7824 */ /* 0x040fe200078e00ff */
[----:B------:R-:W-:Y:S01]  /*0f20*/  LOP3.LUT R79, R79, 0x3, RZ, 0xc0, !PT ;  /* 0x000000034f4f7812 */ /* 0x000fe200078ec0ff */
[----:B------:R-:W0:Y:S01]  /*0f30*/  S2R R29, SR_CgaCtaId ;  /* 0x00000000001d7919 */ /* 0x000e220000008800 */
[----:B------:R-:W-:Y:S02]  /*0f40*/  VIADD R78, R74, 0x100 ;  /* 0x000001004a4e7836 */ /* 0x000fe40000000000 */
[----:B------:R-:W-:Y:S01]  /*0f50*/  VIADD R30, R30, 0x4000 ;  /* 0x000040001e1e7836 */ /* 0x000fe20000000000 */
[----:B------:R-:W-:Y:S02]  /*0f60*/  LOP3.LUT R77, R28, 0xe00, RZ, 0xc0, !PT ;  /* 0x00000e001c4d7812 */ /* 0x000fe400078ec0ff */
[----:B------:R-:W-:-:S02]  /*0f70*/  ISETP.NE.AND P1, PT, R79, 0x1, PT ;  /* 0x000000014f00780c */ /* 0x000fc40003f25270 */
[----:B0-----:R-:W-:Y:S02]  /*0f80*/  LEA R30, R29, R30, 0x18 ;  /* 0x0000001e1d1e7211 */ /* 0x001fe400078ec0ff */
[----:B------:R-:W-:-:S04]  /*0f90*/  LOP3.LUT R29, R28, 0x1fc, RZ, 0xc0, !PT ;  /* 0x000001fc1c1d7812 */ /* 0x000fc800078ec0ff */
[----:B------:R-:W-:-:S05]  /*0fa0*/  IADD3 R80, PT, PT, R29, R30, R77 ;  /* 0x0000001e1d507210 */ /* 0x000fca0007ffe04d */
[----:B--2---:R0:W-:Y:S01]  /*0fb0*/  STS [R80], R31 ;  /* 0x0000001f50007388 */ /* 0x0041e20000000800 */
[----:B------:R-:W-:Y:S05]  /*0fc0*/  @!P1 BRA `(.L_x_30) ;  /* 0x0000000000609947 */ /* 0x000fea0003800000 */
[----:B------:R-:W-:Y:S01]  /*0fd0*/  SHF.R.U32.HI R25, RZ, 0x7, R78 ;  /* 0x00000007ff197819 */ /* 0x000fe2000001164e */
[----:B0-----:R-:W-:-:S03]  /*0fe0*/  IMAD.MOV.U32 R31, RZ, RZ, RZ ;  /* 0x000000ffff1f7224 */ /* 0x001fc600078e00ff */
[----:B------:R-:W-:-:S13]  /*0ff0*/  ISETP.GE.OR P1, PT, R25, R76, P0 ;  /* 0x0000004c1900720c */ /* 0x000fda0000726670 */
[----:B------:R-:W-:-:S04]  /*1000*/  @!P1 IMAD R25, R25, R27, R26 ;  /* 0x0000001b19199224 */ /* 0x000fc800078e021a */
[----:B------:R-:W-:-:S05]  /*1010*/  @!P1 IMAD.WIDE R24, R25, 0x4, R50 ;  /* 0x0000000419189825 */ /* 0x000fca00078e0232 */
[----:B------:R-:W2:Y:S01]  /*1020*/  @!P1 LDG.E R31, desc[UR12][R24.64] ;  /* 0x0000000c181f9981 */ /* 0x000ea2000c1e1900 */
[----:B------:R-:W-:Y:S01]  /*1030*/  VIADD R77, R28, 0x400 ;  /* 0x000004001c4d7836 */ /* 0x000fe20000000000 */
[----:B------:R-:W-:Y:S01]  /*1040*/  ISETP.NE.AND P1, PT, R79, 0x2, PT ;  /* 0x000000024f00780c */ /* 0x000fe20003f25270 */
[----:B------:R-:W-:-:S03]  /*1050*/  VIADD R78, R74, 0x200 ;  /* 0x000002004a4e7836 */ /* 0x000fc60000000000 */
[----:B------:R-:W-:-:S04]  /*1060*/  LOP3.LUT R77, R77, 0x1e00, RZ, 0xc0, !PT ;  /* 0x00001e004d4d7812 */ /* 0x000fc800078ec0ff */
[----:B------:R-:W-:-:S05]  /*1070*/  IADD3 R80, PT, PT, R29, R30, R77 ;  /* 0x0000001e1d507210 */ /* 0x000fca0007ffe04d */
[----:B--2---:R1:W-:Y:S01]  /*1080*/  STS [R80], R31 ;  /* 0x0000001f50007388 */ /* 0x0043e20000000800 */
[----:B------:R-:W-:Y:S05]  /*1090*/  @!P1 BRA `(.L_x_30) ;  /* 0x00000000002c9947 */ /* 0x000fea0003800000 */
[----:B------:R-:W-:-:S04]  /*10a0*/  SHF.R.U32.HI R25, RZ, 0x7, R78 ;  /* 0x00000007ff197819 */ /* 0x000fc8000001164e */
[----:B------:R-:W-:-:S13]  /*10b0*/  ISETP.GE.OR P0, PT, R25, R76, P0 ;  /* 0x0000004c1900720c */ /* 0x000fda0000706670 */
[----:B------:R-:W-:Y:S02]  /*10c0*/  @!P0 IMAD R25, R25, R27, R26 ;  /* 0x0000001b19198224 */ /* 0x000fe400078e021a */
[----:B------:R-:W-:Y:S02]  /*10d0*/  IMAD.MOV.U32 R26, RZ, RZ, RZ ;  /* 0x000000ffff1a7224 */ /* 0x000fe400078e00ff */
[----:B------:R-:W-:-:S05]  /*10e0*/  @!P0 IMAD.WIDE R24, R25, 0x4, R50 ;  /* 0x0000000419188825 */ /* 0x000fca00078e0232 */
[----:B------:R-:W2:Y:S01]  /*10f0*/  @!P0 LDG.E R26, desc[UR12][R24.64] ;  /* 0x0000000c181a8981 */ /* 0x000ea2000c1e1900 */
[----:B------:R-:W-:Y:S02]  /*1100*/  VIADD R27, R28, 0x800 ;  /* 0x000008001c1b7836 */ /* 0x000fe40000000000 */
[----:B------:R-:W-:-:S03]  /*1110*/  VIADD R78, R74, 0x300 ;  /* 0x000003004a4e7836 */ /* 0x000fc60000000000 */
[----:B------:R-:W-:-:S04]  /*1120*/  LOP3.LUT R27, R27, 0x1e00, RZ, 0xc0, !PT ;  /* 0x00001e001b1b7812 */ /* 0x000fc800078ec0ff */
[----:B------:R-:W-:-:S05]  /*1130*/  IADD3 R27, PT, PT, R29, R30, R27 ;  /* 0x0000001e1d1b7210 */ /* 0x000fca0007ffe01b */
[----:B--2---:R2:W-:Y:S02]  /*1140*/  STS [R27], R26 ;  /* 0x0000001a1b007388 */ /* 0x0045e40000000800 */
.L_x_30:
[----:B------:R-:W-:Y:S05]  /*1150*/  BSYNC.RECONVERGENT B0 ;  /* 0x0000000000007941 */ /* 0x000fea0003800200 */
.L_x_29:
[----:B------:R-:W3:Y:S01]  /*1160*/  LDCU UR5, c[0x0][0x39c] ;  /* 0x00007380ff0577ac */ /* 0x000ee20008000800 */
[----:B01----:R-:W-:Y:S01]  /*1170*/  LOP3.LUT R80, R74, 0x7f, RZ, 0xc0, !PT ;  /* 0x0000007f4a507812 */ /* 0x003fe200078ec0ff */
[----:B------:R-:W-:Y:S01]  /*1180*/  BSSY.RECONVERGENT B0, `(.L_x_31) ;  /* 0x0000042000007945 */ /* 0x000fe20003800200 */
[----:B------:R-:W0:Y:S01]  /*1190*/  LDCU UR8, c[0x0][0x39c] ;  /* 0x00007380ff0877ac */ /* 0x000e220008000800 */
[----:B---3--:R-:W-:-:S06]  /*11a0*/  UIADD3 UR5, UPT, UPT, -UR11, UR5, URZ ;  /* 0x000000050b057290 */ /* 0x008fcc000fffe1ff */
[----:B0-----:R-:W-:-:S13]  /*11b0*/  ISETP.GE.AND P4, PT, R80, UR5, PT ;  /* 0x0000000550007c0c */ /* 0x001fda000bf86270 */
.L_x_32:
[----:B------:R-:W0:Y:S01]  /*11c0*/  LDC R85, c[0x0][0x3a0] ;  /* 0x0000e800ff557b82 */ /* 0x000e220000000800 */
[----:B------:R-:W-:Y:S01]  /*11d0*/  IMAD.U32 R77, RZ, RZ, UR8 ;  /* 0x00000008ff4d7e24 */ /* 0x000fe2000f8e00ff */
[----:B------:R-:W-:Y:S01]  /*11e0*/  SHF.R.U32.HI R31, RZ, 0x7, R78 ;  /* 0x00000007ff1f7819 */ /* 0x000fe2000001164e */
[----:B------:R-:W-:Y:S02]  /*11f0*/  VIADD R24, R78, 0x100 ;  /* 0x000001004e187836 */ /* 0x000fe40000000000 */
[----:B-1----:R-:W-:Y:S01]  /*1200*/  VIADD R25, R77, -UR11 ;  /* 0x8000000b4d197c36 */ /* 0x002fe20008000000 */
[----:B------:R-:W-:Y:S01]  /*1210*/  ISETP.GE.OR P1, PT, R31, R76, P4 ;  /* 0x0000004c1f00720c */ /* 0x000fe20002726670 */
[----:B------:R-:W-:Y:S01]  /*1220*/  IMAD.SHL.U32 R81, R74, 0x4, RZ ;  /* 0x000000044a517824 */ /* 0x000fe200078e00ff */
[----:B--2---:R-:W-:Y:S01]  /*1230*/  SHF.R.U32.HI R26, RZ, 0x7, R24 ;  /* 0x00000007ff1a7819 */ /* 0x004fe20000011618 */
[----:B------:R-:W-:Y:S01]  /*1240*/  VIADD R24, R78, 0x200 ;  /* 0x000002004e187836 */ /* 0x000fe20000000000 */
[----:B------:R-:W-:Y:S01]  /*1250*/  ISETP.GE.AND P0, PT, R80, R25, PT ;  /* 0x000000195000720c */ /* 0x000fe20003f06270 */
[----:B------:R-:W-:-:S02]  /*1260*/  VIADD R25, R78, 0x300 ;  /* 0x000003004e197836 */ /* 0x000fc40000000000 */
[----:B------:R-:W-:Y:S01]  /*1270*/  IMAD.MOV.U32 R79, RZ, RZ, RZ ;  /* 0x000000ffff4f7224 */ /* 0x000fe200078e00ff */
[----:B------:R-:W-:Y:S02]  /*1280*/  SHF.R.U32.HI R24, RZ, 0x7, R24 ;  /* 0x00000007ff187819 */ /* 0x000fe40000011618 */
[----:B------:R-:W-:-:S03]  /*1290*/  SHF.R.U32.HI R29, RZ, 0x7, R25 ;  /* 0x00000007ff1d7819 */ /* 0x000fc60000011619 */
[----:B------:R-:W-:Y:S01]  /*12a0*/  @!P1 IMAD R31, R31, UR8, R80 ;  /* 0x000000081f1f9c24 */ /* 0x000fe2000f8e0250 */
[----:B------:R-:W-:Y:S01]  /*12b0*/  CS2R R82, SRZ ;  /* 0x0000000000527805 */ /* 0x000fe2000001ff00 */
[----:B------:R-:W-:Y:S02]  /*12c0*/  IMAD.MOV.U32 R84, RZ, RZ, RZ ;  /* 0x000000ffff547224 */ /* 0x000fe400078e00ff */
[----:B------:R-:W-:-:S04]  /*12d0*/  @!P1 IMAD.WIDE R30, R31, 0x4, R50 ;  /* 0x000000041f1e9825 */ /* 0x000fc800078e0232 */
[----:B0-----:R-:W-:Y:S01]  /*12e0*/  VIADD R27, R85, -UR4 ;  /* 0x80000004551b7c36 */ /* 0x001fe20008000000 */
[----:B------:R0:W2:Y:S04]  /*12f0*/  @!P1 LDG.E R79, desc[UR12][R30.64] ;  /* 0x0000000c1e4f9981 */ /* 0x0000a8000c1e1900 */
[-C--:B------:R-:W-:Y:S02]  /*1300*/  ISETP.GE.OR P2, PT, R26, R27.reuse, P0 ;  /* 0x0000001b1a00720c */ /* 0x080fe40000746670 */
[-C--:B------:R-:W-:Y:S02]  /*1310*/  ISETP.GE.OR P3, PT, R24, R27.reuse, P0 ;  /* 0x0000001b1800720c */ /* 0x080fe40000766670 */
[----:B------:R-:W-:-:S09]  /*1320*/  ISETP.GE.OR P0, PT, R29, R27, P0 ;  /* 0x0000001b1d00720c */ /* 0x000fd20000706670 */
[----:B------:R-:W1:Y:S02]  /*1330*/  @!P2 S2R R74, SR_TID.X ;  /* 0x00000000004aa919 */ /* 0x000e640000002100 */
[C---:B-1----:R-:W-:Y:S02]  /*1340*/  @!P2 LOP3.LUT R25, R74.reuse, 0x7f, RZ, 0xc0, !PT ;  /* 0x0000007f4a19a812 */ /* 0x042fe400078ec0ff */
[----:B------:R-:W-:-:S03]  /*1350*/  LOP3.LUT R80, R74, 0x7f, RZ, 0xc0, !PT ;  /* 0x0000007f4a507812 */ /* 0x000fc600078ec0ff */
[-C--:B------:R-:W-:Y:S02]  /*1360*/  @!P2 IMAD R25, R26, R77.reuse, R25 ;  /* 0x0000004d1a19a224 */ /* 0x080fe400078e0219 */
[-CC-:B------:R-:W-:Y:S02]  /*1370*/  @!P3 IMAD R27, R24, R77.reuse, R80.reuse ;  /* 0x0000004d181bb224 */ /* 0x180fe400078e0250 */
[----:B------:R-:W-:Y:S02]  /*1380*/  @!P0 IMAD R29, R29, R77, R80 ;  /* 0x0000004d1d1d8224 */ /* 0x000fe400078e0250 */
[----:B------:R-:W-:-:S04]  /*1390*/  @!P2 IMAD.WIDE R24, R25, 0x4, R50 ;  /* 0x000000041918a825 */ /* 0x000fc800078e0232 */
[--C-:B------:R-:W-:Y:S01]  /*13a0*/  @!P3 IMAD.WIDE R26, R27, 0x4, R50.reuse ;  /* 0x000000041b1ab825 */ /* 0x100fe200078e0232 */
[----:B------:R1:W3:Y:S03]  /*13b0*/  @!P2 LDG.E R82, desc[UR12][R24.64] ;  /* 0x0000000c1852a981 */ /* 0x0002e6000c1e1900 */
[----:B------:R-:W-:Y:S01]  /*13c0*/  @!P0 IMAD.WIDE R28, R29, 0x4, R50 ;  /* 0x000000041d1c8825 */ /* 0x000fe200078e0232 */
[----:B------:R4:W5:Y:S04]  /*13d0*/  @!P3 LDG.E R83, desc[UR12][R26.64] ;  /* 0x0000000c1a53b981 */ /* 0x000968000c1e1900 */
[----:B------:R4:W5:Y:S01]  /*13e0*/  @!P0 LDG.E R84, desc[UR12][R28.64] ;  /* 0x0000000c1c548981 */ /* 0x000962000c1e1900 */
[----:B0-----:R-:W0:Y:S01]  /*13f0*/  S2R R30, SR_CgaCtaId ;  /* 0x00000000001e7919 */ /* 0x001e220000008800 */
[----:B------:R-:W-:Y:S01]  /*1400*/  MOV R31, 0x400 ;  /* 0x00000400001f7802 */ /* 0x000fe20000000f00 */
[----:B------:R-:W0:Y:S01]  /*1410*/  @!P3 S2R R74, SR_TID.X ;  /* 0x00000000004ab919 */ /* 0x000e220000002100 */
[----:B------:R-:W-:-:S03]  /*1420*/  LEA R87, R78, 0x400, 0x2 ;  /* 0x000004004e577811 */ /* 0x000fc600078e10ff */
[----:B------:R-:W-:Y:S01]  /*1430*/  VIADD R89, R31, 0x4000 ;  /* 0x000040001f597836 */ /* 0x000fe20000000000 */
[----:B------:R-:W-:Y:S01]  /*1440*/  LOP3.LUT R90, R81, 0x1fc, RZ, 0xc0, !PT ;  /* 0x000001fc515a7812 */ /* 0x000fe200078ec0ff */
[C---:B------:R-:W-:Y:S01]  /*1450*/  IMAD.SHL.U32 R86, R78.reuse, 0x4, RZ ;  /* 0x000000044e567824 */ /* 0x040fe200078e00ff */
[C---:B------:R-:W-:Y:S02]  /*1460*/  LEA R88, R78.reuse, 0x800, 0x2 ;  /* 0x000008004e587811 */ /* 0x040fe400078e10ff */
[----:B-1----:R-:W-:Y:S02]  /*1470*/  LOP3.LUT R24, R87, 0xfffffe00, RZ, 0xc0, !PT ;  /* 0xfffffe0057187812 */ /* 0x002fe400078ec0ff */
[----:B----4-:R-:W-:Y:S02]  /*1480*/  LEA R26, R78, 0xc00, 0x2 ;  /* 0x00000c004e1a7811 */ /* 0x010fe400078e10ff */
[----:B------:R-:W-:Y:S02]  /*1490*/  LOP3.LUT R86, R86, 0xfffffe00, RZ, 0xc0, !PT ;  /* 0xfffffe0056567812 */ /* 0x000fe400078ec0ff */
[----:B------:R-:W-:-:S02]  /*14a0*/  LOP3.LUT R27, R88, 0xfffffe00, RZ, 0xc0, !PT ;  /* 0xfffffe00581b7812 */ /* 0x000fc400078ec0ff */
[----:B------:R-:W-:Y:S02]  /*14b0*/  LOP3.LUT R29, R26, 0xfffffe00, RZ, 0xc0, !PT ;  /* 0xfffffe001a1d7812 */ /* 0x000fe400078ec0ff */
[----:B0-----:R-:W-:-:S04]  /*14c0*/  LEA R81, R30, R89, 0x18 ;  /* 0x000000591e517211 */ /* 0x001fc800078ec0ff */
[-CC-:B------:R-:W-:Y:S01]  /*14d0*/  IADD3 R25, PT, PT, R24, R81.reuse, R90.reuse ;  /* 0x0000005118197210 */ /* 0x180fe20007ffe05a */
[--C-:B------:R-:W-:Y:S01]  /*14e0*/  IMAD.IADD R24, R81, 0x1, R90.reuse ;  /* 0x0000000151187824 */ /* 0x100fe200078e025a */
[----:B------:R-:W-:-:S03]  /*14f0*/  IADD3 R86, PT, PT, R86, R81, R90 ;  /* 0x0000005156567210 */ /* 0x000fc60007ffe05a */
[C---:B------:R-:W-:Y:S02]  /*1500*/  IMAD.IADD R26, R24.reuse, 0x1, R27 ;  /* 0x00000001181a7824 */ /* 0x040fe400078e021b */
[----:B------:R-:W-:Y:S01]  /*1510*/  IMAD.IADD R29, R24, 0x1, R29 ;  /* 0x00000001181d7824 */ /* 0x000fe200078e021d */
[----:B------:R-:W0:Y:S01]  /*1520*/  @!P0 S2R R74, SR_TID.X ;  /* 0x00000000004a8919 */ /* 0x000e220000002100 */
[C---:B------:R-:W-:Y:S01]  /*1530*/  ISETP.GE.U32.AND P0, PT, R78.reuse, 0xc00, PT ;  /* 0x00000c004e00780c */ /* 0x040fe20003f06070 */
[----:B------:R-:W-:Y:S01]  /*1540*/  VIADD R78, R78, 0x400 ;  /* 0x000004004e4e7836 */ /* 0x000fe20000000000 */
[----:B--2---:R1:W-:Y:S04]  /*1550*/  STS [R86], R79 ;  /* 0x0000004f56007388 */ /* 0x0043e80000000800 */
[----:B---3--:R1:W-:Y:S04]  /*1560*/  STS [R25], R82 ;  /* 0x0000005219007388 */ /* 0x0083e80000000800 */
[----:B-----5:R1:W-:Y:S04]  /*1570*/  STS [R26], R83 ;  /* 0x000000531a007388 */ /* 0x0203e80000000800 */
[----:B------:R1:W-:Y:S01]  /*1580*/  STS [R29], R84 ;  /* 0x000000541d007388 */ /* 0x0003e20000000800 */
[----:B0-----:R-:W-:Y:S05]  /*1590*/  @!P0 BRA `(.L_x_32) ;  /* 0xfffffffc00088947 */ /* 0x001fea000383ffff */
[----:B------:R-:W-:Y:S05]  /*15a0*/  BSYNC.RECONVERGENT B0 ;  /* 0x0000000000007941 */ /* 0x000fea0003800200 */
.L_x_31:
[----:B------:R-:W0:Y:S01]  /*15b0*/  S2R R24, SR_TID.X ;  /* 0x0000000000187919 */ /* 0x000e220000002100 */
[----:B------:R-:W-:Y:S01]  /*15c0*/  LEA R74, R30, R31, 0x18 ;  /* 0x0000001f1e4a7211 */ /* 0x000fe200078ec0ff */
[----:B------:R-:W-:Y:S01]  /*15d0*/  UMOV UR5, URZ ;  /* 0x000000ff00057c82 */ /* 0x000fe20008000000 */
[----:B------:R-:W-:Y:S01]  /*15e0*/  BAR.SYNC.DEFER_BLOCKING 0x0 ;  /* 0x0000000000007b1d */ /* 0x000fe20000010000 */
[C---:B0-----:R-:W-:Y:S02]  /*15f0*/  IMAD.SHL.U32 R76, R24.reuse, 0x10, RZ ;  /* 0x00000010184c7824 */ /* 0x041fe400078e00ff */
[----:B------:R-:W-:-:S03]  /*1600*/  IMAD.SHL.U32 R24, R24, 0x20, RZ ;  /* 0x0000002018187824 */ /* 0x000fc600078e00ff */
[----:B------:R-:W-:Y:S02]  /*1610*/  LOP3.LUT R76, R76, 0x3f00, RZ, 0xc0, !PT ;  /* 0x00003f004c4c7812 */ /* 0x000fe400078ec0ff */
[----:B-1----:R-:W-:-:S07]  /*1620*/  LOP3.LUT R83, R24, 0x1e0, RZ, 0xc0, !PT ;  /* 0x000001e018537812 */ /* 0x002fce00078ec0ff */
.L_x_33:
[----:B------:R-:W-:Y:S02]  /*1630*/  IMAD.U32 R24, RZ, RZ, UR5 ;  /* 0x00000005ff187e24 */ /* 0x000fe4000f8e00ff */
[----:B------:R-:W-:Y:S01]  /*1640*/  VIADD R25, R76, UR5 ;  /* 0x000000054c197c36 */ /* 0x000fe20008000000 */
[----:B------:R-:W-:Y:S01]  /*1650*/  UIADD3 UR5, UPT, UPT, UR5, 0x1, URZ ;  /* 0x0000000105057890 */ /* 0x000fe2000fffe0ff */
[----:B------:R-:W-:Y:S02]  /*1660*/  IMAD R24, R24, 0x200, R83 ;  /* 0x0000020018187824 */ /* 0x000fe400078e0253 */
[----:B------:R-:W-:Y:S01]  /*1670*/  IMAD R78, R25, 0x4, R74 ;  /* 0x00000004194e7824 */ /* 0x000fe200078e024a */
[----:B------:R-:W-:Y:S01]  /*1680*/  UISETP.NE.AND UP0, UPT, UR5, 0x20, UPT ;  /* 0x000000200500788c */ /* 0x000fe2000bf05270 */
[----:B------:R-:W-:-:S03]  /*1690*/  IMAD.IADD R87, R81, 0x1, R24 ;  /* 0x0000000151577824 */ /* 0x000fc600078e0218 */
[----:B------:R-:W-:Y:S04]  /*16a0*/  LDS R80, [R78] ;  /* 0x000000004e507984 */ /* 0x000fe80000000800 */
[----:B------:R-:W0:Y:S04]  /*16b0*/  LDS.128 R24, [R87] ;  /* 0x0000000057187984 */ /* 0x000e280000000c00 */
[----:B------:R-:W1:Y:S04]  /*16c0*/  LDS R82, [R78+0x80] ;  /* 0x000080004e527984 */ /* 0x000e680000000800 */
[----:B------:R-:W2:Y:S04]  /*16d0*/  LDS R84, [R78+0x100] ;  /* 0x000100004e547984 */ /* 0x000ea80000000800 */
[----:B------:R-:W3:Y:S04]  /*16e0*/  LDS R86, [R78+0x180] ;  /* 0x000180004e567984 */ /* 0x000ee80000000800 */
[----:B------:R-:W4:Y:S04]  /*16f0*/  LDS R88, [R78+0x200] ;  /* 0x000200004e587984 */ /* 0x000f280000000800 */
[----:B------:R-:W5:Y:S04]  /*1700*/  LDS R90, [R78+0x280] ;  /* 0x000280004e5a7984 */ /* 0x000f680000000800 */
[----:B------:R-:W5:Y:S04]  /*1710*/  LDS R92, [R78+0x300] ;  /* 0x000300004e5c7984 */ /* 0x000f680000000800 */
[----:B------:R-:W5:Y:S04]  /*1720*/  LDS R79, [R78+0x380] ;  /* 0x000380004e4f7984 */ /* 0x000f680000000800 */
[----:B------:R-:W5:Y:S01]  /*1730*/  LDS.128 R28, [R87+0x10] ;  /* 0x00001000571c7984 */ /* 0x000f620000000c00 */
        /* <DEDUP_REMOVED lines=8> */
[C---:B--2---:R-:W-:Y:S01]  /*17c0*/  FFMA R41, R84.reuse, R24, R41 ;  /* 0x0000001854297223 */ /* 0x044fe20000000029 */
[C---:B------:R-:W-:Y:S01]  /*17d0*/  FFMA R38, R84.reuse, R25, R38 ;  /* 0x0000001954267223 */ /* 0x040fe20000000026 */
[C---:B------:R-:W-:Y:S01]  /*17e0*/  FFMA R39, R84.reuse, R26, R39 ;  /* 0x0000001a54277223 */ /* 0x040fe20000000027 */
[----:B------:R-:W-:Y:S01]  /*17f0*/  FFMA R36, R84, R27, R36 ;  /* 0x0000001b54247223 */ /* 0x000fe20000000024 */
[C---:B---3--:R-:W-:Y:S01]  /*1800*/  FFMA R33, R86.reuse, R24, R33 ;  /* 0x0000001856217223 */ /* 0x048fe20000000021 */
[C---:B------:R-:W-:Y:S01]  /*1810*/  FFMA R22, R86.reuse, R25, R22 ;  /* 0x0000001956167223 */ /* 0x040fe20000000016 */
[C---:B------:R-:W-:Y:S01]  /*1820*/  FFMA R23, R86.reuse, R26, R23 ;  /* 0x0000001a56177223 */ /* 0x040fe20000000017 */
[----:B------:R-:W-:Y:S01]  /*1830*/  FFMA R20, R86, R27, R20 ;  /* 0x0000001b56147223 */ /* 0x000fe20000000014 */
[C---:B----4-:R-:W-:Y:S01]  /*1840*/  FFMA R17, R88.reuse, R24, R17 ;  /* 0x0000001858117223 */ /* 0x050fe20000000011 */
[C---:B------:R-:W-:Y:S01]  /*1850*/  FFMA R14, R88.reuse, R25, R14 ;  /* 0x00000019580e7223 */ /* 0x040fe2000000000e */
[C---:B------:R-:W-:Y:S01]  /*1860*/  FFMA R15, R88.reuse, R26, R15 ;  /* 0x0000001a580f7223 */ /* 0x040fe2000000000f */
[----:B------:R-:W-:Y:S01]  /*1870*/  FFMA R12, R88, R27, R12 ;  /* 0x0000001b580c7223 */ /* 0x000fe2000000000c */
[C---:B-----5:R-:W-:Y:S01]  /*1880*/  FFMA R9, R90.reuse, R24, R9 ;  /* 0x000000185a097223 */ /* 0x060fe20000000009 */
        /* <DEDUP_REMOVED lines=44> */
[----:B------:R-:W-:Y:S01]  /*1b50*/  UIADD3 UR4, UPT, UPT, UR4, 0x20, URZ ;  /* 0x0000002004047890 */ /* 0x000fe2000fffe0ff */
[----:B------:R-:W-:Y:S01]  /*1b60*/  IMAD.SHL.U32 R25, R77, 0x20, RZ ;  /* 0x000000204d197824 */ /* 0x000fe200078e00ff */
[----:B------:R-:W-:Y:S01]  /*1b70*/  UIADD3 UR6, UP0, UPT, UR6, 0x80, URZ ;  /* 0x0000008006067890 */ /* 0x000fe2000ff1e0ff */
[----:B------:R-:W-:Y:S02]  /*1b80*/  BAR.SYNC.DEFER_BLOCKING 0x0 ;  /* 0x0000000000007b1d */ /* 0x000fe40000010000 */
[----:B------:R-:W-:Y:S01]  /*1b90*/  IMAD.WIDE R50, R25, 0x4, R50 ;  /* 0x0000000419327825 */ /* 0x000fe200078e0232 */
[----:B------:R-:W-:Y:S01]  /*1ba0*/  ISETP.LE.AND P0, PT, R85, UR4, PT ;  /* 0x0000000455007c0c */ /* 0x000fe2000bf03270 */
[----:B------:R-:W-:-:S12]  /*1bb0*/  UIADD3.X UR7, UPT, UPT, URZ, UR7, URZ, UP0, !UPT ;  /* 0x00000007ff077290 */ /* 0x000fd800087fe4ff */
[----:B------:R-:W-:Y:S05]  /*1bc0*/  @!P0 BRA `(.L_x_34) ;  /* 0xffffffe800748947 */ /* 0x000fea000383ffff */
.L_x_24:
[----:B------:R-:W0:Y:S01]  /*1bd0*/  S2R R27, SR_TID.X ;  /* 0x00000000001b7919 */ /* 0x000e220000002100 */
[----:B------:R-:W1:Y:S01]  /*1be0*/  LDCU UR5, c[0x0][0x398] ;  /* 0x00007300ff0577ac */ /* 0x000e620008000800 */
[----:B------:R-:W2:Y:S01]  /*1bf0*/  LDC.64 R24, c[0x0][0x390] ;  /* 0x0000e400ff187b82 */ /* 0x000ea20000000a00 */
[----:B------:R-:W-:Y:S01]  /*1c00*/  IMAD.SHL.U32 R29, R77, 0x2, RZ ;  /* 0x000000024d1d7824 */ /* 0x000fe200078e00ff */
[----:B0-----:R-:W-:Y:S01]  /*1c10*/  SHF.R.U32.HI R26, RZ, 0x1, R27 ;  /* 0x00000001ff1a7819 */ /* 0x001fe2000001161b */
[----:B------:R-:W-:-:S03]  /*1c20*/  IMAD.SHL.U32 R27, R27, 0x8, RZ ;  /* 0x000000081b1b7824 */ /* 0x000fc600078e00ff */
[----:B------:R-:W-:Y:S02]  /*1c30*/  LOP3.LUT R26, R26, 0x1f8, RZ, 0xc0, !PT ;  /* 0x000001f81a1a7812 */ /* 0x000fe400078ec0ff */
[----:B------:R-:W-:-:S03]  /*1c40*/  LOP3.LUT R27, R27, 0x78, RZ, 0xc0, !PT ;  /* 0x000000781b1b7812 */ /* 0x000fc600078ec0ff */
[----:B------:R-:W-:Y:S02]  /*1c50*/  VIADD R26, R26, UR10 ;  /* 0x0000000a1a1a7c36 */ /* 0x000fe40008000000 */
[----:B------:R-:W-:-:S03]  /*1c60*/  VIADD R28, R27, UR11 ;  /* 0x0000000b1b1c7c36 */ /* 0x000fc60008000000 */
[C---:B-1----:R-:W-:Y:S01]  /*1c70*/  IADD3 R30, PT, PT, -R26.reuse, UR5, RZ ;  /* 0x000000051a1e7c10 */ /* 0x042fe2000fffe1ff */
[--C-:B------:R-:W-:Y:S02]  /*1c80*/  IMAD.IADD R31, R77, 0x1, -R28.reuse ;  /* 0x000000014d1f7824 */ /* 0x100fe400078e0a1c */
[----:B------:R-:W-:Y:S01]  /*1c90*/  IMAD R27, R26, R77, R28 ;  /* 0x0000004d1a1b7224 */ /* 0x000fe200078e021c */
[C---:B------:R-:W-:Y:S02]  /*1ca0*/  ISETP.GE.AND P3, PT, R30.reuse, 0x1, PT ;  /* 0x000000011e00780c */ /* 0x040fe40003f66270 */
[----:B------:R-:W-:Y:S01]  /*1cb0*/  VIMNMX R50, PT, PT, R30, R31, PT ;  /* 0x0000001f1e327248 */ /* 0x000fe20003fe0100 */
[----:B--2---:R-:W-:Y:S01]  /*1cc0*/  IMAD.WIDE R24, R27, 0x4, R24 ;  /* 0x000000041b187825 */ /* 0x004fe200078e0218 */
[C---:B------:R-:W-:Y:S02]  /*1cd0*/  ISETP.LT.OR P1, PT, R31.reuse, 0x2, !P3 ;  /* 0x000000021f00780c */ /* 0x040fe40005f21670 */
[----:B------:R-:W-:-:S02]  /*1ce0*/  ISETP.LT.OR P0, PT, R31, 0x3, !P3 ;  /* 0x000000031f00780c */ /* 0x000fc40005f01670 */
[----:B------:R-:W-:Y:S01]  /*1cf0*/  ISETP.LT.OR P5, PT, R31, 0x4, !P3 ;  /* 0x000000041f00780c */ /* 0x000fe20005fa1670 */
[--C-:B------:R-:W-:Y:S01]  /*1d00*/  IMAD.WIDE R26, R77, 0x4, R24.reuse ;  /* 0x000000044d1a7825 */ /* 0x100fe200078e0218 */
[----:B------:R-:W-:Y:S02]  /*1d10*/  ISETP.GE.AND P2, PT, R31, 0x6, PT ;  /* 0x000000061f00780c */ /* 0x000fe40003f46270 */
[----:B------:R-:W-:Y:S01]  /*1d20*/  ISETP.GE.AND P4, PT, R50, 0x1, PT ;  /* 0x000000013200780c */ /* 0x000fe20003f86270 */
[----:B------:R-:W-:Y:S01]  /*1d30*/  IMAD.WIDE R28, R29, 0x4, R24 ;  /* 0x000000041d1c7825 */ /* 0x000fe200078e0218 */
[----:B------:R-:W-:Y:S02]  /*1d40*/  ISETP.LT.OR P6, PT, R30, 0x1, !P2 ;  /* 0x000000011e00780c */ /* 0x000fe400057c1670 */
[C---:B------:R-:W-:Y:S01]  /*1d50*/  ISETP.LT.OR P3, PT, R31.reuse, 0x5, !P3 ;  /* 0x000000051f00780c */ /* 0x040fe20005f61670 */
[----:B------:R-:W-:Y:S01]  /*1d60*/  @!P1 STG.E desc[UR12][R24.64+0x4], R56 ;  /* 0x0000043818009986 */ /* 0x000fe2000c10190c */
[----:B------:R-:W-:-:S03]  /*1d70*/  ISETP.GE.AND P1, PT, R31, 0x7, PT ;  /* 0x000000071f00780c */ /* 0x000fc60003f26270 */
[----:B------:R-:W-:Y:S01]  /*1d80*/  @!P0 STG.E desc[UR12][R24.64+0x8], R57 ;  /* 0x0000083918008986 */ /* 0x000fe2000c10190c */
[----:B------:R-:W-:-:S03]  /*1d90*/  ISETP.LT.OR P0, PT, R30, 0x1, !P1 ;  /* 0x000000011e00780c */ /* 0x000fc60004f01670 */
[----:B------:R-:W-:Y:S01]  /*1da0*/  @!P5 STG.E desc[UR12][R24.64+0xc], R54 ;  /* 0x00000c361800d986 */ /* 0x000fe2000c10190c */
[----:B------:R-:W-:-:S03]  /*1db0*/  ISETP.GE.AND P5, PT, R31, 0x8, PT ;  /* 0x000000081f00780c */ /* 0x000fc60003fa6270 */
[----:B------:R-:W-:Y:S01]  /*1dc0*/  @P4 STG.E desc[UR12][R24.64], R59 ;  /* 0x0000003b18004986 */ /* 0x000fe2000c10190c */
[----:B------:R-:W-:-:S03]  /*1dd0*/  ISETP.LT.OR P4, PT, R30, 0x1, !P5 ;  /* 0x000000011e00780c */ /* 0x000fc60006f81670 */
[----:B------:R-:W-:Y:S01]  /*1de0*/  @!P6 STG.E desc[UR12][R24.64+0x14], R52 ;  /* 0x000014341800e986 */ /* 0x000fe2000c10190c */
[----:B------:R-:W-:-:S03]  /*1df0*/  ISETP.LT.OR P6, PT, R30, 0x2, !P2 ;  /* 0x000000021e00780c */ /* 0x000fc600057c1670 */
[----:B------:R-:W-:Y:S01]  /*1e00*/  @!P0 STG.E desc[UR12][R24.64+0x18], R53 ;  /* 0x0000183518008986 */ /* 0x000fe2000c10190c */
[----:B------:R-:W-:-:S03]  /*1e10*/  ISETP.LT.OR P0, PT, R30, 0x2, !P1 ;  /* 0x000000021e00780c */ /* 0x000fc60004f01670 */
[----:B------:R-:W-:Y:S01]  /*1e20*/  @!P3 STG.E desc[UR12][R24.64+0x10], R55 ;  /* 0x000010371800b986 */ /* 0x000fe2000c10190c */
[----:B------:R-:W-:-:S03]  /*1e30*/  ISETP.GE.AND P3, PT, R50, 0x2, PT ;  /* 0x000000023200780c */ /* 0x000fc60003f66270 */
[----:B------:R-:W-:Y:S01]  /*1e40*/  @!P4 STG.E desc[UR12][R24.64+0x1c], R48 ;  /* 0x00001c301800c986 */ /* 0x000fe2000c10190c */
[----:B------:R-:W-:-:S03]  /*1e50*/  ISETP.GE.AND P4, PT, R31, 0x1, PT ;  /* 0x000000011f00780c */ /* 0x000fc60003f86270 */
[----:B------:R-:W-:Y:S01]  /*1e60*/  @!P6 STG.E desc[UR12][R26.64+0x14], R42 ;  /* 0x0000142a1a00e986 */ /* 0x000fe2000c10190c */
[----:B------:R-:W-:-:S03]  /*1e70*/  ISETP.GE.AND P6, PT, R31, 0x3, PT ;  /* 0x000000031f00780c */ /* 0x000fc60003fc6270 */
[----:B------:R-:W-:Y:S01]  /*1e80*/  @!P0 STG.E desc[UR12][R26.64+0x18], R43 ;  /* 0x0000182b1a008986 */ /* 0x000fe2000c10190c */
[C---:B------:R-:W-:Y:S02]  /*1e90*/  ISETP.LT.OR P0, PT, R30.reuse, 0x2, !P6 ;  /* 0x000000021e00780c */ /* 0x040fe40007701670 */
[----:B------:R-:W-:Y:S01]  /*1ea0*/  ISETP.GE.AND P6, PT, R31, 0x4, PT ;  /* 0x000000041f00780c */ /* 0x000fe20003fc6270 */
[----:B------:R-:W-:Y:S01]  /*1eb0*/  @P3 STG.E desc[UR12][R26.64+0x4], R46 ;  /* 0x0000042e1a003986 */ /* 0x000fe2000c10190c */
[----:B------:R-:W-:-:S09]  /*1ec0*/  ISETP.LT.OR P3, PT, R30, 0x2, !P4 ;  /* 0x000000021e00780c */ /* 0x000fd20006761670 */
[----:B------:R-:W-:Y:S01]  /*1ed0*/  @!P0 STG.E desc[UR12][R26.64+0x8], R47 ;  /* 0x0000082f1a008986 */ /* 0x000fe2000c10190c */
[----:B------:R-:W-:-:S03]  /*1ee0*/  ISETP.LT.OR P0, PT, R30, 0x2, !P6 ;  /* 0x000000021e00780c */ /* 0x000fc60007701670 */
[----:B------:R-:W-:Y:S01]  /*1ef0*/  @!P3 STG.E desc[UR12][R26.64], R49 ;  /* 0x000000311a00b986 */ /* 0x000fe2000c10190c */
[----:B------:R-:W-:-:S09]  /*1f00*/  ISETP.GE.AND P3, PT, R31, 0x5, PT ;  /* 0x000000051f00780c */ /* 0x000fd20003f66270 */
[----:B------:R-:W-:Y:S01]  /*1f10*/  @!P0 STG.E desc[UR12][R26.64+0xc], R44 ;  /* 0x00000c2c1a008986 */ /* 0x000fe2000c10190c */
[----:B------:R-:W-:-:S13]  /*1f20*/  ISETP.LT.OR P0, PT, R30, 0x2, !P3 ;  /* 0x000000021e00780c */ /* 0x000fda0005f01670 */
[----:B------:R-:W-:Y:S01]  /*1f30*/  @!P0 STG.E desc[UR12][R26.64+0x10], R45 ;  /* 0x0000102d1a008986 */ /* 0x000fe2000c10190c */
[----:B------:R-:W-:-:S13]  /*1f40*/  ISETP.LT.OR P0, PT, R30, 0x2, !P5 ;  /* 0x000000021e00780c */ /* 0x000fda0006f01670 */
[----:B------:R0:W-:Y:S01]  /*1f50*/  @!P0 STG.E desc[UR12][R26.64+0x1c], R40 ;  /* 0x00001c281a008986 */ /* 0x0001e2000c10190c */
[----:B------:R-:W-:Y:S01]  /*1f60*/  ISETP.LT.OR P0, PT, R30, 0x3, !P4 ;  /* 0x000000031e00780c */ /* 0x000fe20006701670 */
[----:B0-----:R-:W-:-:S12]  /*1f70*/  IMAD R27, R77, 0x3, RZ ;  /* 0x000000034d1b7824 */ /* 0x001fd800078e02ff */
[----:B------:R-:W-:Y:S01]  /*1f80*/  @!P0 STG.E desc[UR12][R28.64], R41 ;  /* 0x000000291c008986 */ /* 0x000fe2000c10190c */
[----:B------:R-:W-:Y:S01]  /*1f90*/  ISETP.GE.AND P0, PT, R50, 0x3, PT ;  /* 0x000000033200780c */ /* 0x000fe20003f06270 */
[----:B------:R-:W-:-:S12]  /*1fa0*/  IMAD.WIDE R26, R27, 0x4, R24 ;  /* 0x000000041b1a7825 */ /* 0x000fd800078e0218 */
[----:B------:R-:W-:Y:S01]  /*1fb0*/  @P0 STG.E desc[UR12][R28.64+0x8], R39 ;  /* 0x000008271c000986 */ /* 0x000fe2000c10190c */
[----:B------:R-:W-:-:S13]  /*1fc0*/  ISETP.LT.OR P0, PT, R30, 0x3, !P6 ;  /* 0x000000031e00780c */ /* 0x000fda0007701670 */
[----:B------:R-:W-:Y:S01]  /*1fd0*/  @!P0 STG.E desc[UR12][R28.64+0xc], R36 ;  /* 0x00000c241c008986 */ /* 0x000fe2000c10190c */
[----:B------:R-:W-:-:S13]  /*1fe0*/  ISETP.LT.OR P0, PT, R30, 0x3, !P3 ;  /* 0x000000031e00780c */ /* 0x000fda0005f01670 */
[----:B------:R-:W-:Y:S01]  /*1ff0*/  @!P0 STG.E desc[UR12][R28.64+0x10], R37 ;  /* 0x000010251c008986 */ /* 0x000fe2000c10190c */
[----:B------:R-:W-:-:S13]  /*2000*/  ISETP.LT.OR P0, PT, R30, 0x3, !P2 ;  /* 0x000000031e00780c */ /* 0x000fda0005701670 */
[----:B------:R-:W-:Y:S01]  /*2010*/  @!P0 STG.E desc[UR12][R28.64+0x14], R34 ;  /* 0x000014221c008986 */ /* 0x000fe2000c10190c */
[----:B------:R-:W-:-:S13]  /*2020*/  ISETP.LT.OR P0, PT, R30, 0x3, !P1 ;  /* 0x000000031e00780c */ /* 0x000fda0004f01670 */
[----:B------:R-:W-:Y:S01]  /*2030*/  @!P0 STG.E desc[UR12][R28.64+0x18], R35 ;  /* 0x000018231c008986 */ /* 0x000fe2000c10190c */
[----:B------:R-:W-:-:S04]  /*2040*/  ISETP.GE.AND P0, PT, R31, 0x2, PT ;  /* 0x000000021f00780c */ /* 0x000fc80003f06270 */
[----:B------:R-:W-:-:S13]  /*2050*/  ISETP.LT.OR P6, PT, R30, 0x3, !P0 ;  /* 0x000000031e00780c */ /* 0x000fda00047c1670 */
[----:B------:R-:W-:Y:S01]  /*2060*/  @!P6 STG.E desc[UR12][R28.64+0x4], R38 ;  /* 0x000004261c00e986 */ /* 0x000fe2000c10190c */
[----:B------:R-:W-:-:S13]  /*2070*/  ISETP.LT.OR P6, PT, R30, 0x3, !P5 ;  /* 0x000000031e00780c */ /* 0x000fda0006fc1670 */
[----:B------:R0:W-:Y:S01]  /*2080*/  @!P6 STG.E desc[UR12][R28.64+0x1c], R32 ;  /* 0x00001c201c00e986 */ /* 0x0001e2000c10190c */
[----:B------:R-:W-:Y:S01]  /*2090*/  ISETP.LT.OR P6, PT, R30, 0x4, !P4 ;  /* 0x000000041e00780c */ /* 0x000fe200067c1670 */
[----:B0-----:R-:W-:-:S12]  /*20a0*/  IMAD.SHL.U32 R29, R77, 0x4, RZ ;  /* 0x000000044d1d7824 */ /* 0x001fd800078e00ff */
[----:B------:R-:W-:Y:S01]  /*20b0*/  @!P6 STG.E desc[UR12][R26.64], R33 ;  /* 0x000000211a00e986 */ /* 0x000fe2000c10190c */
[----:B------:R-:W-:Y:S01]  /*20c0*/  ISETP.GE.AND P6, PT, R31, 0x3, PT ;  /* 0x000000031f00780c */ /* 0x000fe20003fc6270 */
[----:B------:R-:W-:-:S03]  /*20d0*/  IMAD.WIDE R28, R29, 0x4, R24 ;  /* 0x000000041d1c7825 */ /* 0x000fc600078e0218 */
[----:B------:R-:W-:-:S13]  /*20e0*/  ISETP.LT.OR P6, PT, R30, 0x4, !P6 ;  /* 0x000000041e00780c */ /* 0x000fda00077c1670 */
[----:B------:R-:W-:Y:S01]  /*20f0*/  @!P6 STG.E desc[UR12][R26.64+0x8], R23 ;  /* 0x000008171a00e986 */ /* 0x000fe2000c10190c */
[----:B------:R-:W-:-:S13]  /*2100*/  ISETP.GE.AND P6, PT, R50, 0x4, PT ;  /* 0x000000043200780c */ /* 0x000fda0003fc6270 */
        /* <DEDUP_REMOVED lines=12> */
[----:B------:R0:W-:Y:S01]  /*21d0*/  @!P6 STG.E desc[UR12][R28.64], R17 ;  /* 0x000000111c00e986 */ /* 0x0001e2000c10190c */
[----:B------:R-:W-:-:S04]  /*21e0*/  ISETP.GE.AND P6, PT, R31, 0x3, PT ;  /* 0x000000031f00780c */ /* 0x000fc80003fc6270 */
[----:B------:R-:W-:Y:S01]  /*21f0*/  ISETP.LT.OR P6, PT, R30, 0x5, !P6 ;  /* 0x000000051e00780c */ /* 0x000fe200077c1670 */
[----:B0-----:R-:W-:-:S04]  /*2200*/  IMAD R17, R77, 0x5, RZ ;  /* 0x000000054d117824 */ /* 0x001fc800078e02ff */
[----:B------:R-:W-:-:S08]  /*2210*/  IMAD.WIDE R16, R17, 0x4, R24 ;  /* 0x0000000411107825 */ /* 0x000fd000078e0218 */
[----:B------:R-:W-:Y:S01]  /*2220*/  @!P6 STG.E desc[UR12][R28.64+0x8], R15 ;  /* 0x0000080f1c00e986 */ /* 0x000fe2000c10190c */
[----:B------:R-:W-:-:S04]  /*2230*/  ISETP.GE.AND P6, PT, R31, 0x4, PT ;  /* 0x000000041f00780c */ /* 0x000fc80003fc6270 */
        /* <DEDUP_REMOVED lines=16> */
[C---:B0-----:R-:W-:Y:S02]  /*2340*/  IMAD R9, R77.reuse, 0x6, RZ ;  /* 0x000000064d097824 */ /* 0x041fe400078e02ff */
[----:B------:R-:W-:Y:S02]  /*2350*/  IMAD R77, R77, 0x7, RZ ;  /* 0x000000074d4d7824 */ /* 0x000fe400078e02ff */
[----:B------:R-:W-:-:S08]  /*2360*/  IMAD.WIDE R8, R9, 0x4, R24 ;  /* 0x0000000409087825 */ /* 0x000fd000078e0218 */
[----:B------:R0:W-:Y:S01]  /*2370*/  @!P6 STG.E desc[UR12][R16.64+0x8], R7 ;  /* 0x000008071000e986 */ /* 0x0001e2000c10190c */
[----:B------:R-:W-:Y:S01]  /*2380*/  ISETP.GE.AND P6, PT, R31, 0x4, PT ;  /* 0x000000041f00780c */ /* 0x000fe20003fc6270 */
[----:B------:R-:W-:-:S03]  /*2390*/  IMAD.WIDE R24, R77, 0x4, R24 ;  /* 0x000000044d187825 */ /* 0x000fc600078e0218 */
[----:B------:R-:W-:-:S13]  /*23a0*/  ISETP.LT.OR P6, PT, R30, 0x6, !P6 ;  /* 0x000000061e00780c */ /* 0x000fda00077c1670 */
[----:B------:R0:W-:Y:S01]  /*23b0*/  @!P6 STG.E desc[UR12][R16.64+0xc], R4 ;  /* 0x00000c041000e986 */ /* 0x0001e2000c10190c */
[----:B------:R-:W-:-:S13]  /*23c0*/  ISETP.LT.OR P6, PT, R30, 0x6, !P3 ;  /* 0x000000061e00780c */ /* 0x000fda0005fc1670 */
[----:B------:R0:W-:Y:S01]  /*23d0*/  @!P6 STG.E desc[UR12][R16.64+0x10], R5 ;  /* 0x000010051000e986 */ /* 0x0001e2000c10190c */
[----:B------:R-:W-:-:S13]  /*23e0*/  ISETP.GE.AND P6, PT, R50, 0x6, PT ;  /* 0x000000063200780c */ /* 0x000fda0003fc6270 */
[----:B------:R0:W-:Y:S01]  /*23f0*/  @P6 STG.E desc[UR12][R16.64+0x14], R2 ;  /* 0x0000140210006986 */ /* 0x0001e2000c10190c */
[C---:B------:R-:W-:Y:S02]  /*2400*/  ISETP.LT.OR P6, PT, R30.reuse, 0x6, !P1 ;  /* 0x000000061e00780c */ /* 0x040fe40004fc1670 */
[----:B------:R-:W-:-:S11]  /*2410*/  ISETP.LT.OR P1, PT, R30, 0x8, !P1 ;  /* 0x000000081e00780c */ /* 0x000fd60004f21670 */
[----:B------:R0:W-:Y:S01]  /*2420*/  @!P6 STG.E desc[UR12][R16.64+0x18], R3 ;  /* 0x000018031000e986 */ /* 0x0001e2000c10190c */
[----:B------:R-:W-:-:S13]  /*2430*/  ISETP.LT.OR P6, PT, R30, 0x6, !P0 ;  /* 0x000000061e00780c */ /* 0x000fda00047c1670 */
[----:B------:R0:W-:Y:S01]  /*2440*/  @!P6 STG.E desc[UR12][R16.64+0x4], R6 ;  /* 0x000004061000e986 */ /* 0x0001e2000c10190c */
[C---:B------:R-:W-:Y:S02]  /*2450*/  ISETP.LT.OR P6, PT, R30.reuse, 0x6, !P5 ;  /* 0x000000061e00780c */ /* 0x040fe40006fc1670 */
[----:B------:R-:W-:-:S11]  /*2460*/  ISETP.LT.OR P5, PT, R30, 0x7, !P5 ;  /* 0x000000071e00780c */ /* 0x000fd60006fa1670 */
[----:B------:R0:W-:Y:S01]  /*2470*/  @!P6 STG.E desc[UR12][R16.64+0x1c], R0 ;  /* 0x00001c001000e986 */ /* 0x0001e2000c10190c */
[C---:B------:R-:W-:Y:S02]  /*2480*/  ISETP.LT.OR P6, PT, R30.reuse, 0x7, !P4 ;  /* 0x000000071e00780c */ /* 0x040fe400067c1670 */
[----:B------:R-:W-:Y:S01]  /*2490*/  ISETP.LT.OR P4, PT, R30, 0x8, !P4 ;  /* 0x000000081e00780c */ /* 0x000fe20006781670 */
[----:B------:R0:W-:Y:S01]  /*24a0*/  @!P5 STG.E desc[UR12][R8.64+0x1c], R64 ;  /* 0x00001c400800d986 */ /* 0x0001e2000c10190c */
[----:B------:R-:W-:-:S04]  /*24b0*/  ISETP.GE.AND P5, PT, R31, 0x3, PT ;  /* 0x000000031f00780c */ /* 0x000fc80003fa6270 */
[----:B------:R-:W-:-:S05]  /*24c0*/  ISETP.LT.OR P5, PT, R30, 0x8, !P5 ;  /* 0x000000081e00780c */ /* 0x000fca0006fa1670 */
[----:B------:R0:W-:Y:S01]  /*24d0*/  @!P6 STG.E desc[UR12][R8.64], R61 ;  /* 0x0000003d0800e986 */ /* 0x0001e2000c10190c */
[----:B------:R-:W-:-:S04]  /*24e0*/  ISETP.GE.AND P6, PT, R31, 0x3, PT ;  /* 0x000000031f00780c */ /* 0x000fc80003fc6270 */
[----:B------:R-:W-:-:S13]  /*24f0*/  ISETP.LT.OR P6, PT, R30, 0x7, !P6 ;  /* 0x000000071e00780c */ /* 0x000fda00077c1670 */
[----:B------:R0:W-:Y:S01]  /*2500*/  @!P6 STG.E desc[UR12][R8.64+0x8], R63 ;  /* 0x0000083f0800e986 */ /* 0x0001e2000c10190c */
[----:B------:R-:W-:-:S04]  /*2510*/  ISETP.GE.AND P6, PT, R31, 0x4, PT ;  /* 0x000000041f00780c */ /* 0x000fc80003fc6270 */
[----:B------:R-:W-:-:S13]  /*2520*/  ISETP.LT.OR P6, PT, R30, 0x7, !P6 ;  /* 0x000000071e00780c */ /* 0x000fda00077c1670 */
[----:B------:R0:W-:Y:S01]  /*2530*/  @!P6 STG.E desc[UR12][R8.64+0xc], R60 ;  /* 0x00000c3c0800e986 */ /* 0x0001e2000c10190c */
[C---:B------:R-:W-:Y:S02]  /*2540*/  ISETP.LT.OR P6, PT, R30.reuse, 0x7, !P3 ;  /* 0x000000071e00780c */ /* 0x040fe40005fc1670 */
[----:B------:R-:W-:-:S11]  /*2550*/  ISETP.LT.OR P3, PT, R30, 0x8, !P3 ;  /* 0x000000081e00780c */ /* 0x000fd60005f61670 */
[----:B------:R0:W-:Y:S01]  /*2560*/  @!P6 STG.E desc[UR12][R8.64+0x10], R65 ;  /* 0x000010410800e986 */ /* 0x0001e2000c10190c */
[C---:B------:R-:W-:Y:S02]  /*2570*/  ISETP.LT.OR P6, PT, R30.reuse, 0x7, !P2 ;  /* 0x000000071e00780c */ /* 0x040fe400057c1670 */
[----:B------:R-:W-:-:S11]  /*2580*/  ISETP.LT.OR P2, PT, R30, 0x8, !P2 ;  /* 0x000000081e00780c */ /* 0x000fd60005741670 */
[----:B------:R0:W-:Y:S01]  /*2590*/  @!P6 STG.E desc[UR12][R8.64+0x14], R62 ;  /* 0x0000143e0800e986 */ /* 0x0001e2000c10190c */
[----:B------:R-:W-:-:S13]  /*25a0*/  ISETP.GE.AND P6, PT, R50, 0x7, PT ;  /* 0x000000073200780c */ /* 0x000fda0003fc6270 */
[----:B------:R0:W-:Y:S01]  /*25b0*/  @P6 STG.E desc[UR12][R8.64+0x18], R67 ;  /* 0x0000184308006986 */ /* 0x0001e2000c10190c */
[C---:B------:R-:W-:Y:S02]  /*25c0*/  ISETP.LT.OR P6, PT, R30.reuse, 0x7, !P0 ;  /* 0x000000071e00780c */ /* 0x040fe400047c1670 */
[----:B------:R-:W-:-:S11]  /*25d0*/  ISETP.LT.OR P0, PT, R30, 0x8, !P0 ;  /* 0x000000081e00780c */ /* 0x000fd60004701670 */
[----:B------:R0:W-:Y:S01]  /*25e0*/  @!P6 STG.E desc[UR12][R8.64+0x4], R58 ;  /* 0x0000043a0800e986 */ /* 0x0001e2000c10190c */
[----:B------:R-:W-:-:S03]  /*25f0*/  ISETP.GE.AND P6, PT, R31, 0x4, PT ;  /* 0x000000041f00780c */ /* 0x000fc60003fc6270 */
[----:B------:R0:W-:Y:S01]  /*2600*/  @!P4 STG.E desc[UR12][R24.64], R69 ;  /* 0x000000451800c986 */ /* 0x0001e2000c10190c */
[----:B------:R-:W-:Y:S02]  /*2610*/  ISETP.LT.OR P6, PT, R30, 0x8, !P6 ;  /* 0x000000081e00780c */ /* 0x000fe400077c1670 */
[----:B------:R-:W-:Y:S01]  /*2620*/  ISETP.GE.AND P4, PT, R50, 0x8, PT ;  /* 0x000000083200780c */ /* 0x000fe20003f86270 */
[----:B------:R0:W-:Y:S04]  /*2630*/  @!P0 STG.E desc[UR12][R24.64+0x4], R66 ;  /* 0x0000044218008986 */ /* 0x0001e8000c10190c */
[----:B------:R0:W-:Y:S04]  /*2640*/  @!P5 STG.E desc[UR12][R24.64+0x8], R71 ;  /* 0x000008471800d986 */ /* 0x0001e8000c10190c */
[----:B------:R0:W-:Y:S04]  /*2650*/  @!P3 STG.E desc[UR12][R24.64+0x10], R73 ;  /* 0x000010491800b986 */ /* 0x0001e8000c10190c */
[----:B------:R0:W-:Y:S04]  /*2660*/  @!P6 STG.E desc[UR12][R24.64+0xc], R68 ;  /* 0x00000c441800e986 */ /* 0x0001e8000c10190c */
[----:B------:R0:W-:Y:S04]  /*2670*/  @!P2 STG.E desc[UR12][R24.64+0x14], R70 ;  /* 0x000014461800a986 */ /* 0x0001e8000c10190c */
[----:B------:R0:W-:Y:S01]  /*2680*/  @!P1 STG.E desc[UR12][R24.64+0x18], R75 ;  /* 0x0000184b18009986 */ /* 0x0001e2000c10190c */
[----:B------:R-:W-:Y:S05]  /*2690*/  @!P4 EXIT ;  /* 0x000000000000c94d */ /* 0x000fea0003800000 */
[----:B------:R-:W-:Y:S01]  /*26a0*/  STG.E desc[UR12][R24.64+0x1c], R72 ;  /* 0x00001c4818007986 */ /* 0x000fe2000c10190c */
[----:B------:R-:W-:Y:S05]  /*26b0*/  EXIT ;  /* 0x000000000000794d */ /* 0x000fea0003800000 */
.L_x_35:
        /* <DEDUP_REMOVED lines=12> */
.L_x_70:


//--------------------- .text._Z16matmul_v3_kernelILi256ELi128ELi128ELi32EEvPKfS1_Pfiii --------------------------
	.section	.text._Z16matmul_v3_kernelILi256ELi128ELi128ELi32EEvPKfS1_Pfiii,"ax",@progbits
	.align	128
        .global         _Z16matmul_v3_kernelILi256ELi128ELi128ELi32EEvPKfS1_Pfiii
        .type           _Z16matmul_v3_kernelILi256ELi128ELi128ELi32EEvPKfS1_Pfiii,@function
        .size           _Z16matmul_v3_kernelILi256ELi128ELi128ELi32EEvPKfS1_Pfiii,(.L_x_71 - _Z16matmul_v3_kernelILi256ELi128ELi128ELi32EEvPKfS1_Pfiii)
        .other          _Z16matmul_v3_kernelILi256ELi128ELi128ELi32EEvPKfS1_Pfiii,@"STO_CUDA_ENTRY STV_DEFAULT"
_Z16matmul_v3_kernelILi256ELi128ELi128ELi32EEvPKfS1_Pfiii:
.text._Z16matmul_v3_kernelILi256ELi128ELi128ELi32EEvPKfS1_Pfiii:
[----:B------:R-:W0:Y:S01]  /*0000*/  LDC R1, c[0x0][0x37c] ;  /* 0x0000df00ff017b82 */ /* 0x000e220000000800 */
[----:B------:R-:W1:Y:S01]  /*0010*/  LDCU UR5, c[0x0][0x39c] ;  /* 0x00007380ff0577ac */ /* 0x000e620008000800 */
[----:B------:R-:W2:Y:S01]  /*0020*/  S2R R5, SR_CTAID.X ;  /* 0x0000000000057919 */ /* 0x000ea20000002500 */
[----:B0-----:R-:W-:Y:S01]  /*0030*/  VIADD R1, R1, 0xffffff00 ;  /* 0xffffff0001017836 */ /* 0x001fe20000000000 */
[----:B------:R-:W0:Y:S01]  /*0040*/  LDCU UR10, c[0x0][0x3a0] ;  /* 0x00007400ff0a77ac */ /* 0x000e220008000800 */
[----:B------:R-:W3:Y:S01]  /*0050*/  S2R R56, SR_TID.X ;  /* 0x0000000000387919 */ /* 0x000ee20000002100 */
[----:B------:R-:W4:Y:S02]  /*0060*/  LDCU.64 UR16, c[0x0][0x358] ;  /* 0x00006b00ff1077ac */ /* 0x000f240008000a00 */
[----:B------:R0:W-:Y:S04]  /*0070*/  STL.128 [R1], RZ ;  /* 0x000000ff01007387 */ /* 0x0001e80000100c00 */
[----:B------:R0:W-:Y:S04]  /*0080*/  STL.128 [R1+0x10], RZ ;  /* 0x000010ff01007387 */ /* 0x0001e80000100c00 */
[----:B------:R2:W-:Y:S01]  /*0090*/  STL.128 [R1+0x20], RZ ;  /* 0x000020ff01007387 */ /* 0x0005e20000100c00 */
[----:B-1----:R-:W-:-:S03]  /*00a0*/  UIADD3 UR4, UPT, UPT, UR5, 0x7f, URZ ;  /* 0x0000007f05047890 */ /* 0x002fc6000fffe0ff */
[----:B------:R1:W-:Y:S01]  /*00b0*/  STL.128 [R1+0x30], RZ ;  /* 0x000030ff01007387 */ /* 0x0003e20000100c00 */
[----:B0-----:R-:W-:Y:S02]  /*00c0*/  UISETP.GE.AND UP0, UPT, UR10, 0x1, UPT ;  /* 0x000000010a00788c */ /* 0x001fe4000bf06270 */
[----:B------:R-:W-:Y:S01]  /*00d0*/  IMAD.U32 R0, RZ, RZ, UR4 ;  /* 0x00000004ff007e24 */ /* 0x000fe2000f8e00ff */
[----:B------:R1:W-:Y:S04]  /*00e0*/  STL.128 [R1+0x40], RZ ;  /* 0x000040ff01007387 */ /* 0x0003e80000100c00 */
[----:B------:R-:W-:Y:S01]  /*00f0*/  SHF.R.S32.HI R0, RZ, 0x1f, R0 ;  /* 0x0000001fff007819 */ /* 0x000fe20000011400 */
[----:B------:R1:W-:Y:S03]  /*0100*/  STL.128 [R1+0x50], RZ ;  /* 0x000050ff01007387 */ /* 0x0003e60000100c00 */
[----:B------:R-:W-:Y:S01]  /*0110*/  LEA.HI R0, R0, UR4, RZ, 0x7 ;  /* 0x0000000400007c11 */ /* 0x000fe2000f8f38ff */
[----:B------:R1:W-:Y:S01]  /*0120*/  STL.128 [R1+0x60], RZ ;  /* 0x000060ff01007387 */ /* 0x0003e20000100c00 */
[----:B--2---:R-:W-:-:S02]  /*0130*/  IABS R8, R5 ;  /* 0x0000000500087213 */ /* 0x004fc40000000000 */
[----:B------:R-:W-:Y:S01]  /*0140*/  SHF.R.S32.HI R0, RZ, 0x7, R0 ;  /* 0x00000007ff007819 */ /* 0x000fe20000011400 */
[----:B------:R1:W-:Y:S03]  /*0150*/  STL.128 [R1+0x70], RZ ;  /* 0x000070ff01007387 */ /* 0x0003e60000100c00 */
[-C--:B------:R-:W-:Y:S01]  /*0160*/  IABS R7, R0.reuse ;  /* 0x0000000000077213 */ /* 0x080fe20000000000 */
[----:B------:R1:W-:Y:S01]  /*0170*/  STL.128 [R1+0x80], RZ ;  /* 0x000080ff01007387 */ /* 0x0003e20000100c00 */
[----:B------:R-:W-:Y:S02]  /*0180*/  IABS R10, R0 ;  /* 0x00000000000a7213 */ /* 0x000fe40000000000 */
[----:B------:R-:W0:Y:S01]  /*0190*/  I2F.RP R4, R7 ;  /* 0x0000000700047306 */ /* 0x000e220000209400 */
[----:B------:R-:W-:Y:S01]  /*01a0*/  ISETP.NE.AND P1, PT, R0, RZ, PT ;  /* 0x000000ff0000720c */ /* 0x000fe20003f25270 */
[----:B------:R1:W-:Y:S04]  /*01b0*/  STL.128 [R1+0x90], RZ ;  /* 0x000090ff01007387 */ /* 0x0003e80000100c00 */
[----:B------:R1:W-:Y:S04]  /*01c0*/  STL.128 [R1+0xa0], RZ ;  /* 0x0000a0ff01007387 */ /* 0x0003e80000100c00 */
[----:B------:R1:W-:Y:S04]  /*01d0*/  STL.128 [R1+0xb0], RZ ;  /* 0x0000b0ff01007387 */ /* 0x0003e80000100c00 */
[----:B------:R1:W-:Y:S01]  /*01e0*/  STL.128 [R1+0xc0], RZ ;  /* 0x0000c0ff01007387 */ /* 0x0003e20000100c00 */
[----:B0-----:R-:W0:Y:S03]  /*01f0*/  MUFU.RCP R4, R4 ;  /* 0x0000000400047308 */ /* 0x001e260000001000 */
[----:B------:R1:W-:Y:S04]  /*0200*/  STL.128 [R1+0xd0], RZ ;  /* 0x0000d0ff01007387 */ /* 0x0003e80000100c00 */
[----:B------:R1:W-:Y:S04]  /*0210*/  STL.128 [R1+0xe0], RZ ;  /* 0x0000e0ff01007387 */ /* 0x0003e80000100c00 */
[----:B------:R1:W-:Y:S01]  /*0220*/  STL.128 [R1+0xf0], RZ ;  /* 0x0000f0ff01007387 */ /* 0x0003e20000100c00 */
[----:B0-----:R-:W-:-:S02]  /*0230*/  VIADD R2, R4, 0xffffffe ;  /* 0x0ffffffe04027836 */ /* 0x001fc40000000000 */
[----:B------:R-:W-:Y:S02]  /*0240*/  IMAD.MOV R4, RZ, RZ, -R10 ;  /* 0x000000ffff047224 */ /* 0x000fe400078e0a0a */
[----:B------:R0:W2:Y:S02]  /*0250*/  F2I.FTZ.U32.TRUNC.NTZ R3, R2 ;  /* 0x0000000200037305 */ /* 0x0000a4000021f000 */
[----:B0-----:R-:W-:Y:S01]  /*0260*/  IMAD.MOV.U32 R2, RZ, RZ, RZ ;  /* 0x000000ffff027224 */ /* 0x001fe200078e00ff */
[----:B--2---:R-:W-:-:S05]  /*0270*/  IADD3 R6, PT, PT, RZ, -R3, RZ ;  /* 0x80000003ff067210 */ /* 0x004fca0007ffe0ff */
[----:B------:R-:W-:Y:S02]  /*0280*/  IMAD R9, R6, R7, RZ ;  /* 0x0000000706097224 */ /* 0x000fe400078e02ff */
[----:B------:R-:W-:Y:S02]  /*0290*/  IMAD.MOV.U32 R6, RZ, RZ, R8 ;  /* 0x000000ffff067224 */ /* 0x000fe400078e0008 */
[----:B------:R-:W-:-:S06]  /*02a0*/  IMAD.HI.U32 R3, R3, R9, R2 ;  /* 0x0000000903037227 */ /* 0x000fcc00078e0002 */
[----:B------:R-:W-:-:S04]  /*02b0*/  IMAD.HI.U32 R3, R3, R6, RZ ;  /* 0x0000000603037227 */ /* 0x000fc800078e00ff */
[----:B------:R-:W-:-:S05]  /*02c0*/  IMAD R2, R3, R4, R6 ;  /* 0x0000000403027224 */ /* 0x000fca00078e0206 */
[----:B------:R-:W-:-:S13]  /*02d0*/  ISETP.GT.U32.AND P2, PT, R7, R2, PT ;  /* 0x000000020700720c */ /* 0x000fda0003f44070 */
[----:B------:R-:W-:Y:S01]  /*02e0*/  @!P2 IADD3 R2, PT, PT, R2, -R7, RZ ;  /* 0x800000070202a210 */ /* 0x000fe20007ffe0ff */
[----:B------:R-:W-:-:S03]  /*02f0*/  @!P2 VIADD R3, R3, 0x1 ;  /* 0x000000010303a836 */ /* 0x000fc60000000000 */
[----:B------:R-:W-:Y:S02]  /*0300*/  ISETP.GE.U32.AND P0, PT, R2, R7, PT ;  /* 0x000000070200720c */ /* 0x000fe40003f06070 */
[----:B------:R-:W-:-:S04]  /*0310*/  LOP3.LUT R2, R5, R0, RZ, 0x3c, !PT ;  /* 0x0000000005027212 */ /* 0x000fc800078e3cff */
[----:B------:R-:W-:Y:S02]  /*0320*/  ISETP.GE.AND P3, PT, R2, RZ, PT ;  /* 0x000000ff0200720c */ /* 0x000fe40003f66270 */
[----:B------:R-:W-:-:S05]  /*0330*/  @!P1 LOP3.LUT R2, RZ, R0, RZ, 0x33, !PT ;  /* 0x00000000ff029212 */ /* 0x000fca00078e33ff */
[----:B------:R-:W-:-:S06]  /*0340*/  @P0 VIADD R3, R3, 0x1 ;  /* 0x0000000103030836 */ /* 0x000fcc0000000000 */
[----:B------:R-:W-:-:S04]  /*0350*/  @!P3 IADD3 R3, PT, PT, -R3, RZ, RZ ;  /* 0x000000ff0303b210 */ /* 0x000fc80007ffe1ff */
[----:B------:R-:W-:Y:S02]  /*0360*/  R2UR UR4, R3 ;  /* 0x00000000030472ca */ /* 0x000fe400000e0000 */
[----:B------:R-:W-:-:S13]  /*0370*/  @!P1 R2UR UR4, R2 ;  /* 0x00000000020492ca */ /* 0x000fda00000e0000 */
[----:B------:R-:W-:Y:S01]  /*0380*/  IMAD R2, RZ, RZ, -UR4 ;  /* 0x80000004ff027e24 */ /* 0x000fe2000f8e02ff */
[----:B------:R-:W-:-:S03]  /*0390*/  USHF.L.U32 UR12, UR4, 0x7, URZ ;  /* 0x00000007040c7899 */ /* 0x000fc600080006ff */
[----:B------:R-:W-:-:S04]  /*03a0*/  IMAD R0, R0, R2, R5 ;  /* 0x0000000200007224 */ /* 0x000fc800078e0205 */
[----:B------:R-:W-:-:S05]  /*03b0*/  IMAD.SHL.U32 R0, R0, 0x80, RZ ;  /* 0x0000008000007824 */ /* 0x000fca00078e00ff */
[----:B------:R-:W-:-:S13]  /*03c0*/  R2UR UR15, R0 ;  /* 0x00000000000f72ca */ /* 0x000fda00000e0000 */
[----:B------:R-:W-:Y:S01]  /*03d0*/  UIMAD UR13, UR12, UR5, UR15 ;  /* 0x000000050c0d72a4 */ /* 0x000fe2000f8e020f */
[----:B-1-34-:R-:W-:Y:S11]  /*03e0*/  BRA.U !UP0, `(.L_x_36) ;  /* 0x0000001508407547 */ /* 0x01aff6000b800000 */
[----:B------:R-:W0:Y:S01]  /*03f0*/  LDCU.128 UR4, c[0x0][0x380] ;  /* 0x00007000ff0477ac */ /* 0x000e220008000c00 */
[----:B------:R-:W1:Y:S01]  /*0400*/  S2UR UR11, SR_CgaCtaId ;  /* 0x00000000000b79c3 */ /* 0x000e620000008800 */
[----:B------:R-:W-:Y:S01]  /*0410*/  SHF.R.U32.HI R0, RZ, 0x8, R56 ;  /* 0x00000008ff007819 */ /* 0x000fe20000011638 */
[C---:B------:R-:W-:Y:S01]  /*0420*/  VIADD R48, R56.reuse, 0x100 ;  /* 0x0000010038307836 */ /* 0x040fe20000000000 */
[----:B------:R-:W-:Y:S01]  /*0430*/  UIMAD UR10, UR12, UR10, URZ ;  /* 0x0000000a0c0a72a4 */ /* 0x000fe2000f8e02ff */
[C---:B------:R-:W-:Y:S02]  /*0440*/  SHF.L.U32 R55, R56.reuse, 0x2, RZ ;  /* 0x0000000238377819 */ /* 0x040fe400000006ff */
[----:B------:R-:W-:Y:S01]  /*0450*/  IMAD.MOV R0, RZ, RZ, -R0 ;  /* 0x000000ffff007224 */ /* 0x000fe200078e0a00 */
[----:B------:R-:W-:Y:S02]  /*0460*/  LOP3.LUT R52, R56, 0x1f, RZ, 0xc0, !PT ;  /* 0x0000001f38347812 */ /* 0x000fe400078ec0ff */
[----:B------:R-:W-:-:S02]  /*0470*/  LOP3.LUT R55, R55, 0x1fc, RZ, 0xc0, !PT ;  /* 0x000001fc37377812 */ /* 0x000fc400078ec0ff */
[C---:B------:R-:W-:Y:S02]  /*0480*/  LOP3.LUT R51, R56.reuse, 0x7f, RZ, 0xc0, !PT ;  /* 0x0000007f38337812 */ /* 0x040fe400078ec0ff */
[--C-:B------:R-:W-:Y:S02]  /*0490*/  SHF.R.U32.HI R49, RZ, 0x5, R56.reuse ;  /* 0x00000005ff317819 */ /* 0x100fe40000011638 */
[----:B------:R-:W-:Y:S01]  /*04a0*/  IADD3 R47, PT, PT, R56, 0x200, RZ ;  /* 0x00000200382f7810 */ /* 0x000fe20007ffe0ff */
[----:B0-----:R-:W-:Y:S01]  /*04b0*/  UIMAD.WIDE.U32 UR8, UR15, 0x4, UR6 ;  /* 0x000000040f0878a5 */ /* 0x001fe2000f8e0006 */
[----:B------:R-:W-:Y:S01]  /*04c0*/  SHF.R.U32.HI R46, RZ, 0x7, R56 ;  /* 0x00000007ff2e7819 */ /* 0x000fe20000011638 */
[----:B------:R-:W-:Y:S01]  /*04d0*/  UIMAD.WIDE UR6, UR10, 0x4, UR4 ;  /* 0x000000040a0678a5 */ /* 0x000fe2000f8e0204 */
[----:B------:R-:W-:Y:S02]  /*04e0*/  LOP3.LUT R50, R0, 0x3, RZ, 0xc0, !PT ;  /* 0x0000000300327812 */ /* 0x000fe400078ec0ff */
[----:B------:R-:W-:Y:S01]  /*04f0*/  UMOV UR5, 0x400 ;  /* 0x0000040000057882 */ /* 0x000fe20000000000 */
[----:B------:R-:W-:Y:S01]  /*0500*/  UMOV UR4, URZ ;  /* 0x000000ff00047c82 */ /* 0x000fe20008000000 */
[----:B------:R-:W-:-:S04]  /*0510*/  UIADD3 UR5, UPT, UPT, UR5, 0x4000, URZ ;  /* 0x0000400005057890 */ /* 0x000fc8000fffe0ff */
[----:B-1----:R-:W-:-:S06]  /*0520*/  ULEA UR5, UR11, UR5, 0x18 ;  /* 0x000000050b057291 */ /* 0x002fcc000f8ec0ff */
[----:B------:R-:W-:-:S07]  /*0530*/  VIADD R44, R55, UR5 ;  /* 0x00000005372c7c36 */ /* 0x000fce0008000000 */
.L_x_53:
[----:B------:R-:W0:Y:S01]  /*0540*/  LDCU UR19, c[0x0][0x3a0] ;  /* 0x00007400ff1377ac */ /* 0x000e220008000800 */
[----:B------:R-:W-:Y:S01]  /*0550*/  ISETP.NE.AND P0, PT, R50, RZ, PT ;  /* 0x000000ff3200720c */ /* 0x000fe20003f05270 */
[----:B------:R-:W-:Y:S01]  /*0560*/  BSSY.RECONVERGENT B0, `(.L_x_37) ;  /* 0x0000035000007945 */ /* 0x000fe20003800200 */
[----:B------:R-:W-:Y:S01]  /*0570*/  VIADD R0, R56, 0x300 ;  /* 0x0000030038007836 */ /* 0x000fe20000000000 */
[----:B-1----:R-:W1:Y:S01]  /*0580*/  LDCU UR10, c[0x0][0x398] ;  /* 0x00007300ff0a77ac */ /* 0x002e620008000800 */
[----:B------:R-:W-:Y:S01]  /*0590*/  MOV R10, R56 ;  /* 0x00000038000a7202 */ /* 0x000fe20000000f00 */
[----:B0-----:R-:W-:Y:S02]  /*05a0*/  UIADD3 UR18, UPT, UPT, -UR4, UR19, URZ ;  /* 0x0000001304127290 */ /* 0x001fe4000fffe1ff */
[----:B------:R-:W-:Y:S02]  /*05b0*/  UIADD3 UR4, UPT, UPT, UR4, 0x20, URZ ;  /* 0x0000002004047890 */ /* 0x000fe4000fffe0ff */
[----:B-1----:R-:W-:-:S02]  /*05c0*/  UIADD3 UR14, UPT, UPT, -UR12, UR10, URZ ;  /* 0x0000000a0c0e7290 */ /* 0x002fc4000fffe1ff */
[----:B------:R-:W-:Y:S02]  /*05d0*/  UISETP.GE.AND UP1, UPT, UR4, UR19, UPT ;  /* 0x000000130400728c */ /* 0x000fe4000bf26270 */
[----:B--2---:R-:W-:Y:S09]  /*05e0*/  @!P0 BRA `(.L_x_38) ;  /* 0x0000000000b08947 */ /* 0x004ff20003800000 */
[----:B------:R-:W0:Y:S01]  /*05f0*/  LDC R7, c[0x0][0x3a0] ;  /* 0x0000e800ff077b82 */ /* 0x000e220000000800 */
[----:B------:R-:W-:Y:S01]  /*0600*/  ISETP.GE.AND P0, PT, R52, UR18, PT ;  /* 0x0000001234007c0c */ /* 0x000fe2000bf06270 */
[----:B------:R-:W-:Y:S02]  /*0610*/  IMAD.MOV.U32 R3, RZ, RZ, 0x4 ;  /* 0x00000004ff037424 */ /* 0x000fe400078e00ff */
[----:B------:R-:W-:Y:S01]  /*0620*/  IMAD.MOV.U32 R4, RZ, RZ, RZ ;  /* 0x000000ffff047224 */ /* 0x000fe200078e00ff */
[C---:B------:R-:W-:Y:S01]  /*0630*/  ISETP.GE.OR P1, PT, R49.reuse, UR14, P0 ;  /* 0x0000000e31007c0c */ /* 0x040fe20008726670 */
[----:B0-----:R-:W-:-:S12]  /*0640*/  IMAD R2, R49, R7, R52 ;  /* 0x0000000731027224 */ /* 0x001fd800078e0234 */
[----:B------:R-:W-:-:S05]  /*0650*/  @!P1 IMAD.WIDE.U32 R2, R2, R3, UR6 ;  /* 0x0000000602029e25 */ /* 0x000fca000f8e0003 */
[----:B------:R-:W2:Y:S01]  /*0660*/  @!P1 LDG.E R4, desc[UR16][R2.64] ;  /* 0x0000001002049981 */ /* 0x000ea2000c1e1900 */
[----:B------:R-:W-:Y:S01]  /*0670*/  MOV R6, 0x400 ;  /* 0x0000040000067802 */ /* 0x000fe20000000f00 */
[----:B------:R-:W-:Y:S01]  /*0680*/  IMAD.MOV.U32 R10, RZ, RZ, R48 ;  /* 0x000000ffff0a7224 */ /* 0x000fe200078e0030 */
[----:B------:R-:W-:Y:S01]  /*0690*/  ISETP.NE.AND P1, PT, R50, 0x1, PT ;  /* 0x000000013200780c */ /* 0x000fe20003f25270 */
[----:B------:R-:W0:Y:S02]  /*06a0*/  S2R R5, SR_CgaCtaId ;  /* 0x0000000000057919 */ /* 0x000e240000008800 */
[----:B0-----:R-:W-:-:S04]  /*06b0*/  LEA R6, R5, R6, 0x18 ;  /* 0x0000000605067211 */ /* 0x001fc800078ec0ff */
[----:B------:R-:W-:-:S05]  /*06c0*/  LEA R5, R49, R6, 0x7 ;  /* 0x0000000631057211 */ /* 0x000fca00078e38ff */
[----:B------:R-:W-:-:S05]  /*06d0*/  IMAD R5, R52, 0x4, R5 ;  /* 0x0000000434057824 */ /* 0x000fca00078e0205 */
[----:B--2---:R0:W-:Y:S01]  /*06e0*/  STS [R5], R4 ;  /* 0x0000000405007388 */ /* 0x0041e20000000800 */
[----:B------:R-:W-:Y:S05]  /*06f0*/  @!P1 BRA `(.L_x_38) ;  /* 0x00000000006c9947 */ /* 0x000fea0003800000 */
[----:B0-----:R-:W-:Y:S01]  /*0700*/  SHF.R.U32.HI R5, RZ, 0x5, R48 ;  /* 0x00000005ff057819 */ /* 0x001fe20000011630 */
[----:B------:R-:W-:Y:S02]  /*0710*/  HFMA2 R3, -RZ, RZ, 0, 2.384185791015625e-07 ;  /* 0x00000004ff037431 */ /* 0x000fe400000001ff */
[----:B------:R-:W-:Y:S01]  /*0720*/  IMAD.MOV.U32 R4, RZ, RZ, RZ ;  /* 0x000000ffff047224 */ /* 0x000fe200078e00ff */
[C---:B------:R-:W-:Y:S01]  /*0730*/  ISETP.GE.OR P1, PT, R5.reuse, UR14, P0 ;  /* 0x0000000e05007c0c */ /* 0x040fe20008726670 */
[----:B------:R-:W-:-:S12]  /*0740*/  IMAD R2, R5, R7, R52 ;  /* 0x0000000705027224 */ /* 0x000fd800078e0234 */
[----:B------:R-:W-:-:S05]  /*0750*/  @!P1 IMAD.WIDE.U32 R2, R2, R3, UR6 ;  /* 0x0000000602029e25 */ /* 0x000fca000f8e0003 */
[----:B------:R-:W2:Y:S01]  /*0760*/  @!P1 LDG.E R4, desc[UR16][R2.64] ;  /* 0x0000001002049981 */ /* 0x000ea2000c1e1900 */
[----:B------:R-:W-:Y:S01]  /*0770*/  IMAD R5, R5, 0x80, R6 ;  /* 0x0000008005057824 */ /* 0x000fe200078e0206 */
[----:B------:R-:W-:Y:S01]  /*0780*/  ISETP.NE.AND P1, PT, R50, 0x2, PT ;  /* 0x000000023200780c */ /* 0x000fe20003f25270 */
[----:B------:R-:W-:-:S03]  /*0790*/  IMAD.MOV.U32 R10, RZ, RZ, R47 ;  /* 0x000000ffff0a7224 */ /* 0x000fc600078e002f */
[----:B------:R-:W-:-:S05]  /*07a0*/  LEA R5, R52, R5, 0x2 ;  /* 0x0000000534057211 */ /* 0x000fca00078e10ff */
[----:B--2---:R1:W-:Y:S04]  /*07b0*/  STS [R5], R4 ;  /* 0x0000000405007388 */ /* 0x0043e80000000800 */
[----:B------:R-:W-:Y:S05]  /*07c0*/  @!P1 BRA `(.L_x_38) ;  /* 0x0000000000389947 */ /* 0x000fea0003800000 */
[----:B------:R-:W-:Y:S01]  /*07d0*/  SHF.R.U32.HI R9, RZ, 0x5, R47 ;  /* 0x00000005ff097819 */ /* 0x000fe2000001162f */
[----:B------:R-:W-:Y:S01]  /*07e0*/  BSSY.RECONVERGENT B1, `(.L_x_39) ;  /* 0x000000a000017945 */ /* 0x000fe20003800200 */
[----:B------:R-:W-:Y:S02]  /*07f0*/  IMAD.MOV.U32 R2, RZ, RZ, RZ ;  /* 0x000000ffff027224 */ /* 0x000fe400078e00ff */
[C---:B------:R-:W-:Y:S01]  /*0800*/  ISETP.GE.OR P0, PT, R9.reuse, UR14, P0 ;  /* 0x0000000e09007c0c */ /* 0x040fe20008706670 */
[----:B------:R-:W-:-:S05]  /*0810*/  IMAD R3, R9, 0x80, R6 ;  /* 0x0000008009037824 */ /* 0x000fca00078e0206 */
[----:B-1----:R-:W-:-:S07]  /*0820*/  LEA R5, R52, R3, 0x2 ;  /* 0x0000000334057211 */ /* 0x002fce00078e10ff */
[----:B------:R-:W-:Y:S05]  /*0830*/  @P0 BRA `(.L_x_40) ;  /* 0x0000000000100947 */ /* 0x000fea0003800000 */
[----:B------:R-:W-:Y:S02]  /*0840*/  IMAD.MOV.U32 R3, RZ, RZ, 0x4 ;  /* 0x00000004ff037424 */ /* 0x000fe400078e00ff */
[----:B------:R-:W-:-:S04]  /*0850*/  IMAD R2, R9, R7, R52 ;  /* 0x0000000709027224 */ /* 0x000fc800078e0234 */
[----:B------:R-:W-:-:S06]  /*0860*/  IMAD.WIDE.U32 R2, R2, R3, UR6 ;  /* 0x0000000602027e25 */ /* 0x000fcc000f8e0003 */
[----:B------:R0:W5:Y:S02]  /*0870*/  LDG.E R2, desc[UR16][R2.64] ;  /* 0x0000001002027981 */ /* 0x000164000c1e1900 */
.L_x_40:
[----:B------:R-:W-:Y:S05]  /*0880*/  BSYNC.RECONVERGENT B1 ;  /* 0x0000000000017941 */ /* 0x000fea0003800200 */
.L_x_39:
[----:B-----5:R2:W-:Y:S01]  /*0890*/  STS [R5], R2 ;  /* 0x0000000205007388 */ /* 0x0205e20000000800 */
[----:B------:R-:W-:-:S07]  /*08a0*/  MOV R10, R0 ;  /* 0x00000000000a7202 */ /* 0x000fce0000000f00 */
.L_x_38:
[----:B------:R-:W-:Y:S05]  /*08b0*/  BSYNC.RECONVERGENT B0 ;  /* 0x0000000000007941 */ /* 0x000fea0003800200 */
.L_x_37:
[----:B------:R-:W3:Y:S01]  /*08c0*/  S2UR UR11, SR_CgaCtaId ;  /* 0x00000000000b79c3 */ /* 0x000ee20000008800 */
[----:B------:R-:W-:Y:S01]  /*08d0*/  UMOV UR10, 0x400 ;  /* 0x00000400000a7882 */ /* 0x000fe20000000000 */
[C---:B--2---:R-:W-:Y:S01]  /*08e0*/  VIADD R2, R10.reuse, 0x300 ;  /* 0x000003000a027836 */ /* 0x044fe20000000000 */
[C---:B01----:R-:W-:Y:S01]  /*08f0*/  IADD3 R4, PT, PT, R10.reuse, 0x100, RZ ;  /* 0x000001000a047810 */ /* 0x043fe20007ffe0ff */
[----:B------:R-:W-:Y:S01]  /*0900*/  VIADD R3, R10, 0x200 ;  /* 0x000002000a037836 */ /* 0x000fe20000000000 */
[----:B------:R-:W-:Y:S01]  /*0910*/  SHF.R.U32.HI R21, RZ, 0x5, R10 ;  /* 0x00000005ff157819 */ /* 0x000fe2000001160a */
[----:B------:R-:W-:Y:S01]  /*0920*/  BSSY.RECONVERGENT B0, `(.L_x_41) ;  /* 0x0000037000007945 */ /* 0x000fe20003800200 */
[----:B------:R-:W-:Y:S02]  /*0930*/  SHF.R.U32.HI R11, RZ, 0x5, R2 ;  /* 0x00000005ff0b7819 */ /* 0x000fe40000011602 */
[----:B------:R-:W-:Y:S01]  /*0940*/  SHF.R.U32.HI R15, RZ, 0x5, R3 ;  /* 0x00000005ff0f7819 */ /* 0x000fe20000011603 */
[----:B------:R-:W-:Y:S01]  /*0950*/  IMAD R22, R21, UR19, R52 ;  /* 0x0000001315167c24 */ /* 0x000fe2000f8e0234 */
[----:B------:R-:W-:Y:S01]  /*0960*/  SHF.R.U32.HI R17, RZ, 0x5, R4 ;  /* 0x00000005ff117819 */ /* 0x000fe20000011604 */
[--C-:B------:R-:W-:Y:S01]  /*0970*/  IMAD R13, R11, UR19, R52.reuse ;  /* 0x000000130b0d7c24 */ /* 0x100fe2000f8e0234 */
[----:B------:R-:W-:Y:S01]  /*0980*/  ISETP.GE.AND P4, PT, R52, UR18, PT ;  /* 0x0000001234007c0c */ /* 0x000fe2000bf86270 */
[----:B------:R-:W-:-:S02]  /*0990*/  IMAD R16, R15, UR19, R52 ;  /* 0x000000130f107c24 */ /* 0x000fc4000f8e0234 */
[----:B------:R-:W-:Y:S01]  /*09a0*/  IMAD R19, R17, UR19, R52 ;  /* 0x0000001311137c24 */ /* 0x000fe2000f8e0234 */
[----:B---3--:R-:W-:-:S06]  /*09b0*/  ULEA UR10, UR11, UR10, 0x18 ;  /* 0x0000000a0b0a7291 */ /* 0x008fcc000f8ec0ff */
[----:B------:R-:W-:-:S04]  /*09c0*/  LEA R2, R52, UR10, 0x2 ;  /* 0x0000000a34027c11 */ /* 0x000fc8000f8e10ff */
[----:B------:R-:W-:Y:S01]  /*09d0*/  LEA R18, R17, R2, 0x7 ;  /* 0x0000000211127211 */ /* 0x000fe200078e38ff */
[--C-:B------:R-:W-:Y:S02]  /*09e0*/  IMAD R12, R11, 0x80, R2.reuse ;  /* 0x000000800b0c7824 */ /* 0x100fe400078e0202 */
[--C-:B------:R-:W-:Y:S02]  /*09f0*/  IMAD R14, R15, 0x80, R2.reuse ;  /* 0x000000800f0e7824 */ /* 0x100fe400078e0202 */
[----:B------:R-:W-:-:S07]  /*0a00*/  IMAD R20, R21, 0x80, R2 ;  /* 0x0000008015147824 */ /* 0x000fce00078e0202 */
.L_x_42:
[----:B------:R-:W-:Y:S01]  /*0a10*/  ISETP.GE.OR P0, PT, R21, UR14, P4 ;  /* 0x0000000e15007c0c */ /* 0x000fe2000a706670 */
[----:B------:R-:W-:Y:S01]  /*0a20*/  HFMA2 R3, -RZ, RZ, 0, 2.384185791015625e-07 ;  /* 0x00000004ff037431 */ /* 0x000fe200000001ff */
[----:B------:R-:W-:Y:S01]  /*0a30*/  ISETP.GE.OR P1, PT, R17, UR14, P4 ;  /* 0x0000000e11007c0c */ /* 0x000fe2000a726670 */
[----:B------:R-:W-:Y:S01]  /*0a40*/  IMAD.MOV.U32 R4, RZ, RZ, 0x4 ;  /* 0x00000004ff047424 */ /* 0x000fe200078e00ff */
[----:B------:R-:W-:Y:S01]  /*0a50*/  ISETP.GE.OR P2, PT, R15, UR14, P4 ;  /* 0x0000000e0f007c0c */ /* 0x000fe2000a746670 */
[----:B------:R-:W-:Y:S01]  /*0a60*/  IMAD.MOV.U32 R7, RZ, RZ, 0x4 ;  /* 0x00000004ff077424 */ /* 0x000fe200078e00ff */
[----:B------:R-:W-:Y:S01]  /*0a70*/  ISETP.GE.OR P3, PT, R11, UR14, P4 ;  /* 0x0000000e0b007c0c */ /* 0x000fe2000a766670 */
[----:B------:R-:W-:Y:S02]  /*0a80*/  HFMA2 R29, -RZ, RZ, 0, 0 ;  /* 0x00000000ff1d7431 */ /* 0x000fe400000001ff */
[----:B------:R-:W-:Y:S01]  /*0a90*/  IMAD.MOV.U32 R23, RZ, RZ, RZ ;  /* 0x000000ffff177224 */ /* 0x000fe200078e00ff */
[----:B------:R-:W-:Y:S01]  /*0aa0*/  MOV R27, RZ ;  /* 0x000000ff001b7202 */ /* 0x000fe20000000f00 */
[----:B------:R-:W-:Y:S01]  /*0ab0*/  IMAD.MOV.U32 R8, RZ, RZ, 0x4 ;  /* 0x00000004ff087424 */ /* 0x000fe200078e00ff */
[----:B------:R-:W0:Y:S01]  /*0ac0*/  LDC R24, c[0x0][0x3a0] ;  /* 0x0000e800ff187b82 */ /* 0x000e220000000800 */
[----:B------:R-:W-:-:S02]  /*0ad0*/  IMAD.MOV.U32 R25, RZ, RZ, RZ ;  /* 0x000000ffff197224 */ /* 0x000fc400078e00ff */
[----:B------:R-:W-:-:S04]  /*0ae0*/  @!P0 IMAD.WIDE.U32 R2, R22, R3, UR6 ;  /* 0x0000000616028e25 */ /* 0x000fc8000f8e0003 */
[----:B------:R-:W-:Y:S01]  /*0af0*/  @!P1 IMAD.WIDE.U32 R4, R19, R4, UR6 ;  /* 0x0000000613049e25 */ /* 0x000fe2000f8e0004 */
[----:B------:R-:W2:Y:S03]  /*0b00*/  @!P0 LDG.E R23, desc[UR16][R2.64] ;  /* 0x0000001002178981 */ /* 0x000ea6000c1e1900 */
[----:B------:R-:W-:Y:S01]  /*0b10*/  @!P2 IMAD.WIDE.U32 R6, R16, R7, UR6 ;  /* 0x000000061006ae25 */ /* 0x000fe2000f8e0007 */
[----:B------:R-:W3:Y:S03]  /*0b20*/  @!P1 LDG.E R25, desc[UR16][R4.64] ;  /* 0x0000001004199981 */ /* 0x000ee6000c1e1900 */
[----:B------:R-:W-:Y:S01]  /*0b30*/  @!P3 IMAD.WIDE.U32 R8, R13, R8, UR6 ;  /* 0x000000060d08be25 */ /* 0x000fe2000f8e0008 */
[----:B------:R-:W4:Y:S04]  /*0b40*/  @!P2 LDG.E R27, desc[UR16][R6.64] ;  /* 0x00000010061ba981 */ /* 0x000f28000c1e1900 */
[----:B------:R-:W5:Y:S01]  /*0b50*/  @!P3 LDG.E R29, desc[UR16][R8.64] ;  /* 0x00000010081db981 */ /* 0x000f62000c1e1900 */
[C---:B------:R-:W-:Y:S01]  /*0b60*/  ISETP.GE.U32.AND P0, PT, R10.reuse, 0xc00, PT ;  /* 0x00000c000a00780c */ /* 0x040fe20003f06070 */
[----:B------:R-:W-:Y:S01]  /*0b70*/  VIADD R10, R10, 0x400 ;  /* 0x000004000a0a7836 */ /* 0x000fe20000000000 */
[----:B------:R-:W-:Y:S01]  /*0b80*/  IADD3 R11, PT, PT, R11, 0x20, RZ ;  /* 0x000000200b0b7810 */ /* 0x000fe20007ffe0ff */
[C---:B0-----:R-:W-:Y:S01]  /*0b90*/  IMAD R13, R24.reuse, 0x20, R13 ;  /* 0x00000020180d7824 */ /* 0x041fe200078e020d */
[C---:B------:R-:W-:Y:S01]  /*0ba0*/  LEA R19, R24.reuse, R19, 0x5 ;  /* 0x0000001318137211 */ /* 0x040fe200078e28ff */
[C---:B------:R-:W-:Y:S01]  /*0bb0*/  IMAD R16, R24.reuse, 0x20, R16 ;  /* 0x0000002018107824 */ /* 0x040fe200078e0210 */
[----:B------:R-:W-:Y:S01]  /*0bc0*/  IADD3 R21, PT, PT, R21, 0x20, RZ ;  /* 0x0000002015157810 */ /* 0x000fe20007ffe0ff */
[----:B------:R-:W-:-:S02]  /*0bd0*/  IMAD R22, R24, 0x20, R22 ;  /* 0x0000002018167824 */ /* 0x000fc400078e0216 */
[----:B------:R-:W-:Y:S02]  /*0be0*/  VIADD R15, R15, 0x20 ;  /* 0x000000200f0f7836 */ /* 0x000fe40000000000 */
[----:B------:R-:W-:Y:S01]  /*0bf0*/  VIADD R17, R17, 0x20 ;  /* 0x0000002011117836 */ /* 0x000fe20000000000 */
[----:B--2---:R0:W-:Y:S04]  /*0c00*/  STS [R20], R23 ;  /* 0x0000001714007388 */ /* 0x0041e80000000800 */
[----:B---3--:R1:W-:Y:S04]  /*0c10*/  STS [R18], R25 ;  /* 0x0000001912007388 */ /* 0x0083e80000000800 */
[----:B----4-:R2:W-:Y:S01]  /*0c20*/  STS [R14], R27 ;  /* 0x0000001b0e007388 */ /* 0x0105e20000000800 */
[----:B0-----:R-:W-:-:S03]  /*0c30*/  VIADD R20, R20, 0x1000 ;  /* 0x0000100014147836 */ /* 0x001fc60000000000 */
[----:B-----5:R0:W-:Y:S01]  /*0c40*/  STS [R12], R29 ;  /* 0x0000001d0c007388 */ /* 0x0201e20000000800 */
[----:B-1----:R-:W-:Y:S01]  /*0c50*/  VIADD R18, R18, 0x1000 ;  /* 0x0000100012127836 */ /* 0x002fe20000000000 */
[----:B--2---:R-:W-:Y:S01]  /*0c60*/  IADD3 R14, PT, PT, R14, 0x1000, RZ ;  /* 0x000010000e0e7810 */ /* 0x004fe20007ffe0ff */
[----:B0-----:R-:W-:Y:S01]  /*0c70*/  VIADD R12, R12, 0x1000 ;  /* 0x000010000c0c7836 */ /* 0x001fe20000000000 */
[----:B------:R-:W-:Y:S06]  /*0c80*/  @!P0 BRA `(.L_x_42) ;  /* 0xfffffffc00608947 */ /* 0x000fec000383ffff */
[----:B------:R-:W-:Y:S05]  /*0c90*/  BSYNC.RECONVERGENT B0 ;  /* 0x0000000000007941 */ /* 0x000fea0003800200 */
.L_x_41:
[----:B------:R-:W0:Y:S01]  /*0ca0*/  LDCU UR14, c[0x0][0x39c] ;  /* 0x00007380ff0e77ac */ /* 0x000e220008000800 */
[----:B------:R-:W-:Y:S01]  /*0cb0*/  ISETP.NE.AND P0, PT, R50, RZ, PT ;  /* 0x000000ff3200720c */ /* 0x000fe20003f05270 */
[----:B------:R-:W-:Y:S01]  /*0cc0*/  BSSY.RECONVERGENT B0, `(.L_x_43) ;  /* 0x0000032000007945 */ /* 0x000fe20003800200 */
[----:B------:R-:W-:Y:S01]  /*0cd0*/  MOV R3, R56 ;  /* 0x0000003800037202 */ /* 0x000fe20000000f00 */
[----:B0-----:R-:W-:-:S04]  /*0ce0*/  IMAD.U32 R2, RZ, RZ, UR14 ;  /* 0x0000000eff027e24 */ /* 0x001fc8000f8e00ff */
[----:B------:R-:W-:-:S06]  /*0cf0*/  VIADD R2, R2, -UR15 ;  /* 0x8000000f02027c36 */ /* 0x000fcc0008000000 */
[----:B------:R-:W-:Y:S05]  /*0d00*/  @!P0 BRA `(.L_x_44) ;  /* 0x0000000000b48947 */ /* 0x000fea0003800000 */
[----:B------:R-:W-:Y:S01]  /*0d10*/  ISETP.GE.AND P0, PT, R51, R2, PT ;  /* 0x000000023300720c */ /* 0x000fe20003f06270 */
[----:B------:R-:W-:Y:S02]  /*0d20*/  HFMA2 R6, -RZ, RZ, 0, 0 ;  /* 0x00000000ff067431 */ /* 0x000fe400000001ff */
[----:B------:R-:W-:Y:S01]  /*0d30*/  IMAD.MOV.U32 R5, RZ, RZ, 0x4 ;  /* 0x00000004ff057424 */ /* 0x000fe200078e00ff */
[C---:B------:R-:W-:Y:S01]  /*0d40*/  ISETP.GE.OR P1, PT, R46.reuse, UR18, P0 ;  /* 0x000000122e007c0c */ /* 0x040fe20008726670 */
[----:B------:R-:W-:-:S12]  /*0d50*/  IMAD R4, R46, UR14, R51 ;  /* 0x0000000e2e047c24 */ /* 0x000fd8000f8e0233 */
[----:B------:R-:W-:-:S05]  /*0d60*/  @!P1 IMAD.WIDE R4, R4, R5, UR8 ;  /* 0x0000000804049e25 */ /* 0x000fca000f8e0205 */
[----:B------:R-:W2:Y:S01]  /*0d70*/  @!P1 LDG.E R6, desc[UR16][R4.64] ;  /* 0x0000001004069981 */ /* 0x000ea2000c1e1900 */
[----:B------:R-:W0:Y:S01]  /*0d80*/  S2UR UR11, SR_CgaCtaId ;  /* 0x00000000000b79c3 */ /* 0x000e220000008800 */
[----:B------:R-:W-:Y:S01]  /*0d90*/  UMOV UR10, 0x400 ;  /* 0x00000400000a7882 */ /* 0x000fe20000000000 */
[----:B------:R-:W-:Y:S01]  /*0da0*/  ISETP.NE.AND P1, PT, R50, 0x1, PT ;  /* 0x000000013200780c */ /* 0x000fe20003f25270 */
[----:B------:R-:W-:Y:S01]  /*0db0*/  UIADD3 UR10, UPT, UPT, UR10, 0x4000, URZ ;  /* 0x000040000a0a7890 */ /* 0x000fe2000fffe0ff */
[----:B------:R-:W-:-:S03]  /*0dc0*/  IMAD.MOV.U32 R3, RZ, RZ, R48 ;  /* 0x000000ffff037224 */ /* 0x000fc600078e0030 */
[----:B0-----:R-:W-:-:S06]  /*0dd0*/  ULEA UR10, UR11, UR10, 0x18 ;  /* 0x0000000a0b0a7291 */ /* 0x001fcc000f8ec0ff */
[----:B------:R-:W-:-:S05]  /*0de0*/  LEA R8, R46, UR10, 0x9 ;  /* 0x0000000a2e087c11 */ /* 0x000fca000f8e48ff */
[----:B------:R-:W-:-:S05]  /*0df0*/  IMAD R7, R51, 0x4, R8 ;  /* 0x0000000433077824 */ /* 0x000fca00078e0208 */
[----:B--2---:R0:W-:Y:S01]  /*0e00*/  STS [R7], R6 ;  /* 0x0000000607007388 */ /* 0x0041e20000000800 */
[----:B------:R-:W-:Y:S05]  /*0e10*/  @!P1 BRA `(.L_x_44) ;  /* 0x0000000000709947 */ /* 0x000fea0003800000 */
[----:B------:R-:W-:Y:S01]  /*0e20*/  SHF.R.U32.HI R3, RZ, 0x7, R48 ;  /* 0x00000007ff037819 */ /* 0x000fe20000011630 */
[----:B------:R-:W-:Y:S01]  /*0e30*/  BSSY.RECONVERGENT B1, `(.L_x_45) ;  /* 0x0000009000017945 */ /* 0x000fe20003800200 */
[----:B------:R-:W-:Y:S02]  /*0e40*/  IMAD.MOV.U32 R4, RZ, RZ, RZ ;  /* 0x000000ffff047224 */ /* 0x000fe400078e00ff */
[C---:B------:R-:W-:Y:S02]  /*0e50*/  ISETP.GE.OR P1, PT, R3.reuse, UR18, P0 ;  /* 0x0000001203007c0c */ /* 0x040fe40008726670 */
[----:B0-----:R-:W-:-:S11]  /*0e60*/  LEA R7, R3, R44, 0x9 ;  /* 0x0000002c03077211 */ /* 0x001fd600078e48ff */
[----:B------:R-:W-:Y:S05]  /*0e70*/  @P1 BRA `(.L_x_46) ;  /* 0x0000000000101947 */ /* 0x000fea0003800000 */
[----:B------:R-:W-:Y:S02]  /*0e80*/  IMAD.MOV.U32 R5, RZ, RZ, 0x4 ;  /* 0x00000004ff057424 */ /* 0x000fe400078e00ff */
[----:B------:R-:W-:-:S04]  /*0e90*/  IMAD R4, R3, UR14, R51 ;  /* 0x0000000e03047c24 */ /* 0x000fc8000f8e0233 */
[----:B------:R-:W-:-:S06]  /*0ea0*/  IMAD.WIDE R4, R4, R5, UR8 ;  /* 0x0000000804047e25 */ /* 0x000fcc000f8e0205 */
[----:B------:R0:W5:Y:S02]  /*0eb0*/  LDG.E R4, desc[UR16][R4.64] ;  /* 0x0000001004047981 */ /* 0x000164000c1e1900 */
.L_x_46:
[----:B------:R-:W-:Y:S05]  /*0ec0*/  BSYNC.RECONVERGENT B1 ;  /* 0x0000000000017941 */ /* 0x000fea0003800200 */
.L_x_45:
[----:B-----5:R1:W-:Y:S01]  /*0ed0*/  STS [R7], R4 ;  /* 0x0000000407007388 */ /* 0x0203e20000000800 */
[----:B------:R-:W-:Y:S02]  /*0ee0*/  ISETP.NE.AND P1, PT, R50, 0x2, PT ;  /* 0x000000023200780c */ /* 0x000fe40003f25270 */
[----:B------:R-:W-:-:S11]  /*0ef0*/  MOV R3, R47 ;  /* 0x0000002f00037202 */ /* 0x000fd60000000f00 */
[----:B-1----:R-:W-:Y:S05]  /*0f00*/  @!P1 BRA `(.L_x_44) ;  /* 0x0000000000349947 */ /* 0x002fea0003800000 */
[----:B------:R-:W-:Y:S01]  /*0f10*/  SHF.R.U32.HI R3, RZ, 0x7, R47 ;  /* 0x00000007ff037819 */ /* 0x000fe2000001162f */
[----:B------:R-:W-:Y:S01]  /*0f20*/  BSSY.RECONVERGENT B1, `(.L_x_47) ;  /* 0x0000009000017945 */ /* 0x000fe20003800200 */
[----:B------:R-:W-:Y:S02]  /*0f30*/  IMAD.MOV.U32 R4, RZ, RZ, RZ ;  /* 0x000000ffff047224 */ /* 0x000fe400078e00ff */
[C---:B------:R-:W-:Y:S01]  /*0f40*/  ISETP.GE.OR P0, PT, R3.reuse, UR18, P0 ;  /* 0x0000001203007c0c */ /* 0x040fe20008706670 */
[----:B------:R-:W-:-:S12]  /*0f50*/  IMAD R7, R3, 0x200, R44 ;  /* 0x0000020003077824 */ /* 0x000fd800078e022c */
[----:B------:R-:W-:Y:S05]  /*0f60*/  @P0 BRA `(.L_x_48) ;  /* 0x0000000000100947 */ /* 0x000fea0003800000 */
[----:B0-----:R-:W-:Y:S02]  /*0f70*/  HFMA2 R5, -RZ, RZ, 0, 2.384185791015625e-07 ;  /* 0x00000004ff057431 */ /* 0x001fe400000001ff */
[----:B------:R-:W-:-:S04]  /*0f80*/  IMAD R4, R3, UR14, R51 ;  /* 0x0000000e03047c24 */ /* 0x000fc8000f8e0233 */
[----:B------:R-:W-:-:S06]  /*0f90*/  IMAD.WIDE R4, R4, R5, UR8 ;  /* 0x0000000804047e25 */ /* 0x000fcc000f8e0205 */
[----:B------:R1:W5:Y:S02]  /*0fa0*/  LDG.E R4, desc[UR16][R4.64] ;  /* 0x0000001004047981 */ /* 0x000364000c1e1900 */
.L_x_48:
[----:B------:R-:W-:Y:S05]  /*0fb0*/  BSYNC.RECONVERGENT B1 ;  /* 0x0000000000017941 */ /* 0x000fea0003800200 */
.L_x_47:
[----:B-----5:R2:W-:Y:S01]  /*0fc0*/  STS [R7], R4 ;  /* 0x0000000407007388 */ /* 0x0205e20000000800 */
[----:B------:R-:W-:-:S07]  /*0fd0*/  IMAD.MOV.U32 R3, RZ, RZ, R0 ;  /* 0x000000ffff037224 */ /* 0x000fce00078e0000 */
.L_x_44:
[----:B------:R-:W-:Y:S05]  /*0fe0*/  BSYNC.RECONVERGENT B0 ;  /* 0x0000000000007941 */ /* 0x000fea0003800200 */
.L_x_43:
[----:B------:R-:W-:Y:S01]  /*0ff0*/  BSSY.RECONVERGENT B0, `(.L_x_49) ;  /* 0x0000031000007945 */ /* 0x000fe20003800200 */
[----:B------:R-:W-:-:S13]  /*1000*/  ISETP.GE.AND P4, PT, R51, R2, PT ;  /* 0x000000023300720c */ /* 0x000fda0003f86270 */
.L_x_50:
[C---:B----4-:R-:W-:Y:S01]  /*1010*/  VIADD R0, R3.reuse, 0x100 ;  /* 0x0000010003007836 */ /* 0x050fe20000000000 */
[C---:B--2---:R-:W-:Y:S01]  /*1020*/  IADD3 R4, PT, PT, R3.reuse, 0x200, RZ ;  /* 0x0000020003047810 */ /* 0x044fe20007ffe0ff */
[----:B01----:R-:W-:Y:S01]  /*1030*/  VIADD R5, R3, 0x300 ;  /* 0x0000030003057836 */ /* 0x003fe20000000000 */
[----:B------:R-:W-:Y:S01]  /*1040*/  SHF.R.U32.HI R13, RZ, 0x7, R3 ;  /* 0x00000007ff0d7819 */ /* 0x000fe20000011603 */
[----:B------:R-:W-:Y:S01]  /*1050*/  HFMA2 R9, -RZ, RZ, 0, 2.384185791015625e-07 ;  /* 0x00000004ff097431 */ /* 0x000fe200000001ff */
[----:B------:R-:W-:Y:S01]  /*1060*/  ISETP.GE.AND P0, PT, R51, R2, PT ;  /* 0x000000023300720c */ /* 0x000fe20003f06270 */
[----:B------:R-:W-:Y:S01]  /*1070*/  IMAD.MOV.U32 R7, RZ, RZ, 0x4 ;  /* 0x00000004ff077424 */ /* 0x000fe200078e00ff */
[----:B------:R-:W-:Y:S01]  /*1080*/  SHF.R.U32.HI R15, RZ, 0x7, R0 ;  /* 0x00000007ff0f7819 */ /* 0x000fe20000011600 */
[----:B------:R-:W-:Y:S01]  /*1090*/  IMAD.MOV.U32 R11, RZ, RZ, 0x4 ;  /* 0x00000004ff0b7424 */ /* 0x000fe200078e00ff */
[----:B------:R-:W-:Y:S01]  /*10a0*/  SHF.R.U32.HI R17, RZ, 0x7, R4 ;  /* 0x00000007ff117819 */ /* 0x000fe20000011604 */
[----:B------:R-:W-:Y:S01]  /*10b0*/  IMAD.MOV.U32 R12, RZ, RZ, RZ ;  /* 0x000000ffff0c7224 */ /* 0x000fe200078e00ff */
[----:B------:R-:W-:Y:S01]  /*10c0*/  SHF.R.U32.HI R19, RZ, 0x7, R5 ;  /* 0x00000007ff137819 */ /* 0x000fe20000011605 */
[----:B------:R-:W-:Y:S01]  /*10d0*/  IMAD.MOV.U32 R5, RZ, RZ, 0x4 ;  /* 0x00000004ff057424 */ /* 0x000fe200078e00ff */
[----:B------:R-:W-:Y:S01]  /*10e0*/  ISETP.GE.OR P1, PT, R13, UR18, P4 ;  /* 0x000000120d007c0c */ /* 0x000fe2000a726670 */
[----:B------:R-:W-:Y:S01]  /*10f0*/  IMAD.MOV.U32 R14, RZ, RZ, RZ ;  /* 0x000000ffff0e7224 */ /* 0x000fe200078e00ff */
[----:B------:R-:W-:-:S02]  /*1100*/  ISETP.GE.OR P2, PT, R15, UR18, P0 ;  /* 0x000000120f007c0c */ /* 0x000fc40008746670 */
[----:B------:R-:W-:Y:S02]  /*1110*/  ISETP.GE.OR P3, PT, R17, UR18, P0 ;  /* 0x0000001211007c0c */ /* 0x000fe40008766670 */
[----:B------:R-:W-:Y:S02]  /*1120*/  ISETP.GE.OR P0, PT, R19, UR18, P0 ;  /* 0x0000001213007c0c */ /* 0x000fe40008706670 */
[----:B------:R-:W-:Y:S02]  /*1130*/  MOV R0, RZ ;  /* 0x000000ff00007202 */ /* 0x000fe40000000f00 */
[----:B------:R-:W-:-:S03]  /*1140*/  MOV R16, RZ ;  /* 0x000000ff00107202 */ /* 0x000fc60000000f00 */
[----:B------:R-:W0:Y:S08]  /*1150*/  @!P1 LDC R4, c[0x0][0x39c] ;  /* 0x0000e700ff049b82 */ /* 0x000e300000000800 */
[----:B------:R-:W1:Y:S08]  /*1160*/  @!P2 LDC R6, c[0x0][0x39c] ;  /* 0x0000e700ff06ab82 */ /* 0x000e700000000800 */
[----:B------:R-:W2:Y:S08]  /*1170*/  @!P3 LDC R8, c[0x0][0x39c] ;  /* 0x0000e700ff08bb82 */ /* 0x000eb00000000800 */
[----:B------:R-:W3:Y:S01]  /*1180*/  @!P0 LDC R10, c[0x0][0x39c] ;  /* 0x0000e700ff0a8b82 */ /* 0x000ee20000000800 */
[----:B0-----:R-:W-:-:S04]  /*1190*/  @!P1 IMAD R4, R13, R4, R51 ;  /* 0x000000040d049224 */ /* 0x001fc800078e0233 */
[----:B------:R-:W-:-:S04]  /*11a0*/  @!P1 IMAD.WIDE R4, R4, R5, UR8 ;  /* 0x0000000804049e25 */ /* 0x000fc8000f8e0205 */
[----:B-1----:R-:W-:Y:S01]  /*11b0*/  @!P2 IMAD R6, R15, R6, R51 ;  /* 0x000000060f06a224 */ /* 0x002fe200078e0233 */
[----:B------:R-:W4:Y:S03]  /*11c0*/  @!P1 LDG.E R0, desc[UR16][R4.64] ;  /* 0x0000001004009981 */ /* 0x000f26000c1e1900 */
[----:B------:R-:W-:-:S04]  /*11d0*/  @!P2 IMAD.WIDE R6, R6, R7, UR8 ;  /* 0x000000080606ae25 */ /* 0x000fc8000f8e0207 */
[----:B--2---:R-:W-:Y:S01]  /*11e0*/  @!P3 IMAD R8, R17, R8, R51 ;  /* 0x000000081108b224 */ /* 0x004fe200078e0233 */
[----:B------:R-:W2:Y:S03]  /*11f0*/  @!P2 LDG.E R12, desc[UR16][R6.64] ;  /* 0x00000010060ca981 */ /* 0x000ea6000c1e1900 */
[----:B------:R-:W-:-:S04]  /*1200*/  @!P3 IMAD.WIDE R8, R8, R9, UR8 ;  /* 0x000000080808be25 */ /* 0x000fc8000f8e0209 */
[----:B---3--:R-:W-:Y:S01]  /*1210*/  @!P0 IMAD R10, R19, R10, R51 ;  /* 0x0000000a130a8224 */ /* 0x008fe200078e0233 */
[----:B------:R-:W3:Y:S03]  /*1220*/  @!P3 LDG.E R14, desc[UR16][R8.64] ;  /* 0x00000010080eb981 */ /* 0x000ee6000c1e1900 */
[----:B------:R-:W-:-:S05]  /*1230*/  @!P0 IMAD.WIDE R10, R10, R11, UR8 ;  /* 0x000000080a0a8e25 */ /* 0x000fca000f8e020b */
[----:B------:R-:W5:Y:S01]  /*1240*/  @!P0 LDG.E R16, desc[UR16][R10.64] ;  /* 0x000000100a108981 */ /* 0x000f62000c1e1900 */
[--C-:B------:R-:W-:Y:S01]  /*1250*/  IMAD R13, R13, 0x200, R44.reuse ;  /* 0x000002000d0d7824 */ /* 0x100fe200078e022c */
[----:B------:R-:W-:Y:S01]  /*1260*/  LEA R17, R17, R44, 0x9 ;  /* 0x0000002c11117211 */ /* 0x000fe200078e48ff */
[--C-:B------:R-:W-:Y:S02]  /*1270*/  IMAD R15, R15, 0x200, R44.reuse ;  /* 0x000002000f0f7824 */ /* 0x100fe400078e022c */
[----:B------:R-:W-:Y:S01]  /*1280*/  IMAD R19, R19, 0x200, R44 ;  /* 0x0000020013137824 */ /* 0x000fe200078e022c */
[C---:B------:R-:W-:Y:S01]  /*1290*/  ISETP.GE.U32.AND P0, PT, R3.reuse, 0xc00, PT ;  /* 0x00000c000300780c */ /* 0x040fe20003f06070 */
[----:B------:R-:W-:Y:S01]  /*12a0*/  VIADD R3, R3, 0x400 ;  /* 0x0000040003037836 */ /* 0x000fe20000000000 */
[----:B----4-:R4:W-:Y:S04]  /*12b0*/  STS [R13], R0 ;  /* 0x000000000d007388 */ /* 0x0109e80000000800 */
[----:B--2---:R4:W-:Y:S04]  /*12c0*/  STS [R15], R12 ;  /* 0x0000000c0f007388 */ /* 0x0049e80000000800 */
[----:B---3--:R4:W-:Y:S04]  /*12d0*/  STS [R17], R14 ;  /* 0x0000000e11007388 */ /* 0x0089e80000000800 */
[----:B-----5:R4:W-:Y:S01]  /*12e0*/  STS [R19], R16 ;  /* 0x0000001013007388 */ /* 0x0209e20000000800 */
[----:B------:R-:W-:Y:S05]  /*12f0*/  @!P0 BRA `(.L_x_50) ;  /* 0xfffffffc00448947 */ /* 0x000fea000383ffff */
[----:B------:R-:W-:Y:S05]  /*1300*/  BSYNC.RECONVERGENT B0 ;  /* 0x0000000000007941 */ /* 0x000fea0003800200 */
.L_x_49:
[----:B------:R-:W-:Y:S01]  /*1310*/  BAR.SYNC.DEFER_BLOCKING 0x0 ;  /* 0x0000000000007b1d */ /* 0x000fe20000010000 */
[----:B------:R-:W-:-:S07]  /*1320*/  MOV R54, R56 ;  /* 0x0000003800367202 */ /* 0x000fce0000000f00 */
[----:B------:R-:W0:Y:S01]  /*1330*/  S2UR UR11, SR_CgaCtaId ;  /* 0x00000000000b79c3 */ /* 0x000e220000008800 */
[----:B------:R-:W-:Y:S01]  /*1340*/  BSSY.RECONVERGENT B0, `(.L_x_51) ;  /* 0x0000053000007945 */ /* 0x000fe20003800200 */
[----:B------:R-:W-:Y:S01]  /*1350*/  UMOV UR10, 0x400 ;  /* 0x00000400000a7882 */ /* 0x000fe20000000000 */
[----:B------:R1:W2:Y:S04]  /*1360*/  LDS R45, [R55+UR5] ;  /* 0x00000005372d7984 */ /* 0x0002a80008000800 */
[----:B------:R1:W3:Y:S01]  /*1370*/  LDS R42, [R55+UR5+0x200] ;  /* 0x00020005372a7984 */ /* 0x0002e20008000800 */
[----:B0-----:R-:W-:-:S03]  /*1380*/  ULEA UR10, UR11, UR10, 0x18 ;  /* 0x0000000a0b0a7291 */ /* 0x001fc6000f8ec0ff */
[----:B------:R1:W0:Y:S04]  /*1390*/  LDS R43, [R55+UR5+0x400] ;  /* 0x00040005372b7984 */ /* 0x0002280008000800 */
[----:B----4-:R1:W4:Y:S04]  /*13a0*/  LDS R0, [R55+UR5+0x600] ;  /* 0x0006000537007984 */ /* 0x0103280008000800 */
[----:B------:R1:W0:Y:S04]  /*13b0*/  LDS R3, [R55+UR5+0x800] ;  /* 0x0008000537037984 */ /* 0x0002280008000800 */
        /* <DEDUP_REMOVED lines=26> */
[----:B--234-:R1:W0:Y:S02]  /*1560*/  LDS R40, [R55+UR5+0x3e00] ;  /* 0x003e000537287984 */ /* 0x01c2240008000800 */
.L_x_52:
[----:B--2---:R-:W-:-:S05]  /*1570*/  SHF.R.U32.HI R12, RZ, 0x8, R54 ;  /* 0x00000008ff0c7819 */ /* 0x004fca0000011636 */
[----:B------:R-:W-:-:S05]  /*1580*/  IMAD R53, R12, 0x4, R1 ;  /* 0x000000040c357824 */ /* 0x000fca00078e0201 */
[----:B------:R-:W2:Y:S01]  /*1590*/  LDL R20, [R53] ;  /* 0x0000000035147983 */ /* 0x000ea20000100800 */
[C---:B------:R-:W-:Y:S02]  /*15a0*/  LOP3.LUT R57, R54.reuse, 0xffffff80, RZ, 0xc0, !PT ;  /* 0xffffff8036397812 */ /* 0x040fe400078ec0ff */
[C---:B------:R-:W-:Y:S01]  /*15b0*/  ISETP.GE.U32.AND P0, PT, R54.reuse, 0x3f00, PT ;  /* 0x00003f003600780c */ /* 0x040fe20003f06070 */
[----:B------:R-:W-:Y:S02]  /*15c0*/  VIADD R54, R54, 0x100 ;  /* 0x0000010036367836 */ /* 0x000fe40000000000 */
[----:B------:R-:W2:Y:S04]  /*15d0*/  LDS.128 R12, [R57+UR10] ;  /* 0x0000000a390c7984 */ /* 0x000ea80008000c00 */
[----:B------:R-:W3:Y:S01]  /*15e0*/  LDS.128 R16, [R57+UR10+0x10] ;  /* 0x0000100a39107984 */ /* 0x000ee20008000c00 */
[----:B--2---:R-:W-:-:S03]  /*15f0*/  FFMA R59, R45, R12, R20 ;  /* 0x0000000c2d3b7223 */ /* 0x004fc60000000014 */
[----:B------:R-:W2:Y:S01]  /*1600*/  LDS.128 R20, [R57+UR10+0x20] ;  /* 0x0000200a39147984 */ /* 0x000ea20008000c00 */
[----:B------:R-:W-:-:S04]  /*1610*/  FFMA R12, R42, R13, R59 ;  /* 0x0000000d2a0c7223 */ /* 0x000fc8000000003b */
[----:B0-----:R-:W-:-:S04]  /*1620*/  FFMA R13, R43, R14, R12 ;  /* 0x0000000e2b0d7223 */ /* 0x001fc8000000000c */
[----:B------:R-:W-:-:S04]  /*1630*/  FFMA R12, R0, R15, R13 ;  /* 0x0000000f000c7223 */ /* 0x000fc8000000000d */
[----:B---3--:R-:W-:Y:S02]  /*1640*/  FFMA R59, R3, R16, R12 ;  /* 0x00000010033b7223 */ /* 0x008fe4000000000c */
[----:B------:R-:W0:Y:S02]  /*1650*/  LDS.128 R12, [R57+UR10+0x30] ;  /* 0x0000300a390c7984 */ /* 0x000e240008000c00 */
[----:B------:R-:W-:-:S04]  /*1660*/  FFMA R16, R2, R17, R59 ;  /* 0x0000001102107223 */ /* 0x000fc8000000003b */
[----:B------:R-:W-:-:S04]  /*1670*/  FFMA R17, R5, R18, R16 ;  /* 0x0000001205117223 */ /* 0x000fc80000000010 */
[----:B------:R-:W-:-:S04]  /*1680*/  FFMA R16, R4, R19, R17 ;  /* 0x0000001304107223 */ /* 0x000fc80000000011 */
[----:B--2---:R-:W-:Y:S02]  /*1690*/  FFMA R59, R7, R20, R16 ;  /* 0x00000014073b7223 */ /* 0x004fe40000000010 */
[----:B------:R-:W2:Y:S02]  /*16a0*/  LDS.128 R16, [R57+UR10+0x40] ;  /* 0x0000400a39107984 */ /* 0x000ea40008000c00 */
[----:B------:R-:W-:-:S04]  /*16b0*/  FFMA R20, R6, R21, R59 ;  /* 0x0000001506147223 */ /* 0x000fc8000000003b */
[----:B------:R-:W-:-:S04]  /*16c0*/  FFMA R21, R9, R22, R20 ;  /* 0x0000001609157223 */ /* 0x000fc80000000014 */
[----:B------:R-:W-:-:S04]  /*16d0*/  FFMA R20, R8, R23, R21 ;  /* 0x0000001708147223 */ /* 0x000fc80000000015 */
[----:B0-----:R-:W-:-:S04]  /*16e0*/  FFMA R21, R11, R12, R20 ;  /* 0x0000000c0b157223 */ /* 0x001fc80000000014 */
[----:B------:R-:W-:Y:S02]  /*16f0*/  FFMA R12, R10, R13, R21 ;  /* 0x0000000d0a0c7223 */ /* 0x000fe40000000015 */
[----:B------:R-:W0:Y:S02]  /*1700*/  LDS.128 R20, [R57+UR10+0x50] ;  /* 0x0000500a39147984 */ /* 0x000e240008000c00 */
[----:B------:R-:W-:-:S04]  /*1710*/  FFMA R13, R25, R14, R12 ;  /* 0x0000000e190d7223 */ /* 0x000fc8000000000c */
[----:B------:R-:W-:-:S04]  /*1720*/  FFMA R12, R24, R15, R13 ;  /* 0x0000000f180c7223 */ /* 0x000fc8000000000d */
[----:B--2---:R-:W-:Y:S02]  /*1730*/  FFMA R59, R27, R16, R12 ;  /* 0x000000101b3b7223 */ /* 0x004fe4000000000c */
[----:B------:R-:W2:Y:S02]  /*1740*/  LDS.128 R12, [R57+UR10+0x60] ;  /* 0x0000600a390c7984 */ /* 0x000ea40008000c00 */
[----:B------:R-:W-:-:S04]  /*1750*/  FFMA R16, R26, R17, R59 ;  /* 0x000000111a107223 */ /* 0x000fc8000000003b */
[----:B------:R-:W-:-:S04]  /*1760*/  FFMA R17, R29, R18, R16 ;  /* 0x000000121d117223 */ /* 0x000fc80000000010 */
[----:B------:R-:W-:Y:S02]  /*1770*/  FFMA R58, R28, R19, R17 ;  /* 0x000000131c3a7223 */ /* 0x000fe40000000011 */
[----:B------:R-:W3:Y:S02]  /*1780*/  LDS.128 R16, [R57+UR10+0x70] ;  /* 0x0000700a39107984 */ /* 0x000ee40008000c00 */
[----:B0-----:R-:W-:-:S04]  /*1790*/  FFMA R59, R31, R20, R58 ;  /* 0x000000141f3b7223 */ /* 0x001fc8000000003a */
[----:B------:R-:W-:-:S04]  /*17a0*/  FFMA R20, R30, R21, R59 ;  /* 0x000000151e147223 */ /* 0x000fc8000000003b */
[----:B------:R-:W-:-:S04]  /*17b0*/  FFMA R21, R33, R22, R20 ;  /* 0x0000001621157223 */ /* 0x000fc80000000014 */
[----:B------:R-:W-:-:S04]  /*17c0*/  FFMA R20, R32, R23, R21 ;  /* 0x0000001720147223 */ /* 0x000fc80000000015 */
[----:B--2---:R-:W-:-:S04]  /*17d0*/  FFMA R21, R35, R12, R20 ;  /* 0x0000000c23157223 */ /* 0x004fc80000000014 */
[----:B------:R-:W-:-:S04]  /*17e0*/  FFMA R12, R34, R13, R21 ;  /* 0x0000000d220c7223 */ /* 0x000fc80000000015 */
[----:B------:R-:W-:-:S04]  /*17f0*/  FFMA R13, R37, R14, R12 ;  /* 0x0000000e250d7223 */ /* 0x000fc8000000000c */
[----:B------:R-:W-:-:S04]  /*1800*/  FFMA R12, R36, R15, R13 ;  /* 0x0000000f240c7223 */ /* 0x000fc8000000000d */
[----:B---3--:R-:W-:-:S04]  /*1810*/  FFMA R13, R39, R16, R12 ;  /* 0x00000010270d7223 */ /* 0x008fc8000000000c */
[----:B------:R-:W-:-:S04]  /*1820*/  FFMA R12, R38, R17, R13 ;  /* 0x00000011260c7223 */ /* 0x000fc8000000000d */
[----:B------:R-:W-:-:S04]  /*1830*/  FFMA R13, R41, R18, R12 ;  /* 0x00000012290d7223 */ /* 0x000fc8000000000c */
[----:B------:R-:W-:-:S05]  /*1840*/  FFMA R12, R40, R19, R13 ;  /* 0x00000013280c7223 */ /* 0x000fca000000000d */
[----:B------:R2:W-:Y:S01]  /*1850*/  STL [R53], R12 ;  /* 0x0000000c35007387 */ /* 0x0005e20000100800 */
[----:B------:R-:W-:Y:S05]  /*1860*/  @!P0 BRA `(.L_x_52) ;  /* 0xfffffffc00408947 */ /* 0x000fea000383ffff */
[----:B------:R-:W-:Y:S05]  /*1870*/  BSYNC.RECONVERGENT B0 ;  /* 0x0000000000007941 */ /* 0x000fea0003800200 */
.L_x_51:
[----:B------:R-:W-:Y:S01]  /*1880*/  BAR.SYNC.DEFER_BLOCKING 0x0 ;  /* 0x0000000000007b1d */ /* 0x000fe20000010000 */
[----:B------:R-:W-:-:S04]  /*1890*/  UIADD3 UR6, UP0, UPT, UR6, 0x80, URZ ;  /* 0x0000008006067890 */ /* 0x000fc8000ff1e0ff */
[----:B------:R-:W-:Y:S01]  /*18a0*/  UIADD3.X UR7, UPT, UPT, URZ, UR7, URZ, UP0, !UPT ;  /* 0x00000007ff077290 */ /* 0x000fe200087fe4ff */
[----:B------:R-:W0:Y:S02]  /*18b0*/  LDCU UR10, c[0x0][0x39c] ;  /* 0x00007380ff0a77ac */ /* 0x000e240008000800 */
[----:B0-----:R-:W-:-:S04]  /*18c0*/  USHF.L.U32 UR10, UR10, 0x5, URZ ;  /* 0x000000050a0a7899 */ /* 0x001fc800080006ff */
[----:B------:R-:W-:Y:S01]  /*18d0*/  UIMAD.WIDE UR8, UR10, 0x4, UR8 ;  /* 0x000000040a0878a5 */ /* 0x000fe2000f8e0208 */
[----:B------:R-:W-:Y:S11]  /*18e0*/  BRA.U !UP1, `(.L_x_53) ;  /* 0xffffffed09147547 */ /* 0x000ff6000b83ffff */
.L_x_36:
[----:B------:R-:W-:Y:S01]  /*18f0*/  SHF.R.U32.HI R0, RZ, 0x8, R56 ;  /* 0x00000008ff007819 */ /* 0x000fe20000011638 */
[----:B------:R-:W0:Y:S01]  /*1900*/  LDCU.64 UR4, c[0x0][0x398] ;  /* 0x00007300ff0477ac */ /* 0x000e220008000a00 */
[----:B------:R-:W-:Y:S01]  /*1910*/  BSSY.RECONVERGENT B0, `(.L_x_54) ;  /* 0x0000021000007945 */ /* 0x000fe20003800200 */
[----:B------:R-:W-:Y:S02]  /*1920*/  LOP3.LUT R10, R56, 0x7f, RZ, 0xc0, !PT ;  /* 0x0000007f380a7812 */ /* 0x000fe400078ec0ff */
[----:B------:R-:W-:-:S04]  /*1930*/  IADD3 R0, PT, PT, -R0, RZ, RZ ;  /* 0x000000ff00007210 */ /* 0x000fc80007ffe1ff */
[----:B------:R-:W-:Y:S01]  /*1940*/  LOP3.LUT P0, R3, R0, 0x3, RZ, 0xc0, !PT ;  /* 0x0000000300037812 */ /* 0x000fe2000780c0ff */
[----:B0-----:R-:W-:Y:S01]  /*1950*/  IMAD.U32 R9, RZ, RZ, UR5 ;  /* 0x00000005ff097e24 */ /* 0x001fe2000f8e00ff */
[----:B------:R-:W-:Y:S02]  /*1960*/  UIADD3 UR4, UPT, UPT, -UR12, UR4, URZ ;  /* 0x000000040c047290 */ /* 0x000fe4000fffe1ff */
[----:B------:R-:W-:Y:S01]  /*1970*/  USHF.R.S32.HI UR5, URZ, 0x1f, UR13 ;  /* 0x0000001fff057899 */ /* 0x000fe2000801140d */
[----:B------:R-:W-:-:S08]  /*1980*/  VIADD R11, R9, -UR15 ;  /* 0x8000000f090b7c36 */ /* 0x000fd00008000000 */
[----:B------:R-:W-:Y:S05]  /*1990*/  @!P0 BRA `(.L_x_55) ;  /* 0x0000000000608947 */ /* 0x000fea0003800000 */
[----:B------:R-:W0:Y:S01]  /*19a0*/  LDC R14, c[0x0][0x39c] ;  /* 0x0000e700ff0e7b82 */ /* 0x000e220000000800 */
[--C-:B------:R-:W-:Y:S01]  /*19b0*/  SHF.R.U32.HI R0, RZ, 0x6, R56.reuse ;  /* 0x00000006ff007819 */ /* 0x100fe20000011638 */
[----:B------:R-:W-:Y:S01]  /*19c0*/  IMAD.MOV R6, RZ, RZ, -R3 ;  /* 0x000000ffff067224 */ /* 0x000fe200078e0a03 */
[----:B------:R-:W-:Y:S02]  /*19d0*/  SHF.R.U32.HI R5, RZ, 0x7, R56 ;  /* 0x00000007ff057819 */ /* 0x000fe40000011638 */
[----:B------:R-:W-:Y:S02]  /*19e0*/  LOP3.LUT R0, R0, 0xc, RZ, 0xc0, !PT ;  /* 0x0000000c00007812 */ /* 0x000fe400078ec0ff */
[----:B------:R-:W-:Y:S01]  /*19f0*/  ISETP.GE.AND P2, PT, R10, R11, PT ;  /* 0x0000000b0a00720c */ /* 0x000fe20003f46270 */
[----:B------:R-:W-:Y:S01]  /*1a00*/  IMAD R4, R9, R5, R10 ;  /* 0x0000000509047224 */ /* 0x000fe200078e020a */
[----:B------:R-:W-:Y:S01]  /*1a10*/  LEA R56, R3, R56, 0x8 ;  /* 0x0000003803387211 */ /* 0x000fe200078e40ff */
[----:B------:R-:W-:-:S10]  /*1a20*/  IMAD.IADD R8, R1, 0x1, R0 ;  /* 0x0000000101087824 */ /* 0x000fd400078e0200 */
.L_x_56:
[----:B------:R-:W-:-:S13]  /*1a30*/  ISETP.GE.OR P0, PT, R5, UR4, P2 ;  /* 0x0000000405007c0c */ /* 0x000fda0009706670 */
[----:B------:R3:W4:Y:S01]  /*1a40*/  @!P0 LDL R7, [R8] ;  /* 0x0000000008078983 */ /* 0x0007220000100800 */
[----:B--2---:R-:W2:Y:S01]  /*1a50*/  @!P0 LDC.64 R12, c[0x0][0x390] ;  /* 0x0000e400ff0c8b82 */ /* 0x004ea20000000a00 */
[----:B------:R-:W-:Y:S01]  /*1a60*/  @!P0 IADD3 R0, P1, PT, R4, UR13, RZ ;  /* 0x0000000d04008c10 */ /* 0x000fe2000ff3e0ff */
[----:B0-----:R-:W-:Y:S01]  /*1a70*/  IMAD.MOV.U32 R9, RZ, RZ, R14 ;  /* 0x000000ffff097224 */ /* 0x001fe200078e000e */
[----:B------:R-:W-:Y:S01]  /*1a80*/  IADD3 R6, PT, PT, R6, 0x1, RZ ;  /* 0x0000000106067810 */ /* 0x000fe20007ffe0ff */
[----:B------:R-:W-:Y:S01]  /*1a90*/  VIADD R5, R5, 0x2 ;  /* 0x0000000205057836 */ /* 0x000fe20000000000 */
[----:B------:R-:W-:Y:S01]  /*1aa0*/  @!P0 LEA.HI.X.SX32 R3, R4, UR5, 0x1, P1 ;  /* 0x0000000504038c11 */ /* 0x000fe200088f0eff */
[----:B------:R-:W-:Y:S01]  /*1ab0*/  IMAD R4, R9, 0x2, R4 ;  /* 0x0000000209047824 */ /* 0x000fe200078e0204 */
[----:B---3--:R-:W-:Y:S02]  /*1ac0*/  IADD3 R8, PT, PT, R8, 0x4, RZ ;  /* 0x0000000408087810 */ /* 0x008fe40007ffe0ff */
[----:B--2---:R-:W-:-:S04]  /*1ad0*/  @!P0 LEA R2, P1, R0, R12, 0x2 ;  /* 0x0000000c00028211 */ /* 0x004fc800078210ff */
[----:B------:R-:W-:-:S05]  /*1ae0*/  @!P0 LEA.HI.X R3, R0, R13, R3, 0x2, P1 ;  /* 0x0000000d00038211 */ /* 0x000fca00008f1403 */
[----:B----4-:R3:W-:Y:S01]  /*1af0*/  @!P0 STG.E desc[UR16][R2.64], R7 ;  /* 0x0000000702008986 */ /* 0x0107e2000c101910 */
[----:B------:R-:W-:-:S13]  /*1b00*/  ISETP.NE.AND P0, PT, R6, RZ, PT ;  /* 0x000000ff0600720c */ /* 0x000fda0003f05270 */
[----:B---3--:R-:W-:Y:S05]  /*1b10*/  @P0 BRA `(.L_x_56) ;  /* 0xfffffffc00c40947 */ /* 0x008fea000383ffff */
.L_x_55:
[----:B------:R-:W-:Y:S05]  /*1b20*/  BSYNC.RECONVERGENT B0 ;  /* 0x0000000000007941 */ /* 0x000fea0003800200 */
.L_x_54:
[C---:B------:R-:W-:Y:S01]  /*1b30*/  IADD3 R3, P2, PT, R56.reuse, 0x100, RZ ;  /* 0x0000010038037810 */ /* 0x040fe20007f5e0ff */
[----:B------:R-:W0:Y:S01]  /*1b40*/  LDC R33, c[0x0][0x39c] ;  /* 0x0000e700ff217b82 */ /* 0x000e220000000800 */
[C---:B------:R-:W-:Y:S01]  /*1b50*/  IADD3 R4, P0, PT, R56.reuse, 0x300, RZ ;  /* 0x0000030038047810 */ /* 0x040fe20007f1e0ff */
[C---:B------:R-:W-:Y:S01]  /*1b60*/  VIADD R13, R56.reuse, 0x300 ;  /* 0x00000300380d7836 */ /* 0x040fe20000000000 */
[C---:B------:R-:W-:Y:S01]  /*1b70*/  IADD3 R2, P1, PT, R56.reuse, 0x200, RZ ;  /* 0x0000020038027810 */ /* 0x040fe20007f3e0ff */
[----:B------:R-:W-:Y:S01]  /*1b80*/  IMAD.X R0, RZ, RZ, RZ, P2 ;  /* 0x000000ffff007224 */ /* 0x000fe200010e06ff */
[C---:B------:R-:W-:Y:S01]  /*1b90*/  IADD3 R15, PT, PT, R56.reuse, 0x200, RZ ;  /* 0x00000200380f7810 */ /* 0x040fe20007ffe0ff */
[----:B------:R-:W-:Y:S01]  /*1ba0*/  IMAD.X R7, RZ, RZ, RZ, P0 ;  /* 0x000000ffff077224 */ /* 0x000fe200000e06ff */
[----:B------:R-:W-:Y:S01]  /*1bb0*/  IADD3.X R5, PT, PT, RZ, RZ, RZ, P1, !PT ;  /* 0x000000ffff057210 */ /* 0x000fe20000ffe4ff */
[----:B------:R-:W-:Y:S01]  /*1bc0*/  VIADD R17, R56, 0x100 ;  /* 0x0000010038117836 */ /* 0x000fe20000000000 */
[----:B------:R-:W-:-:S02]  /*1bd0*/  SHF.R.U64 R3, R3, 0x6, R0 ;  /* 0x0000000603037819 */ /* 0x000fc40000001200 */
[----:B------:R-:W-:Y:S02]  /*1be0*/  SHF.R.U64 R0, R56, 0x6, RZ ;  /* 0x0000000638007819 */ /* 0x000fe400000012ff */
[----:B------:R-:W-:Y:S02]  /*1bf0*/  SHF.R.U64 R2, R2, 0x6, R5 ;  /* 0x0000000602027819 */ /* 0x000fe40000001205 */
[----:B------:R-:W-:Y:S02]  /*1c00*/  LOP3.LUT R0, R0, 0x1c, RZ, 0xc0, !PT ;  /* 0x0000001c00007812 */ /* 0x000fe400078ec0ff */
[----:B------:R-:W-:Y:S02]  /*1c10*/  SHF.R.U64 R4, R4, 0x6, R7 ;  /* 0x0000000604047819 */ /* 0x000fe40000001207 */
[----:B------:R-:W-:Y:S01]  /*1c20*/  SHF.R.U32.HI R19, RZ, 0x7, R56 ;  /* 0x00000007ff137819 */ /* 0x000fe20000011638 */
[----:B------:R-:W-:Y:S01]  /*1c30*/  IMAD.IADD R24, R1, 0x1, R0 ;  /* 0x0000000101187824 */ /* 0x000fe200078e0200 */
[----:B------:R-:W-:-:S02]  /*1c40*/  SHF.R.U32.HI R13, RZ, 0x7, R13 ;  /* 0x00000007ff0d7819 */ /* 0x000fc4000001160d */
[----:B------:R-:W-:Y:S01]  /*1c50*/  SHF.R.U32.HI R15, RZ, 0x7, R15 ;  /* 0x00000007ff0f7819 */ /* 0x000fe2000001160f */
[--C-:B------:R-:W-:Y:S01]  /*1c60*/  IMAD R18, R9, R19, R10.reuse ;  /* 0x0000001309127224 */ /* 0x100fe200078e020a */
[----:B------:R-:W-:Y:S01]  /*1c70*/  SHF.R.U32.HI R17, RZ, 0x7, R17 ;  /* 0x00000007ff117819 */ /* 0x000fe20000011611 */
[-CC-:B--2---:R-:W-:Y:S01]  /*1c80*/  IMAD R12, R13, R9.reuse, R10.reuse ;  /* 0x000000090d0c7224 */ /* 0x184fe200078e020a */
[----:B------:R-:W-:Y:S01]  /*1c90*/  LOP3.LUT R2, R2, 0x3c, RZ, 0xc0, !PT ;  /* 0x0000003c02027812 */ /* 0x000fe200078ec0ff */
[-CC-:B------:R-:W-:Y:S01]  /*1ca0*/  IMAD R14, R15, R9.reuse, R10.reuse ;  /* 0x000000090f0e7224 */ /* 0x180fe200078e020a */
[----:B------:R-:W-:Y:S01]  /*1cb0*/  LOP3.LUT R0, R3, 0x3c, RZ, 0xc0, !PT ;  /* 0x0000003c03007812 */ /* 0x000fe200078ec0ff */
[----:B------:R-:W-:Y:S01]  /*1cc0*/  IMAD R16, R17, R9, R10 ;  /* 0x0000000911107224 */ /* 0x000fe200078e020a */
[----:B------:R-:W-:Y:S01]  /*1cd0*/  LOP3.LUT R4, R4, 0x3c, RZ, 0xc0, !PT ;  /* 0x0000003c04047812 */ /* 0x000fe200078ec0ff */
[C---:B------:R-:W-:Y:S01]  /*1ce0*/  IMAD.IADD R28, R1.reuse, 0x1, R2 ;  /* 0x00000001011c7824 */ /* 0x040fe200078e0202 */
[----:B------:R-:W-:Y:S01]  /*1cf0*/  ISETP.GE.AND P1, PT, R10, R11, PT ;  /* 0x0000000b0a00720c */ /* 0x000fe20003f26270 */
[C---:B------:R-:W-:Y:S01]  /*1d00*/  IMAD.IADD R26, R1.reuse, 0x1, R0 ;  /* 0x00000001011a7824 */ /* 0x040fe200078e0200 */
[----:B------:R-:W-:-:S11]  /*1d10*/  IADD3 R29, PT, PT, R1, R4, RZ ;  /* 0x00000004011d7210 */ /* 0x000fd60007ffe0ff */
.L_x_57:
[----:B------:R-:W-:Y:S02]  /*1d20*/  ISETP.GE.AND P0, PT, R10, R11, PT ;  /* 0x0000000b0a00720c */ /* 0x000fe40003f06270 */
[----:B------:R-:W-:Y:S02]  /*1d30*/  ISETP.GE.OR P4, PT, R19, UR4, P1 ;  /* 0x0000000413007c0c */ /* 0x000fe40008f86670 */
[----:B------:R-:W-:Y:S02]  /*1d40*/  ISETP.GE.OR P3, PT, R17, UR4, P0 ;  /* 0x0000000411007c0c */ /* 0x000fe40008766670 */
[----:B------:R-:W-:Y:S02]  /*1d50*/  ISETP.GE.OR P2, PT, R15, UR4, P0 ;  /* 0x000000040f007c0c */ /* 0x000fe40008746670 */
[----:B------:R-:W-:-:S07]  /*1d60*/  ISETP.GE.OR P0, PT, R13, UR4, P0 ;  /* 0x000000040d007c0c */ /* 0x000fce0008706670 */
[----:B------:R-:W2:Y:S01]  /*1d70*/  @!P4 LDL R21, [R24] ;  /* 0x000000001815c983 */ /* 0x000ea20000100800 */
[----:B------:R-:W3:Y:S03]  /*1d80*/  @!P4 LDC.64 R30, c[0x0][0x390] ;  /* 0x0000e400ff1ecb82 */ /* 0x000ee60000000a00 */
[----:B------:R4:W5:Y:S04]  /*1d90*/  @!P3 LDL R23, [R26] ;  /* 0x000000001a17b983 */ /* 0x0009680000100800 */
[----:B------:R-:W5:Y:S01]  /*1da0*/  @!P2 LDL R25, [R28] ;  /* 0x000000001c19a983 */ /* 0x000f620000100800 */
[----:B------:R-:W1:Y:S03]  /*1db0*/  @!P3 LDC.64 R8, c[0x0][0x390] ;  /* 0x0000e400ff08bb82 */ /* 0x000e660000000a00 */
[----:B------:R3:W5:Y:S01]  /*1dc0*/  @!P0 LDL R27, [R29] ;  /* 0x000000001d1b8983 */ /* 0x0007620000100800 */
[----:B------:R-:W-:Y:S01]  /*1dd0*/  @!P4 IADD3 R5, P5, PT, R18, UR13, RZ ;  /* 0x0000000d1205cc10 */ /* 0x000fe2000ffbe0ff */
[----:B------:R-:W-:Y:S01]  /*1de0*/  VIADD R19, R19, 0x8 ;  /* 0x0000000813137836 */ /* 0x000fe20000000000 */
[----:B------:R-:W-:Y:S01]  /*1df0*/  @!P3 IADD3 R0, P6, PT, R16, UR13, RZ ;  /* 0x0000000d1000bc10 */ /* 0x000fe2000ffde0ff */
[----:B------:R-:W-:Y:S01]  /*1e00*/  VIADD R13, R13, 0x8 ;  /* 0x000000080d0d7836 */ /* 0x000fe20000000000 */
[----:B------:R-:W1:Y:S01]  /*1e10*/  @!P2 LDC.64 R6, c[0x0][0x390] ;  /* 0x0000e400ff06ab82 */ /* 0x000e620000000a00 */
[----:B------:R-:W-:Y:S01]  /*1e20*/  @!P4 LEA.HI.X.SX32 R20, R18, UR5, 0x1, P5 ;  /* 0x000000051214cc11 */ /* 0x000fe2000a8f0eff */
[----:B------:R-:W-:Y:S01]  /*1e30*/  VIADD R15, R15, 0x8 ;  /* 0x000000080f0f7836 */ /* 0x000fe20000000000 */
[----:B------:R-:W-:Y:S01]  /*1e40*/  @!P3 LEA.HI.X.SX32 R22, R16, UR5, 0x1, P6 ;  /* 0x000000051016bc11 */ /* 0x000fe2000b0f0eff */
[----:B0-----:R-:W-:Y:S01]  /*1e50*/  IMAD R18, R33, 0x8, R18 ;  /* 0x0000000821127824 */ /* 0x001fe200078e0212 */
[----:B------:R-:W-:Y:S01]  /*1e60*/  IADD3 R17, PT, PT, R17, 0x8, RZ ;  /* 0x0000000811117810 */ /* 0x000fe20007ffe0ff */
[----:B----4-:R-:W-:Y:S01]  /*1e70*/  VIADD R26, R26, 0x10 ;  /* 0x000000101a1a7836 */ /* 0x010fe20000000000 */
[----:B------:R-:W-:Y:S01]  /*1e80*/  IADD3 R24, PT, PT, R24, 0x10, RZ ;  /* 0x0000001018187810 */ /* 0x000fe20007ffe0ff */
[----:B------:R-:W0:Y:S01]  /*1e90*/  @!P0 LDC.64 R2, c[0x0][0x390] ;  /* 0x0000e400ff028b82 */ /* 0x000e220000000a00 */
[----:B---3--:R-:W-:Y:S01]  /*1ea0*/  @!P4 LEA R4, P5, R5, R30, 0x2 ;  /* 0x0000001e0504c211 */ /* 0x008fe200078a10ff */
[----:B------:R-:W-:Y:S01]  /*1eb0*/  VIADD R29, R29, 0x10 ;  /* 0x000000101d1d7836 */ /* 0x000fe20000000000 */
[----:B------:R-:W-:Y:S01]  /*1ec0*/  IADD3 R28, PT, PT, R28, 0x10, RZ ;  /* 0x000000101c1c7810 */ /* 0x000fe20007ffe0ff */
[----:B------:R-:W-:Y:S01]  /*1ed0*/  IMAD R16, R33, 0x8, R16 ;  /* 0x0000000821107824 */ /* 0x000fe200078e0210 */
[----:B------:R-:W-:-:S02]  /*1ee0*/  @!P4 LEA.HI.X R5, R5, R31, R20, 0x2, P5 ;  /* 0x0000001f0505c211 */ /* 0x000fc400028f1414 */
[----:B------:R-:W-:Y:S02]  /*1ef0*/  @!P2 IADD3 R20, P6, PT, R14, UR13, RZ ;  /* 0x0000000d0e14ac10 */ /* 0x000fe4000ffde0ff */
[----:B-1----:R-:W-:-:S04]  /*1f00*/  @!P3 LEA R8, P5, R0, R8, 0x2 ;  /* 0x000000080008b211 */ /* 0x002fc800078a10ff */
[----:B------:R-:W-:Y:S02]  /*1f10*/  @!P3 LEA.HI.X R9, R0, R9, R22, 0x2, P5 ;  /* 0x000000090009b211 */ /* 0x000fe400028f1416 */
[----:B------:R-:W-:Y:S02]  /*1f20*/  @!P2 LEA.HI.X.SX32 R22, R14, UR5, 0x1, P6 ;  /* 0x000000050e16ac11 */ /* 0x000fe4000b0f0eff */
[----:B------:R-:W-:Y:S02]  /*1f30*/  @!P2 LEA R6, P5, R20, R6, 0x2 ;  /* 0x000000061406a211 */ /* 0x000fe400078a10ff */
[----:B------:R-:W-:Y:S02]  /*1f40*/  @!P0 IADD3 R0, P6, PT, R12, UR13, RZ ;  /* 0x0000000d0c008c10 */ /* 0x000fe4000ffde0ff */
[----:B------:R-:W-:Y:S02]  /*1f50*/  @!P2 LEA.HI.X R7, R20, R7, R22, 0x2, P5 ;  /* 0x000000071407a211 */ /* 0x000fe400028f1416 */
[----:B------:R-:W-:Y:S01]  /*1f60*/  @!P0 LEA.HI.X.SX32 R20, R12, UR5, 0x1, P6 ;  /* 0x000000050c148c11 */ /* 0x000fe2000b0f0eff */
[----:B------:R-:W-:Y:S01]  /*1f70*/  IMAD R12, R33, 0x8, R12 ;  /* 0x00000008210c7824 */ /* 0x000fe200078e020c */
[----:B0-----:R-:W-:-:S02]  /*1f80*/  @!P0 LEA R2, P5, R0, R2, 0x2 ;  /* 0x0000000200028211 */ /* 0x001fc400078a10ff */
[----:B------:R-:W-:Y:S02]  /*1f90*/  LEA R14, R33, R14, 0x3 ;  /* 0x0000000e210e7211 */ /* 0x000fe400078e18ff */
[----:B------:R-:W-:Y:S02]  /*1fa0*/  @!P0 LEA.HI.X R3, R0, R3, R20, 0x2, P5 ;  /* 0x0000000300038211 */ /* 0x000fe400028f1414 */
[C---:B------:R-:W-:Y:S01]  /*1fb0*/  IADD3 R0, PT, PT, R56.reuse, 0x400, RZ ;  /* 0x0000040038007810 */ /* 0x040fe20007ffe0ff */
[----:B--2---:R2:W-:Y:S04]  /*1fc0*/  @!P4 STG.E desc[UR16][R4.64], R21 ;  /* 0x000000150400c986 */ /* 0x0045e8000c101910 */
[----:B-----5:R2:W-:Y:S04]  /*1fd0*/  @!P3 STG.E desc[UR16][R8.64], R23 ;  /* 0x000000170800b986 */ /* 0x0205e8000c101910 */
[----:B------:R2:W-:Y:S04]  /*1fe0*/  @!P2 STG.E desc[UR16][R6.64], R25 ;  /* 0x000000190600a986 */ /* 0x0005e8000c101910 */
[----:B------:R2:W-:Y:S01]  /*1ff0*/  @!P0 STG.E desc[UR16][R2.64], R27 ;  /* 0x0000001b02008986 */ /* 0x0005e2000c101910 */
[----:B------:R-:W-:Y:S01]  /*2000*/  ISETP.GE.U32.AND P0, PT, R56, 0x3c00, PT ;  /* 0x00003c003800780c */ /* 0x000fe20003f06070 */
[----:B------:R-:W-:-:S12]  /*2010*/  IMAD.MOV.U32 R56, RZ, RZ, R0 ;  /* 0x000000ffff387224 */ /* 0x000fd800078e0000 */
[----:B--2---:R-:W-:Y:S05]  /*2020*/  @!P0 BRA `(.L_x_57) ;  /* 0xfffffffc003c8947 */ /* 0x004fea000383ffff */
[----:B------:R-:W-:Y:S05]  /*2030*/  EXIT ;  /* 0x000000000000794d */ /* 0x000fea0003800000 */
.L_x_58:
        /* <DEDUP_REMOVED lines=12> */
.L_x_71:


//--------------------- .text._Z16matmul_v2_kernelILi32EEvPKfS1_Pfiii --------------------------
	.section	.text._Z16matmul_v2_kernelILi32EEvPKfS1_Pfiii,"ax",@progbits
	.align	128
        .global         _Z16matmul_v2_kernelILi32EEvPKfS1_Pfiii
        .type           _Z16matmul_v2_kernelILi32EEvPKfS1_Pfiii,@function
        .size           _Z16matmul_v2_kernelILi32EEvPKfS1_Pfiii,(.L_x_72 - _Z16matmul_v2_kernelILi32EEvPKfS1_Pfiii)
        .other          _Z16matmul_v2_kernelILi32EEvPKfS1_Pfiii,@"STO_CUDA_ENTRY STV_DEFAULT"
_Z16matmul_v2_kernelILi32EEvPKfS1_Pfiii:
.text._Z16matmul_v2_kernelILi32EEvPKfS1_Pfiii:
[----:B------:R-:W-:Y:S08]  /*0000*/  LDC R1, c[0x0][0x37c] ;  /* 0x0000df00ff017b82 */ /* 0x000ff00000000800 */
[----:B------:R-:W0:Y:S01]  /*0010*/  LDC R4, c[0x0][0x3a0] ;  /* 0x0000e800ff047b82 */ /* 0x000e220000000800 */
[----:B------:R-:W1:Y:S01]  /*0020*/  S2R R20, SR_CTAID.X ;  /* 0x0000000000147919 */ /* 0x000e620000002500 */
[----:B------:R-:W2:Y:S01]  /*0030*/  LDCU.64 UR10, c[0x0][0x358] ;  /* 0x00006b00ff0a77ac */ /* 0x000ea20008000a00 */
[----:B------:R-:W-:Y:S01]  /*0040*/  HFMA2 R11, -RZ, RZ, 0, 0 ;  /* 0x00000000ff0b7431 */ /* 0x000fe200000001ff */
[----:B------:R-:W3:Y:S04]  /*0050*/  S2R R0, SR_TID.X ;  /* 0x0000000000007919 */ /* 0x000ee80000002100 */
[----:B------:R-:W4:Y:S01]  /*0060*/  S2UR UR5, SR_CTAID.Y ;  /* 0x00000000000579c3 */ /* 0x000f220000002600 */
[----:B------:R-:W0:Y:S02]  /*0070*/  S2R R3, SR_TID.Y ;  /* 0x0000000000037919 */ /* 0x000e240000002200 */
[----:B0-----:R-:W-:Y:S01]  /*0080*/  ISETP.GE.AND P0, PT, R4, 0x1, PT ;  /* 0x000000010400780c */ /* 0x001fe20003f06270 */
[----:B----4-:R-:W-:Y:S01]  /*0090*/  USHF.L.U32 UR5, UR5, 0x5, URZ ;  /* 0x0000000505057899 */ /* 0x010fe200080006ff */
[----:B-1----:R-:W-:-:S05]  /*00a0*/  SHF.L.U32 R20, R20, 0x5, RZ ;  /* 0x0000000514147819 */ /* 0x002fca00000006ff */
[----:B------:R-:W-:-:S06]  /*00b0*/  IMAD R19, R4, UR5, RZ ;  /* 0x0000000504137c24 */ /* 0x000fcc000f8e02ff */
[----:B--23--:R-:W-:Y:S05]  /*00c0*/  @!P0 BRA `(.L_x_59) ;  /* 0x0000000400dc8947 */ /* 0x00cfea0003800000 */
[----:B------:R-:W0:Y:S01]  /*00d0*/  LDC.64 R6, c[0x0][0x398] ;  /* 0x0000e600ff067b82 */ /* 0x000e220000000a00 */
[----:B------:R-:W1:Y:S01]  /*00e0*/  LDCU.128 UR12, c[0x0][0x380] ;  /* 0x00007000ff0c77ac */ /* 0x000e620008000c00 */
[----:B------:R-:W-:Y:S01]  /*00f0*/  IMAD R4, R3, R4, R0 ;  /* 0x0000000403047224 */ /* 0x000fe200078e0200 */
[----:B------:R-:W-:-:S03]  /*0100*/  UMOV UR4, 0x400 ;  /* 0x0000040000047882 */ /* 0x000fc60000000000 */
[----:B------:R-:W-:Y:S01]  /*0110*/  IMAD.WIDE.U32 R4, R4, 0x4, RZ ;  /* 0x0000000404047825 */ /* 0x000fe200078e00ff */
[----:B------:R-:W2:Y:S01]  /*0120*/  LDCU UR8, c[0x0][0x3a0] ;  /* 0x00007400ff0877ac */ /* 0x000ea20008000800 */
[----:B------:R-:W3:Y:S01]  /*0130*/  S2UR UR6, SR_CgaCtaId ;  /* 0x00000000000679c3 */ /* 0x000ee20000008800 */
[----:B------:R-:W4:Y:S01]  /*0140*/  LDCU UR9, c[0x0][0x3a0] ;  /* 0x00007400ff0977ac */ /* 0x000f220008000800 */
[----:B------:R-:W-:-:S03]  /*0150*/  IMAD.WIDE R4, R19, 0x4, R4 ;  /* 0x0000000413047825 */ /* 0x000fc600078e0204 */
[----:B-1----:R-:W-:-:S04]  /*0160*/  IADD3 R4, P0, PT, R4, UR12, RZ ;  /* 0x0000000c04047c10 */ /* 0x002fc8000ff1e0ff */
[----:B------:R-:W-:Y:S01]  /*0170*/  IADD3.X R5, PT, PT, R5, UR13, RZ, P0, !PT ;  /* 0x0000000d05057c10 */ /* 0x000fe200087fe4ff */
[-C--:B0-----:R-:W-:Y:S01]  /*0180*/  IMAD R8, R3, R7.reuse, R0 ;  /* 0x0000000703087224 */ /* 0x081fe200078e0200 */
[----:B------:R-:W-:Y:S02]  /*0190*/  IADD3 R11, PT, PT, -R20, R7, RZ ;  /* 0x00000007140b7210 */ /* 0x000fe40007ffe1ff */
[----:B------:R-:W-:Y:S01]  /*01a0*/  IADD3 R18, PT, PT, R6, -UR5, RZ ;  /* 0x8000000506127c10 */ /* 0x000fe2000fffe0ff */
[----:B------:R-:W-:Y:S01]  /*01b0*/  IMAD.WIDE R8, R8, 0x4, RZ ;  /* 0x0000000408087825 */ /* 0x000fe200078e02ff */
[----:B------:R-:W-:Y:S02]  /*01c0*/  ISETP.GE.AND P1, PT, R0, R11, PT ;  /* 0x0000000b0000720c */ /* 0x000fe40003f26270 */
[----:B------:R-:W-:Y:S01]  /*01d0*/  SHF.L.U32 R2, R7, 0x5, RZ ;  /* 0x0000000507027819 */ /* 0x000fe200000006ff */
[----:B---3--:R-:W-:Y:S01]  /*01e0*/  ULEA UR7, UR6, UR4, 0x18 ;  /* 0x0000000406077291 */ /* 0x008fe2000f8ec0ff */
[----:B------:R-:W-:Y:S01]  /*01f0*/  MOV R11, RZ ;  /* 0x000000ff000b7202 */ /* 0x000fe20000000f00 */
[----:B------:R-:W-:Y:S01]  /*0200*/  UIADD3 UR4, UPT, UPT, UR4, 0x1000, URZ ;  /* 0x0000100004047890 */ /* 0x000fe2000fffe0ff */
[----:B------:R-:W-:-:S03]  /*0210*/  IMAD.WIDE R8, R20, 0x4, R8 ;  /* 0x0000000414087825 */ /* 0x000fc600078e0208 */
[----:B------:R-:W-:Y:S01]  /*0220*/  ULEA UR4, UR6, UR4, 0x18 ;  /* 0x0000000406047291 */ /* 0x000fe2000f8ec0ff */
[----:B------:R-:W-:Y:S02]  /*0230*/  LEA R17, R3, UR7, 0x7 ;  /* 0x0000000703117c11 */ /* 0x000fe4000f8e38ff */
[----:B------:R-:W-:Y:S02]  /*0240*/  IADD3 R22, P2, PT, R8, UR14, RZ ;  /* 0x0000000e08167c10 */ /* 0x000fe4000ff5e0ff */
[C---:B------:R-:W-:Y:S02]  /*0250*/  LEA R7, R0.reuse, R17, 0x2 ;  /* 0x0000001100077211 */ /* 0x040fe400078e10ff */
[----:B------:R-:W-:Y:S01]  /*0260*/  LEA R16, R0, UR4, 0x2 ;  /* 0x0000000400107c11 */ /* 0x000fe2000f8e10ff */
[----:B------:R-:W-:Y:S01]  /*0270*/  UMOV UR4, URZ ;  /* 0x000000ff00047c82 */ /* 0x000fe20008000000 */
[----:B------:R-:W-:Y:S02]  /*0280*/  IADD3.X R23, PT, PT, R9, UR15, RZ, P2, !PT ;  /* 0x0000000f09177c10 */ /* 0x000fe400097fe4ff */
[----:B--2-4-:R-:W-:-:S07]  /*0290*/  LEA R6, R3, R16, 0x7 ;  /* 0x0000001003067211 */ /* 0x014fce00078e38ff */
.L_x_60:
[----:B------:R-:W-:Y:S01]  /*02a0*/  ISETP.GE.AND P0, PT, R0, UR8, PT ;  /* 0x0000000800007c0c */ /* 0x000fe2000bf06270 */
[----:B------:R-:W-:Y:S01]  /*02b0*/  HFMA2 R25, -RZ, RZ, 0, 0 ;  /* 0x00000000ff197431 */ /* 0x000fe200000001ff */
[C---:B------:R-:W-:Y:S02]  /*02c0*/  ISETP.GE.OR P2, PT, R3.reuse, UR8, P1 ;  /* 0x0000000803007c0c */ /* 0x040fe40008f46670 */
[----:B------:R-:W-:Y:S02]  /*02d0*/  ISETP.GE.OR P0, PT, R3, R18, P0 ;  /* 0x000000120300720c */ /* 0x000fe40000706670 */
[----:B------:R-:W-:-:S09]  /*02e0*/  MOV R8, RZ ;  /* 0x000000ff00087202 */ /* 0x000fd20000000f00 */
[----:B------:R-:W2:Y:S04]  /*02f0*/  @!P2 LDG.E R25, desc[UR10][R22.64] ;  /* 0x0000000a1619a981 */ /* 0x000ea8000c1e1900 */
[----:B------:R-:W3:Y:S04]  /*0300*/  @!P0 LDG.E R8, desc[UR10][R4.64] ;  /* 0x0000000a04088981 */ /* 0x000ee8000c1e1900 */
[----:B---3--:R-:W-:Y:S04]  /*0310*/  STS [R7], R8 ;  /* 0x0000000807007388 */ /* 0x008fe80000000800 */
[----:B--2---:R-:W-:Y:S01]  /*0320*/  STS [R6], R25 ;  /* 0x0000001906007388 */ /* 0x004fe20000000800 */
[----:B------:R-:W-:Y:S06]  /*0330*/  BAR.SYNC.DEFER_BLOCKING 0x0 ;  /* 0x0000000000007b1d */ /* 0x000fec0000010000 */
[----:B------:R-:W-:Y:S04]  /*0340*/  LDS R9, [R16] ;  /* 0x0000000010097984 */ /* 0x000fe80000000800 */
[----:B------:R-:W0:Y:S04]  /*0350*/  LDS.128 R12, [R17] ;  /* 0x00000000110c7984 */ /* 0x000e280000000c00 */
[----:B------:R-:W1:Y:S04]  /*0360*/  LDS R27, [R16+0x80] ;  /* 0x00008000101b7984 */ /* 0x000e680000000800 */
[----:B------:R-:W2:Y:S04]  /*0370*/  LDS R21, [R16+0x100] ;  /* 0x0001000010157984 */ /* 0x000ea80000000800 */
[----:B------:R-:W3:Y:S04]  /*0380*/  LDS R29, [R16+0x180] ;  /* 0x00018000101d7984 */ /* 0x000ee80000000800 */
[----:B------:R-:W-:Y:S01]  /*0390*/  LDS R25, [R16+0x380] ;  /* 0x0003800010197984 */ /* 0x000fe20000000800 */
[----:B0-----:R-:W-:-:S03]  /*03a0*/  FFMA R12, R12, R9, R11 ;  /* 0x000000090c0c7223 */ /* 0x001fc6000000000b */
[----:B------:R-:W-:Y:S01]  /*03b0*/  LDS.128 R8, [R17+0x10] ;  /* 0x0000100011087984 */ /* 0x000fe20000000c00 */
[----:B-1----:R-:W-:-:S03]  /*03c0*/  FFMA R24, R27, R13, R12 ;  /* 0x0000000d1b187223 */ /* 0x002fc6000000000c */
[----:B------:R-:W0:Y:S04]  /*03d0*/  LDS R13, [R16+0x200] ;  /* 0x00020000100d7984 */ /* 0x000e280000000800 */
[----:B------:R-:W1:Y:S01]  /*03e0*/  LDS R12, [R16+0x280] ;  /* 0x00028000100c7984 */ /* 0x000e620000000800 */
[----:B--2---:R-:W-:-:S03]  /*03f0*/  FFMA R14, R21, R14, R24 ;  /* 0x0000000e150e7223 */ /* 0x004fc60000000018 */
[----:B------:R-:W2:Y:S01]  /*0400*/  LDS R21, [R16+0x300] ;  /* 0x0003000010157984 */ /* 0x000ea20000000800 */
[----:B---3--:R-:W-:-:S04]  /*0410*/  FFMA R15, R29, R15, R14 ;  /* 0x0000000f1d0f7223 */ /* 0x008fc8000000000e */
[----:B0-----:R-:W-:Y:S02]  /*0420*/  FFMA R13, R8, R13, R15 ;  /* 0x0000000d080d7223 */ /* 0x001fe4000000000f */
[----:B------:R-:W-:Y:S02]  /*0430*/  LDS R8, [R16+0x480] ;  /* 0x0004800010087984 */ /* 0x000fe40000000800 */
[----:B-1----:R-:W-:Y:S02]  /*0440*/  FFMA R24, R12, R9, R13 ;  /* 0x000000090c187223 */ /* 0x002fe4000000000d */
[----:B------:R-:W-:Y:S04]  /*0450*/  LDS R9, [R16+0x400] ;  /* 0x0004000010097984 */ /* 0x000fe80000000800 */
[----:B------:R-:W0:Y:S01]  /*0460*/  LDS.128 R12, [R17+0x20] ;  /* 0x00002000110c7984 */ /* 0x000e220000000c00 */
[----:B--2---:R-:W-:-:S03]  /*0470*/  FFMA R10, R21, R10, R24 ;  /* 0x0000000a150a7223 */ /* 0x004fc60000000018 */
[----:B------:R-:W1:Y:S01]  /*0480*/  LDS R21, [R16+0x500] ;  /* 0x0005000010157984 */ /* 0x000e620000000800 */
[----:B------:R-:W-:-:S03]  /*0490*/  FFMA R11, R25, R11, R10 ;  /* 0x0000000b190b7223 */ /* 0x000fc6000000000a */
[----:B------:R-:W2:Y:S01]  /*04a0*/  LDS R25, [R16+0x580] ;  /* 0x0005800010197984 */ /* 0x000ea20000000800 */
[----:B0-----:R-:W-:-:S03]  /*04b0*/  FFMA R9, R12, R9, R11 ;  /* 0x000000090c097223 */ /* 0x001fc6000000000b */
[----:B------:R-:W-:Y:S01]  /*04c0*/  LDS R12, [R16+0x680] ;  /* 0x00068000100c7984 */ /* 0x000fe20000000800 */
[----:B------:R-:W-:-:S03]  /*04d0*/  FFMA R24, R8, R13, R9 ;  /* 0x0000000d08187223 */ /* 0x000fc60000000009 */
[----:B------:R-:W-:Y:S04]  /*04e0*/  LDS R13, [R16+0x600] ;  /* 0x00060000100d7984 */ /* 0x000fe80000000800 */
[----:B------:R-:W0:Y:S01]  /*04f0*/  LDS.128 R8, [R17+0x30] ;  /* 0x0000300011087984 */ /* 0x000e220000000c00 */
[----:B-1----:R-:W-:-:S03]  /*0500*/  FFMA R14, R21, R14, R24 ;  /* 0x0000000e150e7223 */ /* 0x002fc60000000018 */
[----:B------:R-:W1:Y:S01]  /*0510*/  LDS R21, [R16+0x700] ;  /* 0x0007000010157984 */ /* 0x000e620000000800 */
[----:B--2---:R-:W-:-:S03]  /*0520*/  FFMA R15, R25, R15, R14 ;  /* 0x0000000f190f7223 */ /* 0x004fc6000000000e */
        /* <DEDUP_REMOVED lines=16> */
[----:B------:R-:W-:Y:S01]  /*0630*/  LDS R24, [R16+0xc80] ;  /* 0x000c800010187984 */ /* 0x000fe20000000800 */
[----:B--2---:R-:W-:-:S03]  /*0640*/  FFMA R15, R25, R15, R14 ;  /* 0x0000000f190f7223 */ /* 0x004fc6000000000e */
[----:B------:R-:W1:Y:S04]  /*0650*/  LDS R25, [R16+0xb00] ;  /* 0x000b000010197984 */ /* 0x000e680000000800 */
[----:B------:R-:W-:Y:S01]  /*0660*/  LDS R21, [R16+0xd00] ;  /* 0x000d000010157984 */ /* 0x000fe20000000800 */
[----:B0-----:R-:W-:-:S03]  /*0670*/  FFMA R13, R8, R13, R15 ;  /* 0x0000000d080d7223 */ /* 0x001fc6000000000f */
[----:B------:R-:W0:Y:S01]  /*0680*/  LDS R8, [R16+0xb80] ;  /* 0x000b800010087984 */ /* 0x000e220000000800 */
[----:B------:R-:W-:-:S03]  /*0690*/  FFMA R26, R12, R9, R13 ;  /* 0x000000090c1a7223 */ /* 0x000fc6000000000d */
[----:B------:R-:W-:Y:S04]  /*06a0*/  LDS R9, [R16+0xc00] ;  /* 0x000c000010097984 */ /* 0x000fe80000000800 */
[----:B------:R-:W2:Y:S01]  /*06b0*/  LDS.128 R12, [R17+0x60] ;  /* 0x00006000110c7984 */ /* 0x000ea20000000c00 */
[----:B-1----:R-:W-:-:S04]  /*06c0*/  FFMA R25, R25, R10, R26 ;  /* 0x0000000a19197223 */ /* 0x002fc8000000001a */
[----:B0-----:R-:W-:Y:S02]  /*06d0*/  FFMA R11, R8, R11, R25 ;  /* 0x0000000b080b7223 */ /* 0x001fe40000000019 */
[----:B------:R-:W-:Y:S02]  /*06e0*/  LDS R25, [R16+0xe00] ;  /* 0x000e000010197984 */ /* 0x000fe40000000800 */
[----:B--2---:R-:W-:Y:S02]  /*06f0*/  FFMA R9, R12, R9, R11 ;  /* 0x000000090c097223 */ /* 0x004fe4000000000b */
[----:B------:R-:W0:Y:S02]  /*0700*/  LDS R12, [R16+0xd80] ;  /* 0x000d8000100c7984 */ /* 0x000e240000000800 */
[----:B------:R-:W-:Y:S02]  /*0710*/  FFMA R26, R24, R13, R9 ;  /* 0x0000000d181a7223 */ /* 0x000fe40000000009 */
[----:B------:R-:W1:Y:S04]  /*0720*/  LDS.128 R8, [R17+0x70] ;  /* 0x0000700011087984 */ /* 0x000e680000000c00 */
[----:B------:R-:W2:Y:S01]  /*0730*/  LDS R24, [R16+0xe80] ;  /* 0x000e800010187984 */ /* 0x000ea20000000800 */
[----:B------:R-:W-:-:S03]  /*0740*/  FFMA R21, R21, R14, R26 ;  /* 0x0000000e15157223 */ /* 0x000fc6000000001a */
[----:B------:R-:W3:Y:S04]  /*0750*/  LDS R13, [R16+0xf00] ;  /* 0x000f0000100d7984 */ /* 0x000ee80000000800 */
[----:B------:R-:W4:Y:S01]  /*0760*/  LDS R14, [R16+0xf80] ;  /* 0x000f8000100e7984 */ /* 0x000f220000000800 */
[----:B------:R-:W-:-:S04]  /*0770*/  UIADD3 UR4, UPT, UPT, UR4, 0x20, URZ ;  /* 0x0000002004047890 */ /* 0x000fc8000fffe0ff */
[----:B------:R-:W-:Y:S01]  /*0780*/  UISETP.GE.AND UP0, UPT, UR4, UR9, UPT ;  /* 0x000000090400728c */ /* 0x000fe2000bf06270 */
[----:B------:R-:W-:Y:S01]  /*0790*/  BAR.SYNC.DEFER_BLOCKING 0x0 ;  /* 0x0000000000007b1d */ /* 0x000fe20000010000 */
[----:B------:R-:W-:Y:S01]  /*07a0*/  IADD3 R4, P0, PT, R4, 0x80, RZ ;  /* 0x0000008004047810 */ /* 0x000fe20007f1e0ff */
[----:B------:R-:W-:-:S04]  /*07b0*/  IMAD.WIDE R22, R2, 0x4, R22 ;  /* 0x0000000402167825 */ /* 0x000fc800078e0216 */
[----:B0-----:R-:W-:-:S04]  /*07c0*/  FFMA R15, R12, R15, R21 ;  /* 0x0000000f0c0f7223 */ /* 0x001fc80000000015 */
[----:B-1----:R-:W-:-:S04]  /*07d0*/  FFMA R15, R8, R25, R15 ;  /* 0x00000019080f7223 */ /* 0x002fc8000000000f */
[----:B--2---:R-:W-:-:S04]  /*07e0*/  FFMA R24, R24, R9, R15 ;  /* 0x0000000918187223 */ /* 0x004fc8000000000f */
[----:B---3--:R-:W-:Y:S01]  /*07f0*/  FFMA R13, R13, R10, R24 ;  /* 0x0000000a0d0d7223 */ /* 0x008fe20000000018 */
[----:B------:R-:W-:-:S03]  /*0800*/  IADD3.X R5, PT, PT, RZ, R5, RZ, P0, !PT ;  /* 0x00000005ff057210 */ /* 0x000fc600007fe4ff */
[----:B----4-:R-:W-:Y:S01]  /*0810*/  FFMA R11, R14, R11, R13 ;  /* 0x0000000b0e0b7223 */ /* 0x010fe2000000000d */
[----:B------:R-:W-:Y:S01]  /*0820*/  UIADD3 UR8, UPT, UPT, UR8, -0x20, URZ ;  /* 0xffffffe008087890 */ /* 0x000fe2000fffe0ff */
[----:B------:R-:W-:Y:S11]  /*0830*/  BRA.U !UP0, `(.L_x_60) ;  /* 0xfffffff908987547 */ /* 0x000ff6000b83ffff */
.L_x_59:
[----:B------:R-:W0:Y:S02]  /*0840*/  LDCU.64 UR6, c[0x0][0x398] ;  /* 0x00007300ff0677ac */ /* 0x000e240008000a00 */
[----:B0-----:R-:W-:Y:S01]  /*0850*/  IADD3 R5, PT, PT, -R20, UR7, RZ ;  /* 0x0000000714057c10 */ /* 0x001fe2000fffe1ff */
[----:B------:R-:W-:-:S03]  /*0860*/  UIADD3 UR6, UPT, UPT, -UR5, UR6, URZ ;  /* 0x0000000605067290 */ /* 0x000fc6000fffe1ff */
[----:B------:R-:W-:-:S04]  /*0870*/  ISETP.GE.AND P0, PT, R0, R5, PT ;  /* 0x000000050000720c */ /* 0x000fc80003f06270 */
[----:B------:R-:W-:-:S13]  /*0880*/  ISETP.GE.OR P0, PT, R3, UR6, P0 ;  /* 0x0000000603007c0c */ /* 0x000fda0008706670 */
[----:B------:R-:W-:Y:S05]  /*0890*/  @P0 EXIT ;  /* 0x000000000000094d */ /* 0x000fea0003800000 */
[----:B------:R-:W0:Y:S01]  /*08a0*/  LDCU.64 UR4, c[0x0][0x390] ;  /* 0x00007200ff0477ac */ /* 0x000e220008000a00 */
[----:B------:R-:W-:Y:S01]  /*08b0*/  IMAD R3, R3, UR7, R0 ;  /* 0x0000000703037c24 */ /* 0x000fe2000f8e0200 */
[----:B------:R-:W-:-:S04]  /*08c0*/  IADD3 R19, PT, PT, R20, R19, RZ ;  /* 0x0000001314137210 */ /* 0x000fc80007ffe0ff */
[----:B------:R-:W-:Y:S02]  /*08d0*/  SHF.R.S32.HI R0, RZ, 0x1f, R19 ;  /* 0x0000001fff007819 */ /* 0x000fe40000011413 */
[----:B------:R-:W-:-:S04]  /*08e0*/  IADD3 R19, P0, PT, R3, R19, RZ ;  /* 0x0000001303137210 */ /* 0x000fc80007f1e0ff */
[----:B------:R-:W-:Y:S02]  /*08f0*/  LEA.HI.X.SX32 R0, R3, R0, 0x1, P0 ;  /* 0x0000000003007211 */ /* 0x000fe400000f0eff */
[----:B0-----:R-:W-:-:S04]  /*0900*/  LEA R2, P0, R19, UR4, 0x2 ;  /* 0x0000000413027c11 */ /* 0x001fc8000f8010ff */
[----:B------:R-:W-:-:S05]  /*0910*/  LEA.HI.X R3, R19, UR5, R0, 0x2, P0 ;  /* 0x0000000513037c11 */ /* 0x000fca00080f1400 */
[----:B------:R-:W-:Y:S01]  /*0920*/  STG.E desc[UR10][R2.64], R11 ;  /* 0x0000000b02007986 */ /* 0x000fe2000c10190a */
[----:B------:R-:W-:Y:S05]  /*0930*/  EXIT ;  /* 0x000000000000794d */ /* 0x000fea0003800000 */
.L_x_61:
        /* <DEDUP_REMOVED lines=12> */
.L_x_72:


//--------------------- .text._Z16matmul_v1_kernelPKfS0_Pfiii --------------------------
	.section	.text._Z16matmul_v1_kernelPKfS0_Pfiii,"ax",@progbits
	.align	128
        .global         _Z16matmul_v1_kernelPKfS0_Pfiii
        .type           _Z16matmul_v1_kernelPKfS0_Pfiii,@function
        .size           _Z16matmul_v1_kernelPKfS0_Pfiii,(.L_x_73 - _Z16matmul_v1_kernelPKfS0_Pfiii)
        .other          _Z16matmul_v1_kernelPKfS0_Pfiii,@"STO_CUDA_ENTRY STV_DEFAULT"
_Z16matmul_v1_kernelPKfS0_Pfiii:
.text._Z16matmul_v1_kernelPKfS0_Pfiii:
[----:B------:R-:W-:Y:S01]  /*0000*/  LDC R1, c[0x0][0x37c] ;  /* 0x0000df00ff017b82 */ /* 0x000fe20000000800 */
[----:B------:R-:W0:Y:S07]  /*0010*/  S2R R5, SR_TID.X ;  /* 0x0000000000057919 */ /* 0x000e2e0000002100 */
[----:B------:R-:W0:Y:S01]  /*0020*/  S2UR UR4, SR_CTAID.X ;  /* 0x00000000000479c3 */ /* 0x000e220000002500 */
[----:B------:R-:W1:Y:S07]  /*0030*/  S2R R4, SR_TID.Y ;  /* 0x0000000000047919 */ /* 0x000e6e0000002200 */
[----:B------:R-:W0:Y:S08]  /*0040*/  LDC R0, c[0x0][0x360] ;  /* 0x0000d800ff007b82 */ /* 0x000e300000000800 */
[----:B------:R-:W1:Y:S08]  /*0050*/  S2UR UR5, SR_CTAID.Y ;  /* 0x00000000000579c3 */ /* 0x000e700000002600 */
[----:B------:R-:W1:Y:S08]  /*0060*/  LDC R19, c[0x0][0x364] ;  /* 0x0000d900ff137b82 */ /* 0x000e700000000800 */
[----:B------:R-:W2:Y:S01]  /*0070*/  LDC.64 R2, c[0x0][0x398] ;  /* 0x0000e600ff027b82 */ /* 0x000ea20000000a00 */
[----:B0-----:R-:W-:-:S02]  /*0080*/  IMAD R0, R0, UR4, R5 ;  /* 0x0000000400007c24 */ /* 0x001fc4000f8e0205 */
[----:B-1----:R-:W-:-:S03]  /*0090*/  IMAD R19, R19, UR5, R4 ;  /* 0x0000000513137c24 */ /* 0x002fc6000f8e0204 */
[----:B--2---:R-:W-:-:S04]  /*00a0*/  ISETP.GE.AND P0, PT, R0, R3, PT ;  /* 0x000000030000720c */ /* 0x004fc80003f06270 */
[----:B------:R-:W-:-:S13]  /*00b0*/  ISETP.GE.OR P0, PT, R19, R2, P0 ;  /* 0x000000021300720c */ /* 0x000fda0000706670 */
[----:B------:R-:W-:Y:S05]  /*00c0*/  @P0 EXIT ;  /* 0x000000000000094d */ /* 0x000fea0003800000 */
[----:B------:R-:W0:Y:S01]  /*00d0*/  LDC R2, c[0x0][0x3a0] ;  /* 0x0000e800ff027b82 */ /* 0x000e220000000800 */
[----:B------:R-:W1:Y:S01]  /*00e0*/  LDCU.64 UR4, c[0x0][0x358] ;  /* 0x00006b00ff0477ac */ /* 0x000e620008000a00 */
[----:B------:R-:W-:Y:S01]  /*00f0*/  HFMA2 R24, -RZ, RZ, 0, 0 ;  /* 0x00000000ff187431 */ /* 0x000fe200000001ff */
[----:B0-----:R-:W-:-:S13]  /*0100*/  ISETP.GE.AND P0, PT, R2, 0x1, PT ;  /* 0x000000010200780c */ /* 0x001fda0003f06270 */
[----:B-1----:R-:W-:Y:S05]  /*0110*/  @!P0 BRA `(.L_x_62) ;  /* 0x0000000400e08947 */ /* 0x002fea0003800000 */
[C---:B------:R-:W-:Y:S01]  /*0120*/  ISETP.GE.U32.AND P1, PT, R2.reuse, 0x8, PT ;  /* 0x000000080200780c */ /* 0x040fe20003f26070 */
[----:B------:R-:W-:Y:S01]  /*0130*/  IMAD R20, R19, R2, RZ ;  /* 0x0000000213147224 */ /* 0x000fe200078e02ff */
[----:B------:R-:W-:Y:S02]  /*0140*/  LOP3.LUT R27, R2, 0x7, RZ, 0xc0, !PT ;  /* 0x00000007021b7812 */ /* 0x000fe400078ec0ff */
[----:B------:R-:W-:Y:S02]  /*0150*/  MOV R24, RZ ;  /* 0x000000ff00187202 */ /* 0x000fe40000000f00 */
[----:B------:R-:W-:Y:S02]  /*0160*/  ISETP.NE.AND P0, PT, R27, RZ, PT ;  /* 0x000000ff1b00720c */ /* 0x000fe40003f05270 */
[----:B------:R-:W-:-:S05]  /*0170*/  MOV R21, RZ ;  /* 0x000000ff00157202 */ /* 0x000fca0000000f00 */
[----:B------:R-:W-:Y:S06]  /*0180*/  @!P1 BRA `(.L_x_63) ;  /* 0x0000000000c49947 */ /* 0x000fec0003800000 */
[----:B------:R-:W0:Y:S01]  /*0190*/  LDC.64 R4, c[0x0][0x380] ;  /* 0x0000e000ff047b82 */ /* 0x000e220000000a00 */
[----:B------:R-:W-:Y:S02]  /*01a0*/  LOP3.LUT R21, R2, 0x7ffffff8, RZ, 0xc0, !PT ;  /* 0x7ffffff802157812 */ /* 0x000fe400078ec0ff */
[----:B------:R-:W-:Y:S02]  /*01b0*/  MOV R24, RZ ;  /* 0x000000ff00187202 */ /* 0x000fe40000000f00 */
[----:B------:R-:W-:Y:S02]  /*01c0*/  MOV R18, R0 ;  /* 0x0000000000127202 */ /* 0x000fe40000000f00 */
[----:B------:R-:W-:Y:S01]  /*01d0*/  IADD3 R22, PT, PT, -R21, RZ, RZ ;  /* 0x000000ff15167210 */ /* 0x000fe20007ffe1ff */
[----:B0-----:R-:W-:-:S03]  /*01e0*/  IMAD.WIDE.U32 R4, R20, 0x4, R4 ;  /* 0x0000000414047825 */ /* 0x001fc600078e0004 */
[----:B------:R-:W-:-:S04]  /*01f0*/  IADD3 R6, P1, PT, R4, 0x10, RZ ;  /* 0x0000001004067810 */ /* 0x000fc80007f3e0ff */
[----:B------:R-:W-:-:S09]  /*0200*/  IADD3.X R7, PT, PT, RZ, R5, RZ, P1, !PT ;  /* 0x00000005ff077210 */ /* 0x000fd20000ffe4ff */
.L_x_64:
[----:B------:R-:W0:Y:S01]  /*0210*/  LDC.64 R16, c[0x0][0x388] ;  /* 0x0000e200ff107b82 */ /* 0x000e220000000a00 */
[----:B------:R-:W-:Y:S02]  /*0220*/  MOV R4, R6 ;  /* 0x0000000600047202 */ /* 0x000fe40000000f00 */
[----:B------:R-:W-:-:S05]  /*0230*/  MOV R5, R7 ;  /* 0x0000000700057202 */ /* 0x000fca0000000f00 */
[----:B------:R-:W2:Y:S04]  /*0240*/  LDG.E R25, desc[UR4][R4.64+-0x10] ;  /* 0xfffff00404197981 */ /* 0x000ea8000c1e1900 */
[----:B------:R-:W3:Y:S04]  /*0250*/  LDG.E R23, desc[UR4][R4.64+-0xc] ;  /* 0xfffff40404177981 */ /* 0x000ee8000c1e1900 */
[----:B------:R-:W4:Y:S04]  /*0260*/  LDG.E R29, desc[UR4][R4.64+-0x8] ;  /* 0xfffff804041d7981 */ /* 0x000f28000c1e1900 */
[----:B------:R-:W5:Y:S01]  /*0270*/  LDG.E R28, desc[UR4][R4.64+-0x4] ;  /* 0xfffffc04041c7981 */ /* 0x000f62000c1e1900 */
[----:B0-----:R-:W-:-:S05]  /*0280*/  IMAD.WIDE R16, R18, 0x4, R16 ;  /* 0x0000000412107825 */ /* 0x001fca00078e0210 */
[----:B------:R0:W2:Y:S01]  /*0290*/  LDG.E R26, desc[UR4][R16.64] ;  /* 0x00000004101a7981 */ /* 0x0000a2000c1e1900 */
[----:B------:R-:W-:-:S04]  /*02a0*/  IMAD.WIDE R14, R3, 0x4, R16 ;  /* 0x00000004030e7825 */ /* 0x000fc800078e0210 */
[C---:B------:R-:W-:Y:S02]  /*02b0*/  IMAD.WIDE R6, R3.reuse, 0x4, R14 ;  /* 0x0000000403067825 */ /* 0x040fe400078e020e */
[----:B------:R-:W3:Y:S02]  /*02c0*/  LDG.E R14, desc[UR4][R14.64] ;  /* 0x000000040e0e7981 */ /* 0x000ee4000c1e1900 */
[C---:B------:R-:W-:Y:S02]  /*02d0*/  IMAD.WIDE R10, R3.reuse, 0x4, R6 ;  /* 0x00000004030a7825 */ /* 0x040fe400078e0206 */
[----:B------:R-:W4:Y:S02]  /*02e0*/  LDG.E R6, desc[UR4][R6.64] ;  /* 0x0000000406067981 */ /* 0x000f24000c1e1900 */
[C---:B------:R-:W-:Y:S02]  /*02f0*/  IMAD.WIDE R8, R3.reuse, 0x4, R10 ;  /* 0x0000000403087825 */ /* 0x040fe400078e020a */
[----:B------:R-:W5:Y:S02]  /*0300*/  LDG.E R10, desc[UR4][R10.64] ;  /* 0x000000040a0a7981 */ /* 0x000f64000c1e1900 */
[----:B------:R-:W-:-:S02]  /*0310*/  IMAD.WIDE R12, R3, 0x4, R8 ;  /* 0x00000004030c7825 */ /* 0x000fc400078e0208 */
[----:B------:R-:W5:Y:S04]  /*0320*/  LDG.E R7, desc[UR4][R4.64] ;  /* 0x0000000404077981 */ /* 0x000f68000c1e1900 */
[----:B------:R-:W5:Y:S01]  /*0330*/  LDG.E R8, desc[UR4][R8.64] ;  /* 0x0000000408087981 */ /* 0x000f62000c1e1900 */
[----:B0-----:R-:W-:-:S03]  /*0340*/  IMAD.WIDE R16, R3, 0x4, R12 ;  /* 0x0000000403107825 */ /* 0x001fc600078e020c */
[----:B------:R-:W5:Y:S04]  /*0350*/  LDG.E R12, desc[UR4][R12.64] ;  /* 0x000000040c0c7981 */ /* 0x000f68000c1e1900 */
[----:B------:R-:W5:Y:S04]  /*0360*/  LDG.E R15, desc[UR4][R16.64] ;  /* 0x00000004100f7981 */ /* 0x000f68000c1e1900 */
[----:B------:R-:W5:Y:S04]  /*0370*/  LDG.E R9, desc[UR4][R4.64+0x4] ;  /* 0x0000040404097981 */ /* 0x000f68000c1e1900 */
[----:B------:R-:W5:Y:S01]  /*0380*/  LDG.E R11, desc[UR4][R4.64+0xc] ;  /* 0x00000c04040b7981 */ /* 0x000f62000c1e1900 */
[----:B--2---:R-:W-:Y:S01]  /*0390*/  FFMA R26, R25, R26, R24 ;  /* 0x0000001a191a7223 */ /* 0x004fe20000000018 */
[----:B------:R-:W-:-:S02]  /*03a0*/  IMAD.WIDE R24, R3, 0x4, R16 ;  /* 0x0000000403187825 */ /* 0x000fc400078e0210 */
[----:B------:R-:W2:Y:S04]  /*03b0*/  LDG.E R16, desc[UR4][R4.64+0x8] ;  /* 0x0000080404107981 */ /* 0x000ea8000c1e1900 */
[----:B------:R-:W2:Y:S01]  /*03c0*/  LDG.E R24, desc[UR4][R24.64] ;  /* 0x0000000418187981 */ /* 0x000ea2000c1e1900 */
[----:B---3--:R-:W-:Y:S01]  /*03d0*/  FFMA R14, R23, R14, R26 ;  /* 0x0000000e170e7223 */ /* 0x008fe2000000001a */
[----:B------:R-:W-:-:S03]  /*03e0*/  IADD3 R22, PT, PT, R22, 0x8, RZ ;  /* 0x0000000816167810 */ /* 0x000fc60007ffe0ff */
[----:B----4-:R-:W-:Y:S01]  /*03f0*/  FFMA R29, R29, R6, R14 ;  /* 0x000000061d1d7223 */ /* 0x010fe2000000000e */
[----:B------:R-:W-:-:S03]  /*0400*/  ISETP.NE.AND P1, PT, R22, RZ, PT ;  /* 0x000000ff1600720c */ /* 0x000fc60003f25270 */
[----:B-----5:R-:W-:Y:S01]  /*0410*/  FFMA R10, R28, R10, R29 ;  /* 0x0000000a1c0a7223 */ /* 0x020fe2000000001d */
[----:B------:R-:W-:-:S03]  /*0420*/  IADD3 R6, P2, PT, R4, 0x20, RZ ;  /* 0x0000002004067810 */ /* 0x000fc60007f5e0ff */
[----:B------:R-:W-:Y:S01]  /*0430*/  FFMA R8, R7, R8, R10 ;  /* 0x0000000807087223 */ /* 0x000fe2000000000a */
[----:B------:R-:W-:Y:S02]  /*0440*/  IADD3.X R7, PT, PT, RZ, R5, RZ, P2, !PT ;  /* 0x00000005ff077210 */ /* 0x000fe400017fe4ff */
[----:B------:R-:W-:Y:S01]  /*0450*/  LEA R18, R3, R18, 0x3 ;  /* 0x0000001203127211 */ /* 0x000fe200078e18ff */
[----:B------:R-:W-:-:S04]  /*0460*/  FFMA R9, R9, R12, R8 ;  /* 0x0000000c09097223 */ /* 0x000fc80000000008 */
[----:B--2---:R-:W-:-:S04]  /*0470*/  FFMA R16, R16, R15, R9 ;  /* 0x0000000f10107223 */ /* 0x004fc80000000009 */
[----:B------:R-:W-:Y:S01]  /*0480*/  FFMA R24, R11, R24, R16 ;  /* 0x000000180b187223 */ /* 0x000fe20000000010 */
[----:B------:R-:W-:Y:S06]  /*0490*/  @P1 BRA `(.L_x_64) ;  /* 0xfffffffc005c1947 */ /* 0x000fec000383ffff */
.L_x_63:
[----:B------:R-:W-:Y:S05]  /*04a0*/  @!P0 BRA `(.L_x_62) ;  /* 0x0000000000fc8947 */ /* 0x000fea0003800000 */
[----:B------:R-:W-:Y:S02]  /*04b0*/  ISETP.GE.U32.AND P1, PT, R27, 0x4, PT ;  /* 0x000000041b00780c */ /* 0x000fe40003f26070 */
[----:B------:R-:W-:-:S04]  /*04c0*/  LOP3.LUT R16, R2, 0x3, RZ, 0xc0, !PT ;  /* 0x0000000302107812 */ /* 0x000fc800078ec0ff */
[----:B------:R-:W-:-:S07]  /*04d0*/  ISETP.NE.AND P0, PT, R16, RZ, PT ;  /* 0x000000ff1000720c */ /* 0x000fce0003f05270 */
[----:B------:R-:W-:Y:S06]  /*04e0*/  @!P1 BRA `(.L_x_65) ;  /* 0x00000000006c9947 */ /* 0x000fec0003800000 */
[----:B------:R-:W0:Y:S01]  /*04f0*/  LDC.64 R6, c[0x0][0x388] ;  /* 0x0000e200ff067b82 */ /* 0x000e220000000a00 */
[----:B------:R-:W1:Y:S01]  /*0500*/  LDCU.64 UR6, c[0x0][0x380] ;  /* 0x00007000ff0677ac */ /* 0x000e620008000a00 */
[----:B------:R-:W-:Y:S01]  /*0510*/  IMAD R9, R21, R3, R0 ;  /* 0x0000000315097224 */ /* 0x000fe200078e0200 */
[CC--:B------:R-:W-:Y:S02]  /*0520*/  IADD3 R5, PT, PT, R20.reuse, R21.reuse, RZ ;  /* 0x0000001514057210 */ /* 0x0c0fe40007ffe0ff */
[----:B------:R-:W-:-:S03]  /*0530*/  IADD3 R10, P1, PT, R20, R21, RZ ;  /* 0x00000015140a7210 */ /* 0x000fc60007f3e0ff */
[----:B------:R-:W2:Y:S01]  /*0540*/  LDC.64 R14, c[0x0][0x380] ;  /* 0x0000e000ff0e7b82 */ /* 0x000ea20000000a00 */
[----:B0-----:R-:W-:-:S04]  /*0550*/  IMAD.WIDE R6, R9, 0x4, R6 ;  /* 0x0000000409067825 */ /* 0x001fc800078e0206 */
[----:B------:R-:W-:Y:S02]  /*0560*/  IMAD.WIDE R8, R3, 0x4, R6 ;  /* 0x0000000403087825 */ /* 0x000fe400078e0206 */
[----:B------:R-:W3:Y:S02]  /*0570*/  LDG.E R6, desc[UR4][R6.64] ;  /* 0x0000000406067981 */ /* 0x000ee4000c1e1900 */
[----:B--2---:R-:W-:Y:S01]  /*0580*/  IMAD.WIDE.U32 R14, R5, 0x4, R14 ;  /* 0x00000004050e7825 */ /* 0x004fe200078e000e */
[----:B------:R-:W-:Y:S02]  /*0590*/  IADD3.X R5, PT, PT, RZ, RZ, RZ, P1, !PT ;  /* 0x000000ffff057210 */ /* 0x000fe40000ffe4ff */
[----:B-1----:R-:W-:-:S03]  /*05a0*/  LEA R4, P1, R10, UR6, 0x2 ;  /* 0x000000060a047c11 */ /* 0x002fc6000f8210ff */
[----:B------:R-:W3:Y:S01]  /*05b0*/  LDG.E R15, desc[UR4][R14.64] ;  /* 0x000000040e0f7981 */ /* 0x000ee2000c1e1900 */
[----:B------:R-:W-:Y:S01]  /*05c0*/  LEA.HI.X R5, R10, UR7, R5, 0x2, P1 ;  /* 0x000000070a057c11 */ /* 0x000fe200088f1405 */
[C---:B------:R-:W-:Y:S02]  /*05d0*/  IMAD.WIDE R10, R3.reuse, 0x4, R8 ;  /* 0x00000004030a7825 */ /* 0x040fe400078e0208 */
[----:B------:R-:W2:Y:S04]  /*05e0*/  LDG.E R8, desc[UR4][R8.64] ;  /* 0x0000000408087981 */ /* 0x000ea8000c1e1900 */
[----:B------:R-:W2:Y:S01]  /*05f0*/  LDG.E R17, desc[UR4][R4.64+0x4] ;  /* 0x0000040404117981 */ /* 0x000ea2000c1e1900 */
[----:B------:R-:W-:-:S03]  /*0600*/  IMAD.WIDE R12, R3, 0x4, R10 ;  /* 0x00000004030c7825 */ /* 0x000fc600078e020a */
[----:B------:R-:W4:Y:S04]  /*0610*/  LDG.E R22, desc[UR4][R10.64] ;  /* 0x000000040a167981 */ /* 0x000f28000c1e1900 */
[----:B------:R-:W4:Y:S04]  /*0620*/  LDG.E R18, desc[UR4][R4.64+0x8] ;  /* 0x0000080404127981 */ /* 0x000f28000c1e1900 */
[----:B------:R-:W5:Y:S04]  /*0630*/  LDG.E R26, desc[UR4][R4.64+0xc] ;  /* 0x00000c04041a7981 */ /* 0x000f68000c1e1900 */
[----:B------:R-:W5:Y:S01]  /*0640*/  LDG.E R12, desc[UR4][R12.64] ;  /* 0x000000040c0c7981 */ /* 0x000f62000c1e1900 */
[----:B------:R-:W-:Y:S01]  /*0650*/  IADD3 R21, PT, PT, R21, 0x4, RZ ;  /* 0x0000000415157810 */ /* 0x000fe20007ffe0ff */
[----:B---3--:R-:W-:-:S04]  /*0660*/  FFMA R24, R15, R6, R24 ;  /* 0x000000060f187223 */ /* 0x008fc80000000018 */
[----:B--2---:R-:W-:-:S04]  /*0670*/  FFMA R17, R17, R8, R24 ;  /* 0x0000000811117223 */ /* 0x004fc80000000018 */
[----:B----4-:R-:W-:-:S04]  /*0680*/  FFMA R17, R18, R22, R17 ;  /* 0x0000001612117223 */ /* 0x010fc80000000011 */
[----:B-----5:R-:W-:-:S07]  /*0690*/  FFMA R24, R26, R12, R17 ;  /* 0x0000000c1a187223 */ /* 0x020fce0000000011 */
.L_x_65:
[----:B------:R-:W-:Y:S05]  /*06a0*/  @!P0 BRA `(.L_x_62) ;  /* 0x00000000007c8947 */ /* 0x000fea0003800000 */
[----:B------:R-:W-:Y:S01]  /*06b0*/  ISETP.NE.AND P1, PT, R16, 0x1, PT ;  /* 0x000000011000780c */ /* 0x000fe20003f25270 */
[----:B------:R-:W0:Y:S01]  /*06c0*/  LDC.64 R12, c[0x0][0x380] ;  /* 0x0000e000ff0c7b82 */ /* 0x000e220000000a00 */
[----:B------:R-:W-:-:S04]  /*06d0*/  LOP3.LUT R2, R2, 0x1, RZ, 0xc0, !PT ;  /* 0x0000000102027812 */ /* 0x000fc800078ec0ff */
[----:B------:R-:W-:-:S03]  /*06e0*/  ISETP.NE.U32.AND P0, PT, R2, 0x1, PT ;  /* 0x000000010200780c */ /* 0x000fc60003f05070 */
[----:B------:R-:W1:Y:S04]  /*06f0*/  LDC.64 R10, c[0x0][0x388] ;  /* 0x0000e200ff0a7b82 */ /* 0x000e680000000a00 */
[CC--:B------:R-:W-:Y:S02]  /*0700*/  @P1 IADD3 R15, PT, PT, R20.reuse, R21.reuse, RZ ;  /* 0x00000015140f1210 */ /* 0x0c0fe40007ffe0ff */
[----:B------:R-:W-:Y:S02]  /*0710*/  @P1 IADD3 R2, P2, PT, R20, R21, RZ ;  /* 0x0000001514021210 */ /* 0x000fe40007f5e0ff */
[----:B------:R-:W2:Y:S02]  /*0720*/  @P1 LDC.64 R4, c[0x0][0x380] ;  /* 0x0000e000ff041b82 */ /* 0x000ea40000000a00 */
[----:B------:R-:W-:-:S06]  /*0730*/  @P1 IADD3.X R14, PT, PT, RZ, RZ, RZ, P2, !PT ;  /* 0x000000ffff0e1210 */ /* 0x000fcc00017fe4ff */
[----:B------:R-:W3:Y:S01]  /*0740*/  LDC.64 R6, c[0x0][0x380] ;  /* 0x0000e000ff067b82 */ /* 0x000ee20000000a00 */
[----:B0-----:R-:W-:-:S04]  /*0750*/  @P1 IMAD.WIDE.U32 R12, R15, 0x4, R12 ;  /* 0x000000040f0c1825 */ /* 0x001fc800078e000c */
[C---:B------:R-:W-:Y:S01]  /*0760*/  @P1 IMAD R15, R21.reuse, R3, R0 ;  /* 0x00000003150f1224 */ /* 0x040fe200078e0200 */
[----:B------:R-:W-:Y:S01]  /*0770*/  @P1 IADD3 R21, PT, PT, R21, 0x2, RZ ;  /* 0x0000000215151810 */ /* 0x000fe20007ffe0ff */
[----:B------:R-:W4:Y:S01]  /*0780*/  @P1 LDG.E R13, desc[UR4][R12.64] ;  /* 0x000000040c0d1981 */ /* 0x000f22000c1e1900 */
[----:B------:R-:W0:Y:S01]  /*0790*/  LDC.64 R8, c[0x0][0x388] ;  /* 0x0000e200ff087b82 */ /* 0x000e220000000a00 */
[----:B-1----:R-:W-:Y:S01]  /*07a0*/  @P1 IMAD.WIDE R10, R15, 0x4, R10 ;  /* 0x000000040f0a1825 */ /* 0x002fe200078e020a */
[----:B------:R-:W-:Y:S02]  /*07b0*/  @!P0 IADD3 R17, PT, PT, R20, R21, RZ ;  /* 0x0000001514118210 */ /* 0x000fe40007ffe0ff */
[----:B--2---:R-:W-:Y:S01]  /*07c0*/  @P1 LEA R4, P2, R2, R4, 0x2 ;  /* 0x0000000402041211 */ /* 0x004fe200078410ff */
[----:B------:R-:W-:-:S03]  /*07d0*/  @!P0 IMAD R21, R21, R3, R0 ;  /* 0x0000000315158224 */ /* 0x000fc600078e0200 */
[----:B------:R-:W-:Y:S01]  /*07e0*/  @P1 LEA.HI.X R5, R2, R5, R14, 0x2, P2 ;  /* 0x0000000502051211 */ /* 0x000fe200010f140e */
[----:B------:R-:W-:Y:S01]  /*07f0*/  @P1 IMAD.WIDE R14, R3, 0x4, R10 ;  /* 0x00000004030e1825 */ /* 0x000fe200078e020a */
[----:B------:R-:W4:Y:S03]  /*0800*/  @P1 LDG.E R2, desc[UR4][R10.64] ;  /* 0x000000040a021981 */ /* 0x000f26000c1e1900 */
[----:B---3--:R-:W-:Y:S01]  /*0810*/  @!P0 IMAD.WIDE.U32 R6, R17, 0x4, R6 ;  /* 0x0000000411068825 */ /* 0x008fe200078e0006 */
[----:B------:R-:W2:Y:S04]  /*0820*/  @P1 LDG.E R5, desc[UR4][R4.64+0x4] ;  /* 0x0000040404051981 */ /* 0x000ea8000c1e1900 */
[----:B------:R-:W2:Y:S01]  /*0830*/  @P1 LDG.E R14, desc[UR4][R14.64] ;  /* 0x000000040e0e1981 */ /* 0x000ea2000c1e1900 */
[----:B0-----:R-:W-:-:S03]  /*0840*/  @!P0 IMAD.WIDE R8, R21, 0x4, R8 ;  /* 0x0000000415088825 */ /* 0x001fc600078e0208 */
[----:B------:R-:W3:Y:S04]  /*0850*/  @!P0 LDG.E R7, desc[UR4][R6.64] ;  /* 0x0000000406078981 */ /* 0x000ee8000c1e1900 */
[----:B------:R-:W3:Y:S01]  /*0860*/  @!P0 LDG.E R8, desc[UR4][R8.64] ;  /* 0x0000000408088981 */ /* 0x000ee2000c1e1900 */
[----:B----4-:R-:W-:-:S04]  /*0870*/  @P1 FFMA R2, R13, R2, R24 ;  /* 0x000000020d021223 */ /* 0x010fc80000000018 */
[----:B--2---:R-:W-:-:S04]  /*0880*/  @P1 FFMA R24, R5, R14, R2 ;  /* 0x0000000e05181223 */ /* 0x004fc80000000002 */
[----:B---3--:R-:W-:-:S07]  /*0890*/  @!P0 FFMA R24, R7, R8, R24 ;  /* 0x0000000807188223 */ /* 0x008fce0000000018 */
.L_x_62:
[----:B------:R-:W0:Y:S01]  /*08a0*/  LDC.64 R4, c[0x0][0x390] ;  /* 0x0000e400ff047b82 */ /* 0x000e220000000a00 */
[----:B------:R-:W-:-:S04]  /*08b0*/  IMAD R3, R19, R3, R0 ;  /* 0x0000000313037224 */ /* 0x000fc800078e0200 */
[----:B0-----:R-:W-:-:S05]  /*08c0*/  IMAD.WIDE R2, R3, 0x4, R4 ;  /* 0x0000000403027825 */ /* 0x001fca00078e0204 */
[----:B------:R-:W-:Y:S01]  /*08d0*/  STG.E desc[UR4][R2.64], R24 ;  /* 0x0000001802007986 */ /* 0x000fe2000c101904 */
[----:B------:R-:W-:Y:S05]  /*08e0*/  EXIT ;  /* 0x000000000000794d */ /* 0x000fea0003800000 */
.L_x_66:
        /* <DEDUP_REMOVED lines=9> */
.L_x_73:


//--------------------- .nv.shared._Z16matmul_v6_kernelILi64ELi128ELi8ELi64ELi64ELi32ELi32ELi4ELb1EEvPKfS1_Pfiii --------------------------
	.section	.nv.shared._Z16matmul_v6_kernelILi64ELi128ELi8ELi64ELi64ELi32ELi32ELi4ELb1EEvPKfS1_Pfiii,"aw",@nobits
	.sectionflags	@""
	.align	4
.nv.shared._Z16matmul_v6_kernelILi64ELi128ELi8ELi64ELi64ELi32ELi32ELi4ELb1EEvPKfS1_Pfiii:
	.zero		7168


//--------------------- .nv.shared.reserved.0     --------------------------
	.section	.nv.shared.reserved.0,"aw",@nobits
	.weak		__nv_reservedSMEM_offset_0_alias
	.size		__nv_reservedSMEM_offset_0_alias, 0, 64
	.other		__nv_reservedSMEM_offset_0_alias,@"STO_CUDA_RESERVED_SHARED STV_DEFAULT"
__nv_reservedSMEM_offset_0_alias:
	.zero		0
	.zero		64


//--------------------- .nv.shared._Z16matmul_v6_kernelILi128ELi128ELi16ELi64ELi64ELi16ELi32ELi4ELb0EEvPKfS1_Pfiii --------------------------
	.section	.nv.shared._Z16matmul_v6_kernelILi128ELi128ELi16ELi64ELi64ELi16ELi32ELi4ELb0EEvPKfS1_Pfiii,"aw",@nobits
	.sectionflags	@""
	.align	4
.nv.shared._Z16matmul_v6_kernelILi128ELi128ELi16ELi64ELi64ELi16ELi32ELi4ELb0EEvPKfS1_Pfiii:
	.zero		17408


//--------------------- .nv.shared._Z16matmul_v5_kernelILi128ELi64ELi64ELi32ELi32ELi16ELi32ELi4EEvPKfS1_Pfiii --------------------------
	.section	.nv.shared._Z16matmul_v5_kernelILi128ELi64ELi64ELi32ELi32ELi16ELi32ELi4EEvPKfS1_Pfiii,"aw",@nobits
	.sectionflags	@""
	.align	4
.nv.shared._Z16matmul_v5_kernelILi128ELi64ELi64ELi32ELi32ELi16ELi32ELi4EEvPKfS1_Pfiii:
	.zero		50176


//--------------------- .nv.shared._Z16matmul_v4_kernelILi128ELi128ELi32ELi8ELi8EEvPKfS1_Pfiii --------------------------
	.section	.nv.shared._Z16matmul_v4_kernelILi128ELi128ELi32ELi8ELi8EEvPKfS1_Pfiii,"aw",@nobits
	.sectionflags	@""
	.align	4
.nv.shared._Z16matmul_v4_kernelILi128ELi128ELi32ELi8ELi8EEvPKfS1_Pfiii:
	.zero		33792


//--------------------- .nv.shared._Z16matmul_v3_kernelILi256ELi128ELi128ELi32EEvPKfS1_Pfiii --------------------------
	.section	.nv.shared._Z16matmul_v3_kernelILi256ELi128ELi128ELi32EEvPKfS1_Pfiii,"aw",@nobits
	.sectionflags	@""
	.align	4
.nv.shared._Z16matmul_v3_kernelILi256ELi128ELi128ELi32EEvPKfS1_Pfiii:
	.zero		33792


//--------------------- .nv.shared._Z16matmul_v2_kernelILi32EEvPKfS1_Pfiii --------------------------
	.section	.nv.shared._Z16matmul_v2_kernelILi32EEvPKfS1_Pfiii,"aw",@nobits
	.sectionflags	@""
	.align	4
.nv.shared._Z16matmul_v2_kernelILi32EEvPKfS1_Pfiii:
	.zero		9216


//--------------------- .nv.constant0._Z16matmul_v6_kernelILi64ELi128ELi8ELi64ELi64ELi32ELi32ELi4ELb1EEvPKfS1_Pfiii --------------------------
	.section	.nv.constant0._Z16matmul_v6_kernelILi64ELi128ELi8ELi64ELi64ELi32ELi32ELi4ELb1EEvPKfS1_Pfiii,"a",@progbits
	.sectionflags	@""
	.align	4
.nv.constant0._Z16matmul_v6_kernelILi64ELi128ELi8ELi64ELi64ELi32ELi32ELi4ELb1EEvPKfS1_Pfiii:
	.zero		932


//--------------------- .nv.constant0._Z16matmul_v6_kernelILi128ELi128ELi16ELi64ELi64ELi16ELi32ELi4ELb0EEvPKfS1_Pfiii --------------------------
	.section	.nv.constant0._Z16matmul_v6_kernelILi128ELi128ELi16ELi64ELi64ELi16ELi32ELi4ELb0EEvPKfS1_Pfiii,"a",@progbits
	.sectionflags	@""
	.align	4
.nv.constant0._Z16matmul_v6_kernelILi128ELi128ELi16ELi64ELi64ELi16ELi32ELi4ELb0EEvPKfS1_Pfiii:
	.zero		932


//--------------------- .nv.constant0._Z16matmul_v5_kernelILi128ELi64ELi64ELi32ELi32ELi16ELi32ELi4EEvPKfS1_Pfiii --------------------------
	.section	.nv.constant0._Z16matmul_v5_kernelILi128ELi64ELi64ELi32ELi32ELi16ELi32ELi4EEvPKfS1_Pfiii,"a",@progbits
	.sectionflags	@""
	.align	4
.nv.constant0._Z16matmul_v5_kernelILi128ELi64ELi64ELi32ELi32ELi16ELi32ELi4EEvPKfS1_Pfiii:
	.zero		932


//--------------------- .nv.constant0._Z16matmul_v4_kernelILi128ELi128ELi32ELi8ELi8EEvPKfS1_Pfiii --------------------------
	.section	.nv.constant0._Z16matmul_v4_kernelILi128ELi128ELi32ELi8ELi8EEvPKfS1_Pfiii,"a",@progbits
	.sectionflags	@""
	.align	4
.nv.constant0._Z16matmul_v4_kernelILi128ELi128ELi32ELi8ELi8EEvPKfS1_Pfiii:
	.zero		932


//--------------------- .nv.constant0._Z16matmul_v3_kernelILi256ELi128ELi128ELi32EEvPKfS1_Pfiii --------------------------
	.section	.nv.constant0._Z16matmul_v3_kernelILi256ELi128ELi128ELi32EEvPKfS1_Pfiii,"a",@progbits
	.sectionflags	@""
	.align	4
.nv.constant0._Z16matmul_v3_kernelILi256ELi128ELi128ELi32EEvPKfS1_Pfiii:
	.zero		932


//--------------------- .nv.constant0._Z16matmul_v2_kernelILi32EEvPKfS1_Pfiii --------------------------
	.section	.nv.constant0._Z16matmul_v2_kernelILi32EEvPKfS1_Pfiii,"a",@progbits
	.sectionflags	@""
	.align	4
.nv.constant0._Z16matmul_v2_kernelILi32EEvPKfS1_Pfiii:
	.zero		932


//--------------------- .nv.constant0._Z16matmul_v1_kernelPKfS0_Pfiii --------------------------
	.section	.nv.constant0._Z16matmul_v1_kernelPKfS0_Pfiii,"a",@progbits
	.sectionflags	@""
	.align	4
.nv.constant0._Z16matmul_v1_kernelPKfS0_Pfiii:
	.zero		932


//--------------------- SYMBOLS --------------------------

	.type		.nv.reservedSmem.offset0,@object
	.size		.nv.reservedSmem.offset0,0x4
	.type		.nv.reservedSmem.cap,@object
	.size		.nv.reservedSmem.cap,0x4
